def matmul_kernel(
    a_ptr,
    b_ptr,
    c_ptr,
    M,
    N,
    K,
    stride_am,
    stride_ak,
    stride_bk,
    stride_bn,
    stride_cm,
    stride_cn,
    BLOCK_M: tl.constexpr,
    BLOCK_N: tl.constexpr,
    BLOCK_K: tl.constexpr,
    GROUP_M: tl.constexpr,
):
    pid = tl.program_id(axis=0)
    num_pid_m = tl.cdiv(M, BLOCK_M)
    num_pid_n = tl.cdiv(N, BLOCK_N)
    num_pid_in_group = GROUP_M * num_pid_n
    group_id = pid // num_pid_in_group
    first_pid_m = group_id * GROUP_M
    group_size_m = min(num_pid_m - first_pid_m, GROUP_M)
    pid_m = first_pid_m + ((pid % num_pid_in_group) % group_size_m)
    pid_n = (pid % num_pid_in_group) // group_size_m

    offs_am = (pid_m * BLOCK_M + tl.arange(0, BLOCK_M)) % M
    offs_bn = (pid_n * BLOCK_N + tl.arange(0, BLOCK_N)) % N
    offs_k = tl.arange(0, BLOCK_K)
    a_ptrs = a_ptr + offs_am[:, None] * stride_am + offs_k[None, :] * stride_ak
    b_ptrs = b_ptr + offs_k[:, None] * stride_bk + offs_bn[None, :] * stride_bn

    acc = tl.zeros((BLOCK_M, BLOCK_N), dtype=tl.float32)
    for kk in range(0, tl.cdiv(K, BLOCK_K)):
        a = tl.load(a_ptrs, mask=offs_k[None, :] < K - kk * BLOCK_K, other=0.0)
        b = tl.load(b_ptrs, mask=offs_k[:, None] < K - kk * BLOCK_K, other=0.0)
        acc = tl.dot(a, b, acc)
        a_ptrs += BLOCK_K * stride_ak
        b_ptrs += BLOCK_K * stride_bk

    c = acc.to(c_ptr.dtype.element_ty)
    offs_cm = pid_m * BLOCK_M + tl.arange(0, BLOCK_M)
    offs_cn = pid_n * BLOCK_N + tl.arange(0, BLOCK_N)
    c_ptrs = c_ptr + offs_cm[:, None] * stride_cm + offs_cn[None, :] * stride_cn
    mask = (offs_cm[:, None] < M) & (offs_cn[None, :] < N)
    tl.store(c_ptrs, c, mask=mask)

# config = {"BLOCK_K": 32, "BLOCK_M": 256, "BLOCK_N": 32, "GROUP_M": 8, "arch": "sm_90", "dtype": "bf16", "num_ctas": 1, "num_stages": 2, "num_warps": 2}
# arch = sm_90


// ===== COMPILED SASS (sm_90a) =====

	.target	sm_90a

	.elftype	@"ET_EXEC"


//--------------------- .note.nv.tkinfo           --------------------------
	.section	.note.nv.tkinfo,"",@"SHT_NOTE"
	.sectionflags	@"SHF_NOTE_NV_TKINFO"
	.tkinfo
        /*0018*/ 	.word	0x00000002
        /*0030*/ 	.string	""
        /*0030*/ 	.string	"ptxas"
        /*0030*/ 	.string	"Cuda compilation tools, release 13.0, V13.0.88"
        /*0030*/ 	.string	"Build cuda_13.0.r13.0/compiler.36424714_0"
        /*0030*/ 	.string	"-v  -suppress-debug-info  -lineinfo  -arch sm_90a "



//--------------------- .note.nv.cuinfo           --------------------------
	.section	.note.nv.cuinfo,"",@"SHT_NOTE"
	.sectionflags	@"SHF_NOTE_NV_CUINFO"
        /*0018*/ 	.short	0x0002
        /*001a*/ 	.short	0x005a
        /*001c*/ 	.short	0x0082
	.zero		2


//--------------------- .nv.info                  --------------------------
	.section	.nv.info,"",@"SHT_CUDA_INFO"
	.align	4


	//----- nvinfo : EIATTR_REGCOUNT
	.align		4
        /*0000*/ 	.byte	0x04, 0x2f
        /*0002*/ 	.short	(.L_1 - .L_0)
	.align		4
.L_0:
        /*0004*/ 	.word	index@(matmul_kernel)
        /*0008*/ 	.word	0x00000020


	//----- nvinfo : EIATTR_FRAME_SIZE
	.align		4
.L_1:
        /*000c*/ 	.byte	0x04, 0x11
        /*000e*/ 	.short	(.L_3 - .L_2)
	.align		4
.L_2:
        /*0010*/ 	.word	index@(matmul_kernel)
        /*0014*/ 	.word	0x00000f28


	//----- nvinfo : EIATTR_MIN_STACK_SIZE
	.align		4
.L_3:
        /*0018*/ 	.byte	0x04, 0x12
        /*001a*/ 	.short	(.L_5 - .L_4)
	.align		4
.L_4:
        /*001c*/ 	.word	index@(matmul_kernel)
        /*0020*/ 	.word	0x00000f28
.L_5:


//--------------------- .nv.compat                --------------------------
	.section	.nv.compat,"",@"SHT_CUDA_COMPAT_INFO"
	.align	4
        /*0000*/ 	.byte	0x02, 0x09, 0x01, 0x00, 0x02, 0x02, 0x01, 0x00, 0x02, 0x05, 0x05, 0x00, 0x03, 0x07, 0x01, 0x01
        /*0010*/ 	.byte	0x02, 0x03, 0x00, 0x00, 0x02, 0x06, 0x01, 0x00, 0x04, 0x0b, 0x08, 0x00, 0x00, 0x00, 0x00, 0x00
        /*0020*/ 	.byte	0x00, 0x00, 0x00, 0x00


//--------------------- .nv.info.matmul_kernel    --------------------------
	.section	.nv.info.matmul_kernel,"",@"SHT_CUDA_INFO"
	.sectionflags	@""
	.align	4


	//----- nvinfo : EIATTR_CUDA_API_VERSION
	.align		4
        /*0000*/ 	.byte	0x04, 0x37
        /*0002*/ 	.short	(.L_7 - .L_6)
.L_6:
        /*0004*/ 	.word	0x00000082


	//----- nvinfo : EIATTR_KPARAM_INFO
	.align		4
.L_7:
        /*0008*/ 	.byte	0x04, 0x17
        /*000a*/ 	.short	(.L_9 - .L_8)
.L_8:
        /*000c*/ 	.word	0x00000000
        /*0010*/ 	.short	0x000d
        /*0012*/ 	.short	0x0048
        /*0014*/ 	.byte	0x00, 0xf4, 0x21, 0x00


	//----- nvinfo : EIATTR_KPARAM_INFO
	.align		4
.L_9:
        /*0018*/ 	.byte	0x04, 0x17
        /*001a*/ 	.short	(.L_11 - .L_10)
.L_10:
        /*001c*/ 	.word	0x00000000
        /*0020*/ 	.short	0x000c
        /*0022*/ 	.short	0x0040
        /*0024*/ 	.byte	0x00, 0xf4, 0x21, 0x00


	//----- nvinfo : EIATTR_KPARAM_INFO
	.align		4
.L_11:
        /*0028*/ 	.byte	0x04, 0x17
        /*002a*/ 	.short	(.L_13 - .L_12)
.L_12:
        /*002c*/ 	.word	0x00000000
        /*0030*/ 	.short	0x000b
        /*0032*/ 	.short	0x0038
        /*0034*/ 	.byte	0x00, 0xf0, 0x11, 0x00


	//----- nvinfo : EIATTR_KPARAM_INFO
	.align		4
.L_13:
        /*0038*/ 	.byte	0x04, 0x17
        /*003a*/ 	.short	(.L_15 - .L_14)
.L_14:
        /*003c*/ 	.word	0x00000000
        /*0040*/ 	.short	0x000a
        /*0042*/ 	.short	0x0034
        /*0044*/ 	.byte	0x00, 0xf0, 0x11, 0x00


	//----- nvinfo : EIATTR_KPARAM_INFO
	.align		4
.L_15:
        /*0048*/ 	.byte	0x04, 0x17
        /*004a*/ 	.short	(.L_17 - .L_16)
.L_16:
        /*004c*/ 	.word	0x00000000
        /*0050*/ 	.short	0x0009
        /*0052*/ 	.short	0x0030
        /*0054*/ 	.byte	0x00, 0xf0, 0x11, 0x00


	//----- nvinfo : EIATTR_KPARAM_INFO
	.align		4
.L_17:
        /*0058*/ 	.byte	0x04, 0x17
        /*005a*/ 	.short	(.L_19 - .L_18)
.L_18:
        /*005c*/ 	.word	0x00000000
        /*0060*/ 	.short	0x0008
        /*0062*/ 	.short	0x002c
        /*0064*/ 	.byte	0x00, 0xf0, 0x11, 0x00


	//----- nvinfo : EIATTR_KPARAM_INFO
	.align		4
.L_19:
        /*0068*/ 	.byte	0x04, 0x17
        /*006a*/ 	.short	(.L_21 - .L_20)
.L_20:
        /*006c*/ 	.word	0x00000000
        /*0070*/ 	.short	0x0007
        /*0072*/ 	.short	0x0028
        /*0074*/ 	.byte	0x00, 0xf0, 0x11, 0x00


	//----- nvinfo : EIATTR_KPARAM_INFO
	.align		4
.L_21:
        /*0078*/ 	.byte	0x04, 0x17
        /*007a*/ 	.short	(.L_23 - .L_22)
.L_22:
        /*007c*/ 	.word	0x00000000
        /*0080*/ 	.short	0x0006
        /*0082*/ 	.short	0x0024
        /*0084*/ 	.byte	0x00, 0xf0, 0x11, 0x00


	//----- nvinfo : EIATTR_KPARAM_INFO
	.align		4
.L_23:
        /*0088*/ 	.byte	0x04, 0x17
        /*008a*/ 	.short	(.L_25 - .L_24)
.L_24:
        /*008c*/ 	.word	0x00000000
        /*0090*/ 	.short	0x0005
        /*0092*/ 	.short	0x0020
        /*0094*/ 	.byte	0x00, 0xf0, 0x11, 0x00


	//----- nvinfo : EIATTR_KPARAM_INFO
	.align		4
.L_25:
        /*0098*/ 	.byte	0x04, 0x17
        /*009a*/ 	.short	(.L_27 - .L_26)
.L_26:
        /*009c*/ 	.word	0x00000000
        /*00a0*/ 	.short	0x0004
        /*00a2*/ 	.short	0x001c
        /*00a4*/ 	.byte	0x00, 0xf0, 0x11, 0x00


	//----- nvinfo : EIATTR_KPARAM_INFO
	.align		4
.L_27:
        /*00a8*/ 	.byte	0x04, 0x17
        /*00aa*/ 	.short	(.L_29 - .L_28)
.L_28:
        /*00ac*/ 	.word	0x00000000
        /*00b0*/ 	.short	0x0003
        /*00b2*/ 	.short	0x0018
        /*00b4*/ 	.byte	0x00, 0xf0, 0x11, 0x00


	//----- nvinfo : EIATTR_KPARAM_INFO
	.align		4
.L_29:
        /*00b8*/ 	.byte	0x04, 0x17
        /*00ba*/ 	.short	(.L_31 - .L_30)
.L_30:
        /*00bc*/ 	.word	0x00000000
        /*00c0*/ 	.short	0x0002
        /*00c2*/ 	.short	0x0010
        /*00c4*/ 	.byte	0x00, 0xf4, 0x21, 0x00


	//----- nvinfo : EIATTR_KPARAM_INFO
	.align		4
.L_31:
        /*00c8*/ 	.byte	0x04, 0x17
        /*00ca*/ 	.short	(.L_33 - .L_32)
.L_32:
        /*00cc*/ 	.word	0x00000000
        /*00d0*/ 	.short	0x0001
        /*00d2*/ 	.short	0x0008
        /*00d4*/ 	.byte	0x00, 0xf4, 0x21, 0x00


	//----- nvinfo : EIATTR_KPARAM_INFO
	.align		4
.L_33:
        /*00d8*/ 	.byte	0x04, 0x17
        /*00da*/ 	.short	(.L_35 - .L_34)
.L_34:
        /*00dc*/ 	.word	0x00000000
        /*00e0*/ 	.short	0x0000
        /*00e2*/ 	.short	0x0000
        /*00e4*/ 	.byte	0x00, 0xf4, 0x21, 0x00


	//----- nvinfo : EIATTR_SPARSE_MMA_MASK
	.align		4
.L_35:
        /*00e8*/ 	.byte	0x03, 0x50
        /*00ea*/ 	.short	0x0000


	//----- nvinfo : EIATTR_MAXREG_COUNT
	.align		4
        /*00ec*/ 	.byte	0x03, 0x1b
        /*00ee*/ 	.short	0x00ff


	//----- nvinfo : EIATTR_NUM_BARRIERS
	.align		4
        /*00f0*/ 	.byte	0x02, 0x4c
        /*00f2*/ 	.byte	0x01
	.zero		1


	//----- nvinfo : EIATTR_ANNOTATIONS
	.align		4
        /*00f4*/ 	.byte	0x04, 0x55
        /*00f6*/ 	.short	(.L_37 - .L_36)


	//   ....[0]....
.L_36:
        /*00f8*/ 	.word	0x00000001
        /*00fc*/ 	.byte	0xd0, 0x00, 0x00, 0x00, 0x01, 0x00, 0x00, 0x00, 0xf0, 0x00, 0x00, 0x00, 0x01, 0x00, 0x00, 0x00
        /* <DEDUP_REMOVED lines=1045> */
        /*425c*/ 	.byte	0x80, 0x1e, 0x01, 0x00, 0x01, 0x00, 0x00, 0x00, 0xa0, 0x1e, 0x01, 0x00


	//----- nvinfo : EIATTR_MERCURY_ISA_VERSION
	.align		4
.L_37:
        /*4268*/ 	.byte	0x03, 0x5f
        /*426a*/ 	.short	0x0101


	//----- nvinfo : EIATTR_EXIT_INSTR_OFFSETS
	.align		4
        /*426c*/ 	.byte	0x04, 0x1c
        /*426e*/ 	.short	(.L_39 - .L_38)


	//   ....[0]....
.L_38:
        /*4270*/ 	.word	0x00011fc0


	//   ....[1]....
        /*4274*/ 	.word	0x00011ff0


	//----- nvinfo : EIATTR_REQNTID
	.align		4
.L_39:
        /*4278*/ 	.byte	0x04, 0x10
        /*427a*/ 	.short	(.L_41 - .L_40)
.L_40:
        /*427c*/ 	.word	0x00000040
        /*4280*/ 	.word	0x00000001
        /*4284*/ 	.word	0x00000001


	//----- nvinfo : EIATTR_CBANK_PARAM_SIZE
	.align		4
.L_41:
        /*4288*/ 	.byte	0x03, 0x19
        /*428a*/ 	.short	0x0050


	//----- nvinfo : EIATTR_PARAM_CBANK
	.align		4
        /*428c*/ 	.byte	0x04, 0x0a
        /*428e*/ 	.short	(.L_43 - .L_42)
	.align		4
.L_42:
        /*4290*/ 	.word	index@(.nv.constant0.matmul_kernel)
        /*4294*/ 	.short	0x0210
        /*4296*/ 	.short	0x0050


	//----- nvinfo : EIATTR_SW_WAR
	.align		4
.L_43:
        /*4298*/ 	.byte	0x04, 0x36
        /*429a*/ 	.short	(.L_45 - .L_44)
.L_44:
        /*429c*/ 	.word	0x00000008
.L_45:


//--------------------- .nv.callgraph             --------------------------
	.section	.nv.callgraph,"",@"SHT_CUDA_CALLGRAPH"
	.align	4
	.sectionentsize	8
	.align		4
        /*0000*/ 	.word	0x00000000
	.align		4
        /*0004*/ 	.word	0xffffffff
	.align		4
        /*0008*/ 	.word	0x00000000
	.align		4
        /*000c*/ 	.word	0xfffffffe
	.align		4
        /*0010*/ 	.word	0x00000000
	.align		4
        /*0014*/ 	.word	0xfffffffd
	.align		4
        /*0018*/ 	.word	0x00000000
	.align		4
        /*001c*/ 	.word	0xfffffffc


//--------------------- .text.matmul_kernel       --------------------------
	.section	.text.matmul_kernel,"ax",@progbits
	.align	128
        .global         matmul_kernel
        .type           matmul_kernel,@function
        .size           matmul_kernel,(.L_x_3 - matmul_kernel)
        .other          matmul_kernel,@"STO_CUDA_ENTRY STV_DEFAULT"
matmul_kernel:
.text.matmul_kernel:
[----:B------:R-:W0:Y:S08]  /*0000*/  LDC R1, c[0x0][0x28] ;  /* 0x00000a00ff017b82 */ /* 0x000e300000000800 */
[----:B------:R-:W1:Y:S01]  /*0010*/  LDC.64 R2, c[0x0][0x228] ;  /* 0x00008a00ff027b82 */ /* 0x000e620000000a00 */
[----:B------:R-:W2:Y:S01]  /*0020*/  S2R R28, SR_TID.X ;  /* 0x00000000001c7919 */ /* 0x000ea20000002100 */
[----:B0-----:R-:W-:Y:S01]  /*0030*/  VIADD R1, R1, 0xfffff0d8 ;  /* 0xfffff0d801017836 */ /* 0x001fe20000000000 */
[----:B------:R-:W-:-:S02]  /*0040*/  CS2R R14, SRZ ;  /* 0x00000000000e7805 */ /* 0x000fc4000001ff00 */
[----:B------:R-:W-:Y:S02]  /*0050*/  CS2R R16, SRZ ;  /* 0x0000000000107805 */ /* 0x000fe4000001ff00 */
[----:B------:R-:W-:Y:S02]  /*0060*/  CS2R R18, SRZ ;  /* 0x0000000000127805 */ /* 0x000fe4000001ff00 */
[----:B------:R-:W-:Y:S02]  /*0070*/  CS2R R20, SRZ ;  /* 0x0000000000147805 */ /* 0x000fe4000001ff00 */
[----:B------:R-:W-:Y:S01]  /*0080*/  CS2R R22, SRZ ;  /* 0x0000000000167805 */ /* 0x000fe2000001ff00 */
[----:B------:R-:W0:Y:S01]  /*0090*/  LDC R29, c[0x0][0x230] ;  /* 0x00008c00ff1d7b82 */ /* 0x000e220000000800 */
[----:B------:R-:W-:Y:S02]  /*00a0*/  CS2R R24, SRZ ;  /* 0x0000000000187805 */ /* 0x000fe4000001ff00 */
[----:B------:R-:W-:Y:S01]  /*00b0*/  CS2R R26, SRZ ;  /* 0x00000000001a7805 */ /* 0x000fe2000001ff00 */
[----:B-1----:R-:W-:Y:S01]  /*00c0*/  VIADD R0, R3, 0x1f ;  /* 0x0000001f03007836 */ /* 0x002fe20000000000 */
[----:B------:R1:W-:Y:S04]  /*00d0*/  STL [R1+0x860], R3 ;  /* 0x0008600301007387 */ /* 0x0003e80000100800 */
[----:B------:R-:W-:Y:S01]  /*00e0*/  SHF.R.S32.HI R5, RZ, 0x1f, R0 ;  /* 0x0000001fff057819 */ /* 0x000fe20000011400 */
[----:B------:R-:W-:Y:S03]  /*00f0*/  STL [R1+0x10], RZ ;  /* 0x000010ff01007387 */ /* 0x000fe60000100800 */
[----:B------:R-:W-:Y:S01]  /*0100*/  LEA.HI R5, R5, R0, RZ, 0x5 ;  /* 0x0000000005057211 */ /* 0x000fe200078f28ff */
[----:B------:R-:W-:Y:S03]  /*0110*/  STL [R1+0x14], RZ ;  /* 0x000014ff01007387 */ /* 0x000fe60000100800 */
[----:B------:R-:W-:Y:S01]  /*0120*/  SHF.R.S32.HI R0, RZ, 0x5, R5 ;  /* 0x00000005ff007819 */ /* 0x000fe20000011405 */
[----:B------:R-:W-:Y:S04]  /*0130*/  STL [R1+0x18], RZ ;  /* 0x000018ff01007387 */ /* 0x000fe80000100800 */
[----:B------:R-:W-:Y:S01]  /*0140*/  IMAD.SHL.U32 R0, R0, 0x8, RZ ;  /* 0x0000000800007824 */ /* 0x000fe200078e00ff */
[----:B------:R-:W3:Y:S04]  /*0150*/  S2R R5, SR_CTAID.X ;  /* 0x0000000000057919 */ /* 0x000ee80000002500 */
[-C--:B------:R-:W-:Y:S01]  /*0160*/  IABS R9, R0.reuse ;  /* 0x0000000000097213 */ /* 0x080fe20000000000 */
[----:B------:R-:W-:Y:S01]  /*0170*/  STL [R1+0x1c], RZ ;  /* 0x00001cff01007387 */ /* 0x000fe20000100800 */
[----:B------:R-:W-:-:S02]  /*0180*/  IABS R12, R0 ;  /* 0x00000000000c7213 */ /* 0x000fc40000000000 */
[----:B------:R-:W4:Y:S08]  /*0190*/  I2F.RP R4, R9 ;  /* 0x0000000900047306 */ /* 0x000f300000209400 */
[----:B----4-:R-:W4:Y:S01]  /*01a0*/  MUFU.RCP R4, R4 ;  /* 0x0000000400047308 */ /* 0x010f220000001000 */
[----:B---3--:R-:W-:Y:S01]  /*01b0*/  IABS R10, R5 ;  /* 0x00000005000a7213 */ /* 0x008fe20000000000 */
[----:B----4-:R-:W-:-:S02]  /*01c0*/  VIADD R6, R4, 0xffffffe ;  /* 0x0ffffffe04067836 */ /* 0x010fc40000000000 */
[----:B------:R-:W-:-:S04]  /*01d0*/  IMAD.MOV R4, RZ, RZ, -R12 ;  /* 0x000000ffff047224 */ /* 0x000fc800078e0a0c */
[----:B------:R3:W4:Y:S02]  /*01e0*/  F2I.FTZ.U32.TRUNC.NTZ R7, R6 ;  /* 0x0000000600077305 */ /* 0x000724000021f000 */
[----:B---3--:R-:W-:Y:S02]  /*01f0*/  IMAD.MOV.U32 R6, RZ, RZ, RZ ;  /* 0x000000ffff067224 */ /* 0x008fe400078e00ff */
[----:B----4-:R-:W-:-:S04]  /*0200*/  IMAD.MOV R8, RZ, RZ, -R7 ;  /* 0x000000ffff087224 */ /* 0x010fc800078e0a07 */
[----:B------:R-:W-:Y:S02]  /*0210*/  IMAD R11, R8, R9, RZ ;  /* 0x00000009080b7224 */ /* 0x000fe400078e02ff */
[----:B------:R-:W-:Y:S02]  /*0220*/  IMAD.MOV.U32 R8, RZ, RZ, R10 ;  /* 0x000000ffff087224 */ /* 0x000fe400078e000a */
[----:B------:R-:W-:-:S06]  /*0230*/  IMAD.HI.U32 R7, R7, R11, R6 ;  /* 0x0000000b07077227 */ /* 0x000fcc00078e0006 */
[----:B------:R-:W-:-:S04]  /*0240*/  IMAD.HI.U32 R7, R7, R8, RZ ;  /* 0x0000000807077227 */ /* 0x000fc800078e00ff */
[----:B------:R-:W-:-:S05]  /*0250*/  IMAD R4, R7, R4, R8 ;  /* 0x0000000407047224 */ /* 0x000fca00078e0208 */
[----:B------:R-:W-:-:S13]  /*0260*/  ISETP.GT.U32.AND P1, PT, R9, R4, PT ;  /* 0x000000040900720c */ /* 0x000fda0003f24070 */
[----:B------:R-:W-:Y:S02]  /*0270*/  @!P1 IMAD.IADD R4, R4, 0x1, -R9 ;  /* 0x0000000104049824 */ /* 0x000fe400078e0a09 */
[----:B------:R-:W-:Y:S01]  /*0280*/  @!P1 VIADD R7, R7, 0x1 ;  /* 0x0000000107079836 */ /* 0x000fe20000000000 */
[----:B------:R-:W-:Y:S02]  /*0290*/  ISETP.NE.AND P1, PT, R0, RZ, PT ;  /* 0x000000ff0000720c */ /* 0x000fe40003f25270 */
[----:B------:R-:W-:Y:S02]  /*02a0*/  ISETP.GE.U32.AND P0, PT, R4, R9, PT ;  /* 0x000000090400720c */ /* 0x000fe40003f06070 */
[----:B------:R-:W-:-:S04]  /*02b0*/  LOP3.LUT R4, R5, R0, RZ, 0x3c, !PT ;  /* 0x0000000005047212 */ /* 0x000fc800078e3cff */
[----:B------:R-:W-:Y:S01]  /*02c0*/  ISETP.GE.AND P2, PT, R4, RZ, PT ;  /* 0x000000ff0400720c */ /* 0x000fe20003f46270 */
[----:B------:R-:W-:-:S06]  /*02d0*/  VIADD R4, R2, 0xff ;  /* 0x000000ff02047836 */ /* 0x000fcc0000000000 */
[----:B------:R-:W-:-:S04]  /*02e0*/  @P0 VIADD R7, R7, 0x1 ;  /* 0x0000000107070836 */ /* 0x000fc80000000000 */
[----:B------:R-:W-:Y:S01]  /*02f0*/  IMAD.MOV.U32 R6, RZ, RZ, R7 ;  /* 0x000000ffff067224 */ /* 0x000fe200078e0007 */
[----:B------:R-:W-:-:S03]  /*0300*/  SHF.R.S32.HI R7, RZ, 0x1f, R4 ;  /* 0x0000001fff077819 */ /* 0x000fc60000011404 */
[----:B------:R-:W-:Y:S01]  /*0310*/  @!P2 IMAD.MOV R6, RZ, RZ, -R6 ;  /* 0x000000ffff06a224 */ /* 0x000fe200078e0a06 */
[----:B------:R-:W-:Y:S02]  /*0320*/  @!P1 LOP3.LUT R6, RZ, R0, RZ, 0x33, !PT ;  /* 0x00000000ff069212 */ /* 0x000fe400078e33ff */
[----:B------:R-:W-:-:S03]  /*0330*/  LEA.HI R7, R7, R4, RZ, 0x8 ;  /* 0x0000000407077211 */ /* 0x000fc600078f40ff */
[----:B------:R-:W-:Y:S02]  /*0340*/  IMAD.SHL.U32 R4, R6, 0x8, RZ ;  /* 0x0000000806047824 */ /* 0x000fe400078e00ff */
[----:B------:R-:W-:-:S03]  /*0350*/  IMAD.MOV R6, RZ, RZ, -R6 ;  /* 0x000000ffff067224 */ /* 0x000fc600078e0a06 */
[----:B------:R-:W-:Y:S01]  /*0360*/  LEA.HI.SX32 R7, R7, -R4, 0x18 ;  /* 0x8000000407077211 */ /* 0x000fe200078fc2ff */
[----:B------:R-:W-:Y:S02]  /*0370*/  IMAD R13, R0, R6, R5 ;  /* 0x00000006000d7224 */ /* 0x000fe400078e0205 */
[----:B------:R-:W-:Y:S01]  /*0380*/  IMAD.MOV.U32 R6, RZ, RZ, RZ ;  /* 0x000000ffff067224 */ /* 0x000fe200078e00ff */
[----:B------:R-:W-:-:S04]  /*0390*/  VIMNMX R8, R7, 0x8, PT ;  /* 0x0000000807087848 */ /* 0x000fc80003fe0100 */
[-C--:B------:R-:W-:Y:S02]  /*03a0*/  IABS R10, R8.reuse ;  /* 0x00000008000a7213 */ /* 0x080fe40000000000 */
[----:B------:R-:W-:Y:S02]  /*03b0*/  IABS R0, R8 ;  /* 0x0000000800007213 */ /* 0x000fe40000000000 */
[----:B------:R-:W3:Y:S08]  /*03c0*/  I2F.RP R9, R10 ;  /* 0x0000000a00097306 */ /* 0x000ef00000209400 */
[----:B---3--:R-:W3:Y:S02]  /*03d0*/  MUFU.RCP R9, R9 ;  /* 0x0000000900097308 */ /* 0x008ee40000001000 */
[----:B---3--:R-:W-:-:S06]  /*03e0*/  VIADD R7, R9, 0xffffffe ;  /* 0x0ffffffe09077836 */ /* 0x008fcc0000000000 */
[----:B------:R-:W3:Y:S02]  /*03f0*/  F2I.FTZ.U32.TRUNC.NTZ R7, R7 ;  /* 0x0000000700077305 */ /* 0x000ee4000021f000 */
[----:B---3--:R-:W-:-:S04]  /*0400*/  IMAD.MOV R11, RZ, RZ, -R7 ;  /* 0x000000ffff0b7224 */ /* 0x008fc800078e0a07 */
[----:B------:R-:W-:Y:S01]  /*0410*/  IMAD.MOV.U32 R5, RZ, RZ, R11 ;  /* 0x000000ffff057224 */ /* 0x000fe200078e000b */
[----:B------:R-:W-:-:S03]  /*0420*/  IABS R11, R13 ;  /* 0x0000000d000b7213 */ /* 0x000fc60000000000 */
[----:B------:R-:W-:-:S04]  /*0430*/  IMAD R5, R5, R10, RZ ;  /* 0x0000000a05057224 */ /* 0x000fc800078e02ff */
[----:B------:R-:W-:-:S04]  /*0440*/  IMAD.HI.U32 R6, R7, R5, R6 ;  /* 0x0000000507067227 */ /* 0x000fc800078e0006 */
[----:B------:R-:W-:Y:S02]  /*0450*/  IMAD.MOV R5, RZ, RZ, -R0 ;  /* 0x000000ffff057224 */ /* 0x000fe400078e0a00 */
[----:B------:R-:W-:Y:S01]  /*0460*/  IMAD.HI.U32 R0, R6, R11, RZ ;  /* 0x0000000b06007227 */ /* 0x000fe200078e00ff */
[----:B--2---:R-:W-:-:S03]  /*0470*/  LOP3.LUT R6, R28, 0x3f, RZ, 0xc0, !PT ;  /* 0x0000003f1c067812 */ /* 0x004fc600078ec0ff */
[----:B------:R-:W-:Y:S02]  /*0480*/  IMAD R5, R0, R5, R11 ;  /* 0x0000000500057224 */ /* 0x000fe400078e020b */
[----:B0-----:R-:W-:-:S03]  /*0490*/  VIADD R28, R29, 0x1f ;  /* 0x0000001f1d1c7836 */ /* 0x001fc60000000000 */
[----:B------:R-:W-:-:S13]  /*04a0*/  ISETP.GT.U32.AND P1, PT, R10, R5, PT ;  /* 0x000000050a00720c */ /* 0x000fda0003f24070 */
[----:B------:R-:W-:Y:S02]  /*04b0*/  @!P1 IMAD.IADD R5, R5, 0x1, -R10 ;  /* 0x0000000105059824 */ /* 0x000fe400078e0a0a */
[----:B------:R-:W-:Y:S01]  /*04c0*/  @!P1 VIADD R0, R0, 0x1 ;  /* 0x0000000100009836 */ /* 0x000fe20000000000 */
[----:B------:R-:W-:Y:S02]  /*04d0*/  ISETP.NE.AND P1, PT, R8, RZ, PT ;  /* 0x000000ff0800720c */ /* 0x000fe40003f25270 */
[----:B------:R-:W-:Y:S01]  /*04e0*/  ISETP.GE.U32.AND P0, PT, R5, R10, PT ;  /* 0x0000000a0500720c */ /* 0x000fe20003f06070 */
[----:B------:R-:W-:Y:S01]  /*04f0*/  ULDC.64 UR10, c[0x0][0x208] ;  /* 0x00008200000a7ab9 */ /* 0x000fe20000000a00 */
[----:B------:R-:W-:Y:S02]  /*0500*/  LOP3.LUT R5, R13, R8, RZ, 0x3c, !PT ;  /* 0x000000080d057212 */ /* 0x000fe400078e3cff */
[----:B------:R-:W-:Y:S02]  /*0510*/  CS2R R10, SRZ ;  /* 0x00000000000a7805 */ /* 0x000fe4000001ff00 */
[----:B------:R-:W-:-:S07]  /*0520*/  ISETP.GE.AND P2, PT, R5, RZ, PT ;  /* 0x000000ff0500720c */ /* 0x000fce0003f46270 */
[----:B------:R-:W-:-:S06]  /*0530*/  @P0 VIADD R0, R0, 0x1 ;  /* 0x0000000100000836 */ /* 0x000fcc0000000000 */
[----:B------:R-:W-:Y:S01]  /*0540*/  @!P2 IMAD.MOV R0, RZ, RZ, -R0 ;  /* 0x000000ffff00a224 */ /* 0x000fe200078e0a00 */
[----:B------:R-:W-:-:S05]  /*0550*/  @!P1 LOP3.LUT R0, RZ, R8, RZ, 0x33, !PT ;  /* 0x00000008ff009212 */ /* 0x000fca00078e33ff */
[----:B------:R-:W-:-:S04]  /*0560*/  IMAD.MOV R5, RZ, RZ, -R0 ;  /* 0x000000ffff057224 */ /* 0x000fc800078e0a00 */
[----:B------:R-:W-:Y:S01]  /*0570*/  IMAD R5, R8, R5, R13 ;  /* 0x0000000508057224 */ /* 0x000fe200078e020d */
[----:B------:R-:W-:Y:S01]  /*0580*/  ISETP.GE.AND P0, PT, R28, 0x20, PT ;  /* 0x000000201c00780c */ /* 0x000fe20003f06270 */
[----:B------:R-:W-:Y:S01]  /*0590*/  IMAD.SHL.U32 R0, R0, 0x20, RZ ;  /* 0x0000002000007824 */ /* 0x000fe200078e00ff */
[----:B------:R-:W-:Y:S01]  /*05a0*/  CS2R R8, SRZ ;  /* 0x0000000000087805 */ /* 0x000fe2000001ff00 */
[----:B------:R-:W-:Y:S01]  /*05b0*/  IMAD.IADD R5, R4, 0x1, R5 ;  /* 0x0000000104057824 */ /* 0x000fe200078e0205 */
[----:B------:R-:W-:-:S03]  /*05c0*/  CS2R R12, SRZ ;  /* 0x00000000000c7805 */ /* 0x000fc6000001ff00 */
[----:B-1----:R-:W-:Y:S01]  /*05d0*/  IMAD R3, R5, 0x100, R6 ;  /* 0x0000010005037824 */ /* 0x002fe200078e0206 */
[----:B------:R-:W-:Y:S02]  /*05e0*/  CS2R R4, SRZ ;  /* 0x0000000000047805 */ /* 0x000fe4000001ff00 */
[----:B------:R-:W-:Y:S01]  /*05f0*/  CS2R R6, SRZ ;  /* 0x0000000000067805 */ /* 0x000fe2000001ff00 */
[----:B------:R-:W-:Y:S01]  /*0600*/  IMAD.MOV.U32 R29, RZ, RZ, R3 ;  /* 0x000000ffff1d7224 */ /* 0x000fe200078e0003 */
[----:B------:R0:W-:Y:S04]  /*0610*/  STL [R1+0x84c], R3 ;  /* 0x00084c0301007387 */ /* 0x0001e80000100800 */
[----:B------:R-:W-:Y:S04]  /*0620*/  STL [R1], RZ ;  /* 0x000000ff01007387 */ /* 0x000fe80000100800 */
[----:B------:R-:W-:Y:S04]  /*0630*/  STL [R1+0x4], RZ ;  /* 0x000004ff01007387 */ /* 0x000fe80000100800 */
        /* <DEDUP_REMOVED lines=26> */
[----:B------:R-:W-:Y:S01]  /*07e0*/  STL [R1+0x120], RZ ;  /* 0x000120ff01007387 */ /* 0x000fe20000100800 */
[----:B------:R-:W-:-:S03]  /*07f0*/  VIADD R28, R29, 0x40 ;  /* 0x000000401d1c7836 */ /* 0x000fc60000000000 */
[----:B------:R-:W-:Y:S04]  /*0800*/  STL [R1+0x124], RZ ;  /* 0x000124ff01007387 */ /* 0x000fe80000100800 */
[----:B------:R-:W-:Y:S04]  /*0810*/  STL [R1+0x128], RZ ;  /* 0x000128ff01007387 */ /* 0x000fe80000100800 */
[----:B------:R-:W-:Y:S04]  /*0820*/  STL [R1+0x12c], RZ ;  /* 0x00012cff01007387 */ /* 0x000fe80000100800 */
[----:B0-----:R0:W5:Y:S04]  /*0830*/  LDL.LU R3, [R1+0x860] ;  /* 0x0008600001037983 */ /* 0x0011680000300800 */
[----:B------:R-:W-:Y:S04]  /*0840*/  STL [R1+0x130], RZ ;  /* 0x000130ff01007387 */ /* 0x000fe80000100800 */
[----:B------:R-:W-:Y:S04]  /*0850*/  STL [R1+0x134], RZ ;  /* 0x000134ff01007387 */ /* 0x000fe80000100800 */
[----:B------:R-:W-:Y:S04]  /*0860*/  STL [R1+0x138], RZ ;  /* 0x000138ff01007387 */ /* 0x000fe80000100800 */
[----:B------:R-:W-:Y:S04]  /*0870*/  STL [R1+0x13c], RZ ;  /* 0x00013cff01007387 */ /* 0x000fe80000100800 */
[----:B------:R1:W-:Y:S02]  /*0880*/  STL [R1+0x854], R28 ;  /* 0x0008541c01007387 */ /* 0x0003e40000100800 */
[----:B-1----:R-:W-:-:S05]  /*0890*/  VIADD R28, R29, 0x80 ;  /* 0x000000801d1c7836 */ /* 0x002fca0000000000 */
[----:B------:R1:W-:Y:S02]  /*08a0*/  STL [R1+0x85c], R28 ;  /* 0x00085c1c01007387 */ /* 0x0003e40000100800 */
[----:B-1----:R-:W-:-:S05]  /*08b0*/  VIADD R28, R29, 0xc0 ;  /* 0x000000c01d1c7836 */ /* 0x002fca0000000000 */
[----:B------:R1:W-:Y:S04]  /*08c0*/  STL [R1+0x858], R28 ;  /* 0x0008581c01007387 */ /* 0x0003e80000100800 */
[----:B------:R0:W-:Y:S01]  /*08d0*/  STL [R1+0x850], R0 ;  /* 0x0008500001007387 */ /* 0x0001e20000100800 */
[----:B-1----:R-:W1:Y:S02]  /*08e0*/  S2R R28, SR_TID.X ;  /* 0x00000000001c7919 */ /* 0x002e640000002100 */
[----:B-1----:R-:W-:Y:S01]  /*08f0*/  LOP3.LUT R28, R28, 0x20, RZ, 0xc0, !PT ;  /* 0x000000201c1c7812 */ /* 0x002fe200078ec0ff */
[----:B0-----:R-:W-:Y:S06]  /*0900*/  @!P0 BRA `(.L_x_0) ;  /* 0x000000dc00f48947 */ /* 0x001fec0003800000 */
[----:B------:R-:W2:Y:S04]  /*0910*/  LDL R26, [R1+0x85c] ;  /* 0x00085c00011a7983 */ /* 0x000ea80000100800 */
[----:B------:R-:W3:Y:S04]  /*0920*/  LDL R25, [R1+0x858] ;  /* 0x0008580001197983 */ /* 0x000ee80000100800 */
[----:B------:R-:W4:Y:S01]  /*0930*/  LDL R27, [R1+0x854] ;  /* 0x00085400011b7983 */ /* 0x000f220000100800 */
[----:B------:R-:W-:Y:S01]  /*0940*/  IABS R15, R2 ;  /* 0x00000002000f7213 */ /* 0x000fe20000000000 */
[----:B------:R-:W-:Y:S01]  /*0950*/  IMAD.MOV.U32 R24, RZ, RZ, R0 ;  /* 0x000000ffff187224 */ /* 0x000fe200078e0000 */
[----:B-----5:R-:W-:Y:S01]  /*0960*/  IABS R11, R3 ;  /* 0x00000003000b7213 */ /* 0x020fe20000000000 */
[----:B------:R-:W-:Y:S01]  /*0970*/  ULDC UR4, c[0x0][0x240] ;  /* 0x0000900000047ab9 */ /* 0x000fe20000000800 */
[----:B------:R-:W0:Y:S01]  /*0980*/  I2F.RP R8, R15 ;  /* 0x0000000f00087306 */ /* 0x000e220000209400 */
[----:B------:R-:W-:Y:S01]  /*0990*/  IABS R19, R29 ;  /* 0x0000001d00137213 */ /* 0x000fe20000000000 */
[----:B------:R-:W-:Y:S01]  /*09a0*/  ULDC UR6, c[0x0][0x234] ;  /* 0x00008d0000067ab9 */ /* 0x000fe20000000800 */
[----:B------:R-:W-:Y:S01]  /*09b0*/  ULDC UR7, c[0x0][0x230] ;  /* 0x00008c0000077ab9 */ /* 0x000fe20000000800 */
[----:B------:R-:W-:Y:S01]  /*09c0*/  ULDC UR12, c[0x0][0x238] ;  /* 0x00008e00000c7ab9 */ /* 0x000fe20000000800 */
[----:B------:R-:W-:-:S03]  /*09d0*/  ULDC UR9, c[0x0][0x23c] ;  /* 0x00008f0000097ab9 */ /* 0x000fc60000000800 */
[----:B0-----:R-:W0:Y:S02]  /*09e0*/  MUFU.RCP R8, R8 ;  /* 0x0000000800087308 */ /* 0x001e240000001000 */
[----:B0-----:R-:W-:-:S06]  /*09f0*/  VIADD R7, R8, 0xffffffe ;  /* 0x0ffffffe08077836 */ /* 0x001fcc0000000000 */
[----:B------:R-:W0:Y:S08]  /*0a00*/  F2I.FTZ.U32.TRUNC.NTZ R7, R7 ;  /* 0x0000000700077305 */ /* 0x000e30000021f000 */
[----:B------:R-:W1:Y:S01]  /*0a10*/  I2F.RP R0, R11 ;  /* 0x0000000b00007306 */ /* 0x000e620000209400 */
[----:B0-----:R-:W-:-:S04]  /*0a20*/  IMAD.MOV R6, RZ, RZ, -R7 ;  /* 0x000000ffff067224 */ /* 0x001fc800078e0a07 */
[----:B------:R-:W-:Y:S02]  /*0a30*/  IMAD R9, R6, R15, RZ ;  /* 0x0000000f06097224 */ /* 0x000fe400078e02ff */
[----:B------:R-:W-:-:S04]  /*0a40*/  IMAD.MOV.U32 R6, RZ, RZ, RZ ;  /* 0x000000ffff067224 */ /* 0x000fc800078e00ff */
[----:B------:R-:W-:Y:S01]  /*0a50*/  IMAD.HI.U32 R6, R7, R9, R6 ;  /* 0x0000000907067227 */ /* 0x000fe200078e0006 */
[----:B-1----:R-:W0:Y:S03]  /*0a60*/  MUFU.RCP R0, R0 ;  /* 0x0000000000007308 */ /* 0x002e260000001000 */
[----:B0-----:R-:W-:-:S05]  /*0a70*/  VIADD R4, R0, 0xffffffe ;  /* 0x0ffffffe00047836 */ /* 0x001fca0000000000 */
[----:B------:R-:W0:Y:S01]  /*0a80*/  F2I.FTZ.U32.TRUNC.NTZ R5, R4 ;  /* 0x0000000400057305 */ /* 0x000e22000021f000 */
[----:B------:R-:W-:Y:S01]  /*0a90*/  LEA.HI R10, R28, R24, RZ, 0x1b ;  /* 0x000000181c0a7211 */ /* 0x000fe200078fd8ff */
[----:B0-----:R-:W-:-:S04]  /*0aa0*/  IMAD.MOV R4, RZ, RZ, -R5 ;  /* 0x000000ffff047224 */ /* 0x001fc800078e0a05 */
[----:B------:R-:W-:Y:S02]  /*0ab0*/  IMAD R7, R4, R11, RZ ;  /* 0x0000000b04077224 */ /* 0x000fe400078e02ff */
[----:B------:R-:W-:-:S04]  /*0ac0*/  IMAD.MOV.U32 R4, RZ, RZ, RZ ;  /* 0x000000ffff047224 */ /* 0x000fc800078e00ff */
[----:B------:R-:W-:-:S04]  /*0ad0*/  IMAD.HI.U32 R7, R5, R7, R4 ;  /* 0x0000000705077227 */ /* 0x000fc800078e0004 */
[C---:B------:R-:W-:Y:S02]  /*0ae0*/  VIADD R5, R10.reuse, 0x1c ;  /* 0x0000001c0a057836 */ /* 0x040fe40000000000 */
[----:B------:R-:W-:-:S05]  /*0af0*/  VIADD R4, R10, 0x1e ;  /* 0x0000001e0a047836 */ /* 0x000fca0000000000 */
[----:B------:R-:W-:Y:S02]  /*0b00*/  IABS R14, R4 ;  /* 0x00000004000e7213 */ /* 0x000fe40000000000 */
[----:B------:R-:W-:Y:S02]  /*0b10*/  ISETP.GE.AND P3, PT, R4, RZ, PT ;  /* 0x000000ff0400720c */ /* 0x000fe40003f66270 */
[----:B------:R-:W-:Y:S01]  /*0b20*/  ISETP.GE.AND P4, PT, R5, RZ, PT ;  /* 0x000000ff0500720c */ /* 0x000fe20003f86270 */
[C---:B------:R-:W-:Y:S02]  /*0b30*/  VIADD R13, R10.reuse, 0x14 ;  /* 0x000000140a0d7836 */ /* 0x040fe40000000000 */
[----:B------:R-:W-:Y:S01]  /*0b40*/  VIADD R12, R10, 0x12 ;  /* 0x000000120a0c7836 */ /* 0x000fe20000000000 */
[----:B--2---:R-:W-:-:S05]  /*0b50*/  IABS R18, R26 ;  /* 0x0000001a00127213 */ /* 0x004fca0000000000 */
[----:B------:R-:W-:-:S04]  /*0b60*/  IMAD.HI.U32 R8, R6, R18, RZ ;  /* 0x0000001206087227 */ /* 0x000fc800078e00ff */
[----:B------:R-:W-:-:S04]  /*0b70*/  IMAD.MOV R8, RZ, RZ, -R8 ;  /* 0x000000ffff087224 */ /* 0x000fc800078e0a08 */
[----:B------:R-:W-:-:S05]  /*0b80*/  IMAD R18, R15, R8, R18 ;  /* 0x000000080f127224 */ /* 0x000fca00078e0212 */
[----:B------:R-:W-:Y:S02]  /*0b90*/  ISETP.GT.U32.AND P1, PT, R15, R18, PT ;  /* 0x000000120f00720c */ /* 0x000fe40003f24070 */
[----:B---3--:R-:W-:Y:S02]  /*0ba0*/  IABS R16, R25 ;  /* 0x0000001900107213 */ /* 0x008fe40000000000 */
[----:B----4-:R-:W-:-:S03]  /*0bb0*/  IABS R17, R27 ;  /* 0x0000001b00117213 */ /* 0x010fc60000000000 */
[----:B------:R-:W-:-:S04]  /*0bc0*/  IMAD.HI.U32 R0, R6, R16, RZ ;  /* 0x0000001006007227 */ /* 0x000fc800078e00ff */
[----:B------:R-:W-:Y:S02]  /*0bd0*/  IMAD.MOV R9, RZ, RZ, -R0 ;  /* 0x000000ffff097224 */ /* 0x000fe400078e0a00 */
[----:B------:R-:W-:Y:S02]  /*0be0*/  @!P1 IMAD.IADD R18, R18, 0x1, -R15 ;  /* 0x0000000112129824 */ /* 0x000fe400078e0a0f */
[----:B------:R-:W-:-:S03]  /*0bf0*/  IMAD.HI.U32 R0, R6, R17, RZ ;  /* 0x0000001106007227 */ /* 0x000fc600078e00ff */
[C---:B------:R-:W-:Y:S01]  /*0c00*/  ISETP.GT.U32.AND P6, PT, R15.reuse, R18, PT ;  /* 0x000000120f00720c */ /* 0x040fe20003fc4070 */
[----:B------:R-:W-:Y:S02]  /*0c10*/  IMAD R16, R15, R9, R16 ;  /* 0x000000090f107224 */ /* 0x000fe400078e0210 */
[----:B------:R-:W-:-:S03]  /*0c20*/  IMAD.HI.U32 R6, R6, R19, RZ ;  /* 0x0000001306067227 */ /* 0x000fc600078e00ff */
[----:B------:R-:W-:Y:S01]  /*0c30*/  ISETP.GT.U32.AND P0, PT, R15, R16, PT ;  /* 0x000000100f00720c */ /* 0x000fe20003f04070 */
[----:B------:R-:W-:-:S04]  /*0c40*/  IMAD.MOV R6, RZ, RZ, -R6 ;  /* 0x000000ffff067224 */ /* 0x000fc800078e0a06 */
[C---:B------:R-:W-:Y:S02]  /*0c50*/  IMAD R19, R15.reuse, R6, R19 ;  /* 0x000000060f137224 */ /* 0x040fe400078e0213 */
[----:B------:R-:W-:Y:S02]  /*0c60*/  @!P6 IMAD.IADD R18, R18, 0x1, -R15 ;  /* 0x000000011212e824 */ /* 0x000fe400078e0a0f */
[----:B------:R-:W-:Y:S01]  /*0c70*/  IMAD.MOV R0, RZ, RZ, -R0 ;  /* 0x000000ffff007224 */ /* 0x000fe200078e0a00 */
[----:B------:R-:W-:-:S03]  /*0c80*/  ISETP.GT.U32.AND P6, PT, R15, R19, PT ;  /* 0x000000130f00720c */ /* 0x000fc60003fc4070 */
[----:B------:R-:W-:Y:S02]  /*0c90*/  IMAD R17, R15, R0, R17 ;  /* 0x000000000f117224 */ /* 0x000fe400078e0211 */
[----:B------:R-:W-:-:S03]  /*0ca0*/  @!P0 IMAD.IADD R16, R16, 0x1, -R15 ;  /* 0x0000000110108824 */ /* 0x000fc600078e0a0f */
[C---:B------:R-:W-:Y:S02]  /*0cb0*/  ISETP.GT.U32.AND P2, PT, R15.reuse, R17, PT ;  /* 0x000000110f00720c */ /* 0x040fe40003f44070 */
[----:B------:R-:W-:Y:S02]  /*0cc0*/  ISETP.GT.U32.AND P5, PT, R15, R16, PT ;  /* 0x000000100f00720c */ /* 0x000fe40003fa4070 */
[----:B------:R-:W-:Y:S01]  /*0cd0*/  ISETP.GE.AND P0, PT, R25, RZ, PT ;  /* 0x000000ff1900720c */ /* 0x000fe20003f06270 */
[----:B------:R-:W-:-:S05]  /*0ce0*/  @!P6 IMAD.IADD R19, R19, 0x1, -R15 ;  /* 0x000000011313e824 */ /* 0x000fca00078e0a0f */
[----:B------:R-:W-:Y:S02]  /*0cf0*/  ISETP.GT.U32.AND P6, PT, R15, R19, PT ;  /* 0x000000130f00720c */ /* 0x000fe40003fc4070 */
[----:B------:R-:W-:Y:S01]  /*0d00*/  IABS R8, R5 ;  /* 0x0000000500087213 */ /* 0x000fe20000000000 */
[--C-:B------:R-:W-:Y:S02]  /*0d10*/  @!P2 IMAD.IADD R17, R17, 0x1, -R15.reuse ;  /* 0x000000011111a824 */ /* 0x100fe400078e0a0f */
[----:B------:R-:W-:Y:S02]  /*0d20*/  @!P5 IMAD.IADD R16, R16, 0x1, -R15 ;  /* 0x000000011010d824 */ /* 0x000fe400078e0a0f */
[----:B------:R-:W-:Y:S01]  /*0d30*/  IMAD.HI.U32 R4, R7, R8, RZ ;  /* 0x0000000807047227 */ /* 0x000fe200078e00ff */
[----:B------:R-:W-:-:S03]  /*0d40*/  ISETP.GT.U32.AND P2, PT, R15, R17, PT ;  /* 0x000000110f00720c */ /* 0x000fc60003f44070 */
[----:B------:R-:W-:Y:S01]  /*0d50*/  @!P0 IMAD.MOV R16, RZ, RZ, -R16 ;  /* 0x000000ffff108224 */ /* 0x000fe200078e0a10 */
[----:B------:R-:W-:Y:S01]  /*0d60*/  ISETP.GE.AND P0, PT, R29, RZ, PT ;  /* 0x000000ff1d00720c */ /* 0x000fe20003f06270 */
[----:B------:R-:W-:Y:S01]  /*0d70*/  @!P6 IMAD.IADD R19, R19, 0x1, -R15 ;  /* 0x000000011313e824 */ /* 0x000fe200078e0a0f */
[----:B------:R-:W-:Y:S01]  /*0d80*/  ISETP.GE.AND P6, PT, R27, RZ, PT ;  /* 0x000000ff1b00720c */ /* 0x000fe20003fc6270 */
[----:B------:R-:W-:-:S04]  /*0d90*/  IMAD.HI.U32 R0, R7, R14, RZ ;  /* 0x0000000e07007227 */ /* 0x000fc800078e00ff */
[----:B------:R-:W-:Y:S02]  /*0da0*/  IMAD.MOV R4, RZ, RZ, -R4 ;  /* 0x000000ffff047224 */ /* 0x000fe400078e0a04 */
[----:B------:R-:W-:Y:S02]  /*0db0*/  IMAD.MOV R0, RZ, RZ, -R0 ;  /* 0x000000ffff007224 */ /* 0x000fe400078e0a00 */
[C---:B------:R-:W-:Y:S02]  /*0dc0*/  IMAD R8, R11.reuse, R4, R8 ;  /* 0x000000040b087224 */ /* 0x040fe400078e0208 */
[----:B------:R-:W-:Y:S02]  /*0dd0*/  IMAD R14, R11, R0, R14 ;  /* 0x000000000b0e7224 */ /* 0x000fe400078e020e */
[----:B------:R-:W-:Y:S02]  /*0de0*/  @!P2 IMAD.IADD R17, R17, 0x1, -R15 ;  /* 0x000000011111a824 */ /* 0x000fe400078e0a0f */
[----:B------:R-:W-:Y:S01]  /*0df0*/  @!P0 IMAD.MOV R19, RZ, RZ, -R19 ;  /* 0x000000ffff138224 */ /* 0x000fe200078e0a13 */
[C---:B------:R-:W-:Y:S01]  /*0e00*/  ISETP.GT.U32.AND P0, PT, R11.reuse, R8, PT ;  /* 0x000000080b00720c */ /* 0x040fe20003f04070 */
[----:B------:R-:W-:Y:S01]  /*0e10*/  @!P6 IMAD.MOV R17, RZ, RZ, -R17 ;  /* 0x000000ffff11e224 */ /* 0x000fe200078e0a11 */
[----:B------:R-:W-:Y:S01]  /*0e20*/  ISETP.GT.U32.AND P6, PT, R11, R14, PT ;  /* 0x0000000e0b00720c */ /* 0x000fe20003fc4070 */
[----:B------:R-:W-:Y:S01]  /*0e30*/  VIADD R0, R10, 0x1a ;  /* 0x0000001a0a007836 */ /* 0x000fe20000000000 */
[----:B------:R-:W-:Y:S01]  /*0e40*/  ISETP.GE.AND P1, PT, R26, RZ, PT ;  /* 0x000000ff1a00720c */ /* 0x000fe20003f26270 */
[----:B------:R-:W-:-:S03]  /*0e50*/  VIADD R5, R10, 0x16 ;  /* 0x000000160a057836 */ /* 0x000fc60000000000 */
[----:B------:R-:W-:Y:S01]  /*0e60*/  IABS R9, R0 ;  /* 0x0000000000097213 */ /* 0x000fe20000000000 */
[----:B------:R-:W-:Y:S01]  /*0e70*/  VIADD R4, R10, 0x18 ;  /* 0x000000180a047836 */ /* 0x000fe20000000000 */
[----:B------:R-:W-:-:S03]  /*0e80*/  IABS R5, R5 ;  /* 0x0000000500057213 */ /* 0x000fc60000000000 */
[----:B------:R-:W-:Y:S02]  /*0e90*/  @!P0 IMAD.IADD R8, R8, 0x1, -R11 ;  /* 0x0000000108088824 */ /* 0x000fe400078e0a0b */
[----:B------:R-:W-:Y:S01]  /*0ea0*/  IMAD.HI.U32 R24, R7, R9, RZ ;  /* 0x0000000907187227 */ /* 0x000fe200078e00ff */
[----:B------:R-:W-:-:S03]  /*0eb0*/  IABS R6, R4 ;  /* 0x0000000400067213 */ /* 0x000fc60000000000 */
[----:B------:R-:W-:Y:S01]  /*0ec0*/  @!P6 IMAD.IADD R14, R14, 0x1, -R11 ;  /* 0x000000010e0ee824 */ /* 0x000fe200078e0a0b */
[----:B------:R-:W-:Y:S01]  /*0ed0*/  ISETP.GT.U32.AND P6, PT, R11, R8, PT ;  /* 0x000000080b00720c */ /* 0x000fe20003fc4070 */
[----:B------:R-:W-:Y:S02]  /*0ee0*/  IMAD.MOV R24, RZ, RZ, -R24 ;  /* 0x000000ffff187224 */ /* 0x000fe400078e0a18 */
[----:B------:R-:W-:-:S04]  /*0ef0*/  IMAD.HI.U32 R22, R7, R5, RZ ;  /* 0x0000000507167227 */ /* 0x000fc800078e00ff */
[----:B------:R-:W-:Y:S01]  /*0f00*/  IMAD.MOV.U32 R15, RZ, RZ, R18 ;  /* 0x000000ffff0f7224 */ /* 0x000fe200078e0012 */
[----:B------:R-:W-:Y:S01]  /*0f10*/  ISETP.GE.AND P5, PT, R0, RZ, PT ;  /* 0x000000ff0000720c */ /* 0x000fe20003fa6270 */
[----:B------:R-:W-:Y:S01]  /*0f20*/  IMAD R9, R11, R24, R9 ;  /* 0x000000180b097224 */ /* 0x000fe200078e0209 */
[----:B------:R-:W-:Y:S01]  /*0f30*/  ISETP.GE.AND P2, PT, R4, RZ, PT ;  /* 0x000000ff0400720c */ /* 0x000fe20003f46270 */
[----:B------:R-:W-:Y:S01]  /*0f40*/  IMAD.MOV R22, RZ, RZ, -R22 ;  /* 0x000000ffff167224 */ /* 0x000fe200078e0a16 */
[----:B------:R-:W-:Y:S01]  /*0f50*/  IABS R4, R13 ;  /* 0x0000000d00047213 */ /* 0x000fe20000000000 */
[----:B------:R-:W-:Y:S01]  /*0f60*/  @!P1 IMAD.MOV R15, RZ, RZ, -R15 ;  /* 0x000000ffff0f9224 */ /* 0x000fe200078e0a0f */
[----:B------:R-:W-:Y:S01]  /*0f70*/  IABS R0, R12 ;  /* 0x0000000c00007213 */ /* 0x000fe20000000000 */
[----:B------:R-:W-:Y:S01]  /*0f80*/  VIADD R24, R10, 0x10 ;  /* 0x000000100a187836 */ /* 0x000fe20000000000 */
[----:B------:R-:W-:Y:S01]  /*0f90*/  ISETP.NE.AND P1, PT, R2, RZ, PT ;  /* 0x000000ff0200720c */ /* 0x000fe20003f25270 */
[----:B------:R-:W-:Y:S01]  /*0fa0*/  IMAD.HI.U32 R23, R7, R6, RZ ;  /* 0x0000000607177227 */ /* 0x000fe200078e00ff */
[----:B------:R-:W-:-:S02]  /*0fb0*/  LOP3.LUT R2, RZ, R2, RZ, 0x33, !PT ;  /* 0x00000002ff027212 */ /* 0x000fc400078e33ff */
[----:B------:R-:W-:Y:S01]  /*0fc0*/  IABS R25, R24 ;  /* 0x0000001800197213 */ /* 0x000fe20000000000 */
[C---:B------:R-:W-:Y:S01]  /*0fd0*/  IMAD R5, R11.reuse, R22, R5 ;  /* 0x000000160b057224 */ /* 0x040fe200078e0205 */
[----:B------:R-:W-:Y:S01]  /*0fe0*/  ISETP.GT.U32.AND P0, PT, R11, R9, PT ;  /* 0x000000090b00720c */ /* 0x000fe20003f04070 */
[----:B------:R-:W-:Y:S01]  /*0ff0*/  IMAD.MOV R23, RZ, RZ, -R23 ;  /* 0x000000ffff177224 */ /* 0x000fe200078e0a17 */
[C---:B------:R-:W-:Y:S01]  /*1000*/  SEL R26, R2.reuse, R16, !P1 ;  /* 0x00000010021a7207 */ /* 0x040fe20004800000 */
[----:B------:R-:W-:Y:S01]  /*1010*/  IMAD.HI.U32 R21, R7, R4, RZ ;  /* 0x0000000407157227 */ /* 0x000fe200078e00ff */
[----:B------:R-:W-:-:S03]  /*1020*/  SEL R16, R2, R15, !P1 ;  /* 0x0000000f02107207 */ /* 0x000fc60004800000 */
[----:B------:R-:W-:Y:S01]  /*1030*/  IMAD.HI.U32 R20, R7, R0, RZ ;  /* 0x0000000007147227 */ /* 0x000fe200078e00ff */
[C---:B------:R-:W-:Y:S02]  /*1040*/  SEL R15, R2.reuse, R17, !P1 ;  /* 0x00000011020f7207 */ /* 0x040fe40004800000 */
[----:B------:R-:W-:Y:S01]  /*1050*/  SEL R2, R2, R19, !P1 ;  /* 0x0000001302027207 */ /* 0x000fe20004800000 */
[----:B------:R-:W-:Y:S01]  /*1060*/  @!P6 IMAD.IADD R8, R8, 0x1, -R11 ;  /* 0x000000010808e824 */ /* 0x000fe200078e0a0b */
[C---:B------:R-:W-:Y:S01]  /*1070*/  ISETP.GT.U32.AND P6, PT, R11.reuse, R5, PT ;  /* 0x000000050b00720c */ /* 0x040fe20003fc4070 */
[----:B------:R-:W-:Y:S02]  /*1080*/  IMAD R6, R11, R23, R6 ;  /* 0x000000170b067224 */ /* 0x000fe400078e0206 */
[----:B------:R-:W-:Y:S02]  /*1090*/  IMAD.MOV R21, RZ, RZ, -R21 ;  /* 0x000000ffff157224 */ /* 0x000fe400078e0a15 */
[----:B------:R-:W-:-:S02]  /*10a0*/  IMAD.MOV R20, RZ, RZ, -R20 ;  /* 0x000000ffff147224 */ /* 0x000fc400078e0a14 */
[----:B------:R-:W-:Y:S02]  /*10b0*/  VIADD R23, R10, 0xe ;  /* 0x0000000e0a177836 */ /* 0x000fe40000000000 */
[----:B------:R-:W-:-:S04]  /*10c0*/  IMAD.HI.U32 R19, R7, R25, RZ ;  /* 0x0000001907137227 */ /* 0x000fc800078e00ff */
[C---:B------:R-:W-:Y:S02]  /*10d0*/  IMAD R4, R11.reuse, R21, R4 ;  /* 0x000000150b047224 */ /* 0x040fe400078e0204 */
[----:B------:R-:W-:Y:S01]  /*10e0*/  IMAD R0, R11, R20, R0 ;  /* 0x000000140b007224 */ /* 0x000fe200078e0200 */
[----:B------:R-:W-:Y:S01]  /*10f0*/  IABS R20, R23 ;  /* 0x0000001700147213 */ /* 0x000fe20000000000 */
[----:B------:R-:W-:Y:S01]  /*1100*/  IMAD.MOV R19, RZ, RZ, -R19 ;  /* 0x000000ffff137224 */ /* 0x000fe200078e0a13 */
[----:B------:R-:W-:Y:S01]  /*1110*/  STL [R1+0x24], R26 ;  /* 0x0000241a01007387 */ /* 0x000fe20000100800 */
[----:B------:R-:W-:Y:S01]  /*1120*/  @!P0 IMAD.IADD R9, R9, 0x1, -R11 ;  /* 0x0000000109098824 */ /* 0x000fe200078e0a0b */
[C---:B------:R-:W-:Y:S01]  /*1130*/  ISETP.GT.U32.AND P0, PT, R11.reuse, R4, PT ;  /* 0x000000040b00720c */ /* 0x040fe20003f04070 */
[----:B------:R-:W-:Y:S01]  /*1140*/  IMAD R19, R11, R19, R25 ;  /* 0x000000130b137224 */ /* 0x000fe200078e0219 */
[----:B------:R0:W-:Y:S01]  /*1150*/  STL [R1+0x20], R16 ;  /* 0x0000201001007387 */ /* 0x0001e20000100800 */
[----:B------:R-:W-:-:S03]  /*1160*/  @!P6 IMAD.IADD R5, R5, 0x1, -R11 ;  /* 0x000000010505e824 */ /* 0x000fc600078e0a0b */
[----:B------:R-:W-:Y:S01]  /*1170*/  ISETP.GT.U32.AND P6, PT, R11, R19, PT ;  /* 0x000000130b00720c */ /* 0x000fe20003fc4070 */
[----:B0-----:R-:W-:-:S04]  /*1180*/  IMAD.HI.U32 R16, R7, R20, RZ ;  /* 0x0000001407107227 */ /* 0x001fc800078e00ff */
[----:B------:R-:W-:Y:S02]  /*1190*/  IMAD.MOV R16, RZ, RZ, -R16 ;  /* 0x000000ffff107224 */ /* 0x000fe400078e0a10 */
[C---:B------:R-:W-:Y:S02]  /*11a0*/  VIADD R22, R10.reuse, 0xc ;  /* 0x0000000c0a167836 */ /* 0x040fe40000000000 */
[C---:B------:R-:W-:Y:S02]  /*11b0*/  IMAD R20, R11.reuse, R16, R20 ;  /* 0x000000100b147224 */ /* 0x040fe400078e0214 */
[----:B------:R-:W-:Y:S02]  /*11c0*/  VIADD R18, R10, 0xa ;  /* 0x0000000a0a127836 */ /* 0x000fe40000000000 */
[--C-:B------:R-:W-:Y:S01]  /*11d0*/  @!P0 IMAD.IADD R4, R4, 0x1, -R11.reuse ;  /* 0x0000000104048824 */ /* 0x100fe200078e0a0b */
[----:B------:R-:W-:Y:S01]  /*11e0*/  ISETP.GT.U32.AND P0, PT, R11, R20, PT ;  /* 0x000000140b00720c */ /* 0x000fe20003f04070 */
[----:B------:R-:W-:Y:S01]  /*11f0*/  @!P6 IMAD.IADD R19, R19, 0x1, -R11 ;  /* 0x000000011313e824 */ /* 0x000fe200078e0a0b */
[----:B------:R-:W-:-:S02]  /*1200*/  IABS R21, R22 ;  /* 0x0000001600157213 */ /* 0x000fc40000000000 */
[----:B------:R-:W-:Y:S02]  /*1210*/  IABS R18, R18 ;  /* 0x0000001200127213 */ /* 0x000fe40000000000 */
[----:B------:R-:W-:Y:S01]  /*1220*/  ISETP.GT.U32.AND P6, PT, R11, R9, PT ;  /* 0x000000090b00720c */ /* 0x000fe20003fc4070 */
[----:B------:R0:W-:Y:S01]  /*1230*/  STL [R1+0x1c], R15 ;  /* 0x00001c0f01007387 */ /* 0x0001e20000100800 */
[----:B------:R-:W-:-:S03]  /*1240*/  VIADD R29, R10, 0x8 ;  /* 0x000000080a1d7836 */ /* 0x000fc60000000000 */
[----:B------:R1:W-:Y:S01]  /*1250*/  STL [R1+0x18], R2 ;  /* 0x0000180201007387 */ /* 0x0003e20000100800 */
[----:B------:R-:W-:Y:S02]  /*1260*/  VIADD R26, R10, 0x2 ;  /* 0x000000020a1a7836 */ /* 0x000fe40000000000 */
[----:B0-----:R-:W-:-:S04]  /*1270*/  IMAD.HI.U32 R15, R7, R21, RZ ;  /* 0x00000015070f7227 */ /* 0x001fc800078e00ff */
[----:B-1----:R-:W-:Y:S01]  /*1280*/  IMAD.HI.U32 R2, R7, R18, RZ ;  /* 0x0000001207027227 */ /* 0x002fe200078e00ff */
[----:B------:R0:W-:Y:S03]  /*1290*/  STL [R1+0xc], R29 ;  /* 0x00000c1d01007387 */ /* 0x0001e60000100800 */
[----:B------:R-:W-:Y:S02]  /*12a0*/  IMAD.MOV R15, RZ, RZ, -R15 ;  /* 0x000000ffff0f7224 */ /* 0x000fe400078e0a0f */
[C---:B------:R-:W-:Y:S02]  /*12b0*/  VIADD R27, R10.reuse, 0x4 ;  /* 0x000000040a1b7836 */ /* 0x040fe40000000000 */
[----:B------:R-:W-:Y:S02]  /*12c0*/  IMAD.MOV R2, RZ, RZ, -R2 ;  /* 0x000000ffff027224 */ /* 0x000fe400078e0a02 */
[----:B------:R-:W-:Y:S01]  /*12d0*/  VIADD R28, R10, 0x6 ;  /* 0x000000060a1c7836 */ /* 0x000fe20000000000 */
[----:B0-----:R-:W-:Y:S01]  /*12e0*/  IABS R29, R29 ;  /* 0x0000001d001d7213 */ /* 0x001fe20000000000 */
[----:B------:R-:W-:Y:S01]  /*12f0*/  @!P0 IMAD.IADD R20, R20, 0x1, -R11 ;  /* 0x0000000114148824 */ /* 0x000fe200078e0a0b */
[----:B------:R-:W-:Y:S01]  /*1300*/  IABS R16, R26 ;  /* 0x0000001a00107213 */ /* 0x000fe20000000000 */
[C---:B------:R-:W-:Y:S01]  /*1310*/  IMAD R21, R11.reuse, R15, R21 ;  /* 0x0000000f0b157224 */ /* 0x040fe200078e0215 */
[----:B------:R-:W-:Y:S01]  /*1320*/  IABS R15, R27 ;  /* 0x0000001b000f7213 */ /* 0x000fe20000000000 */
[----:B------:R-:W-:Y:S01]  /*1330*/  IMAD R2, R11, R2, R18 ;  /* 0x000000020b027224 */ /* 0x000fe200078e0212 */
[----:B------:R0:W-:Y:S01]  /*1340*/  STL [R1+0x8], R28 ;  /* 0x0000081c01007387 */ /* 0x0001e20000100800 */
[----:B------:R-:W-:Y:S01]  /*1350*/  IABS R18, R28 ;  /* 0x0000001c00127213 */ /* 0x000fe20000000000 */
[----:B------:R-:W-:Y:S01]  /*1360*/  @!P6 IMAD.IADD R9, R9, 0x1, -R11 ;  /* 0x000000010909e824 */ /* 0x000fe200078e0a0b */
[----:B------:R-:W-:Y:S01]  /*1370*/  ISETP.GT.U32.AND P6, PT, R11, R20, PT ;  /* 0x000000140b00720c */ /* 0x000fe20003fc4070 */
[----:B------:R1:W-:Y:S01]  /*1380*/  STL [R1+0x4], R27 ;  /* 0x0000041b01007387 */ /* 0x0003e20000100800 */
[----:B------:R-:W-:-:S03]  /*1390*/  IMAD.HI.U32 R25, R7, R16, RZ ;  /* 0x0000001007197227 */ /* 0x000fc600078e00ff */
[----:B------:R2:W-:Y:S01]  /*13a0*/  STL [R1], R26 ;  /* 0x0000001a01007387 */ /* 0x0005e20000100800 */
[----:B0-----:R-:W-:-:S04]  /*13b0*/  IMAD.HI.U32 R28, R7, R29, RZ ;  /* 0x0000001d071c7227 */ /* 0x001fc800078e00ff */
[----:B-1----:R-:W-:-:S04]  /*13c0*/  IMAD.HI.U32 R27, R7, R18, RZ ;  /* 0x00000012071b7227 */ /* 0x002fc800078e00ff */
[----:B--2---:R-:W-:-:S04]  /*13d0*/  IMAD.HI.U32 R26, R7, R15, RZ ;  /* 0x0000000f071a7227 */ /* 0x004fc800078e00ff */
[----:B------:R-:W-:Y:S02]  /*13e0*/  IMAD.MOV R28, RZ, RZ, -R28 ;  /* 0x000000ffff1c7224 */ /* 0x000fe400078e0a1c */
[----:B------:R-:W-:Y:S02]  /*13f0*/  IMAD.MOV R25, RZ, RZ, -R25 ;  /* 0x000000ffff197224 */ /* 0x000fe400078e0a19 */
[----:B------:R-:W-:Y:S02]  /*1400*/  IMAD.MOV R26, RZ, RZ, -R26 ;  /* 0x000000ffff1a7224 */ /* 0x000fe400078e0a1a */
[----:B------:R-:W-:Y:S02]  /*1410*/  IMAD.MOV R27, RZ, RZ, -R27 ;  /* 0x000000ffff1b7224 */ /* 0x000fe400078e0a1b */
[----:B------:R-:W-:Y:S02]  /*1420*/  IMAD R28, R11, R28, R29 ;  /* 0x0000001c0b1c7224 */ /* 0x000fe400078e021d */
[----:B------:R-:W-:-:S02]  /*1430*/  VIADD R29, R10, 0x16 ;  /* 0x000000160a1d7836 */ /* 0x000fc40000000000 */
[C---:B------:R-:W-:Y:S02]  /*1440*/  IMAD R16, R11.reuse, R25, R16 ;  /* 0x000000190b107224 */ /* 0x040fe400078e0210 */
[C---:B------:R-:W-:Y:S01]  /*1450*/  IMAD R15, R11.reuse, R26, R15 ;  /* 0x0000001a0b0f7224 */ /* 0x040fe200078e020f */
[----:B------:R-:W2:Y:S01]  /*1460*/  LDL.LU R25, [R1+0xc] ;  /* 0x00000c0001197983 */ /* 0x000ea20000300800 */
[----:B------:R-:W-:Y:S02]  /*1470*/  IMAD R18, R11, R27, R18 ;  /* 0x0000001b0b127224 */ /* 0x000fe400078e0212 */
[----:B------:R-:W-:Y:S01]  /*1480*/  @!P6 IMAD.IADD R20, R20, 0x1, -R11 ;  /* 0x000000011414e824 */ /* 0x000fe200078e0a0b */
[----:B------:R-:W3:Y:S01]  /*1490*/  LDL.LU R26, [R1+0x8] ;  /* 0x00000800011a7983 */ /* 0x000ee20000300800 */
[----:B------:R-:W-:-:S03]  /*14a0*/  ISETP.GE.AND P6, PT, R29, RZ, PT ;  /* 0x000000ff1d00720c */ /* 0x000fc60003fc6270 */
[----:B------:R-:W4:Y:S04]  /*14b0*/  LDL.LU R27, [R1+0x4] ;  /* 0x00000400011b7983 */ /* 0x000f280000300800 */
[----:B------:R-:W4:Y:S01]  /*14c0*/  LDL.LU R29, [R1] ;  /* 0x00000000011d7983 */ /* 0x000f220000300800 */
[----:B------:R-:W-:-:S13]  /*14d0*/  ISETP.GT.U32.AND P1, PT, R11, R14, PT ;  /* 0x0000000e0b00720c */ /* 0x000fda0003f24070 */
[----:B------:R-:W-:Y:S01]  /*14e0*/  @!P1 IMAD.IADD R14, R14, 0x1, -R11 ;  /* 0x000000010e0e9824 */ /* 0x000fe200078e0a0b */
[----:B------:R-:W-:-:S13]  /*14f0*/  ISETP.GT.U32.AND P1, PT, R11, R6, PT ;  /* 0x000000060b00720c */ /* 0x000fda0003f24070 */
[----:B------:R-:W-:Y:S01]  /*1500*/  @!P1 IMAD.IADD R6, R6, 0x1, -R11 ;  /* 0x0000000106069824 */ /* 0x000fe200078e0a0b */
[----:B------:R-:W-:-:S04]  /*1510*/  ISETP.GT.U32.AND P1, PT, R11, R0, PT ;  /* 0x000000000b00720c */ /* 0x000fc80003f24070 */
[----:B------:R-:W-:-:S09]  /*1520*/  ISETP.GT.U32.AND P0, PT, R11, R6, PT ;  /* 0x000000060b00720c */ /* 0x000fd20003f04070 */
[----:B------:R-:W-:Y:S01]  /*1530*/  @!P1 IMAD.IADD R0, R0, 0x1, -R11 ;  /* 0x0000000100009824 */ /* 0x000fe200078e0a0b */
[----:B------:R-:W-:-:S03]  /*1540*/  ISETP.GT.U32.AND P1, PT, R11, R21, PT ;  /* 0x000000150b00720c */ /* 0x000fc60003f24070 */
[----:B------:R-:W-:Y:S01]  /*1550*/  @!P0 IMAD.IADD R6, R6, 0x1, -R11 ;  /* 0x0000000106068824 */ /* 0x000fe200078e0a0b */
[C---:B------:R-:W-:Y:S01]  /*1560*/  ISETP.GT.U32.AND P0, PT, R11.reuse, R4, PT ;  /* 0x000000040b00720c */ /* 0x040fe20003f04070 */
[----:B------:R-:W-:Y:S01]  /*1570*/  @!P3 IMAD.MOV R14, RZ, RZ, -R14 ;  /* 0x000000ffff0eb224 */ /* 0x000fe200078e0a0e */
[----:B------:R-:W-:-:S07]  /*1580*/  ISETP.GT.U32.AND P3, PT, R11, R0, PT ;  /* 0x000000000b00720c */ /* 0x000fce0003f64070 */
[----:B------:R-:W-:Y:S01]  /*1590*/  @!P1 IMAD.IADD R21, R21, 0x1, -R11 ;  /* 0x0000000115159824 */ /* 0x000fe200078e0a0b */
[C---:B------:R-:W-:Y:S01]  /*15a0*/  ISETP.GT.U32.AND P1, PT, R11.reuse, R5, PT ;  /* 0x000000050b00720c */ /* 0x040fe20003f24070 */
[----:B------:R-:W-:Y:S01]  /*15b0*/  @!P4 IMAD.MOV R8, RZ, RZ, -R8 ;  /* 0x000000ffff08c224 */ /* 0x000fe200078e0a08 */
[----:B------:R-:W-:Y:S02]  /*15c0*/  IABS R17, R10 ;  /* 0x0000000a00117213 */ /* 0x000fe40000000000 */
[C---:B------:R-:W-:Y:S01]  /*15d0*/  ISETP.GT.U32.AND P4, PT, R11.reuse, R19, PT ;  /* 0x000000130b00720c */ /* 0x040fe20003f84070 */
[----:B------:R-:W-:Y:S01]  /*15e0*/  @!P5 IMAD.MOV R9, RZ, RZ, -R9 ;  /* 0x000000ffff09d224 */ /* 0x000fe200078e0a09 */
[C---:B------:R-:W-:Y:S01]  /*15f0*/  ISETP.GT.U32.AND P5, PT, R11.reuse, R21, PT ;  /* 0x000000150b00720c */ /* 0x040fe20003fa4070 */
[----:B------:R-:W-:Y:S01]  /*1600*/  @!P2 IMAD.MOV R6, RZ, RZ, -R6 ;  /* 0x000000ffff06a224 */ /* 0x000fe200078e0a06 */
[C---:B------:R-:W-:Y:S01]  /*1610*/  ISETP.GT.U32.AND P2, PT, R11.reuse, R2, PT ;  /* 0x000000020b00720c */ /* 0x040fe20003f44070 */
[----:B------:R-:W-:Y:S01]  /*1620*/  @!P0 IMAD.IADD R4, R4, 0x1, -R11 ;  /* 0x0000000104048824 */ /* 0x000fe200078e0a0b */
[----:B------:R-:W-:Y:S01]  /*1630*/  ISETP.GT.U32.AND P0, PT, R11, R18, PT ;  /* 0x000000120b00720c */ /* 0x000fe20003f04070 */
[----:B------:R-:W-:-:S04]  /*1640*/  IMAD.HI.U32 R7, R7, R17, RZ ;  /* 0x0000001107077227 */ /* 0x000fc800078e00ff */
[--C-:B------:R-:W-:Y:S01]  /*1650*/  @!P1 IMAD.IADD R5, R5, 0x1, -R11.reuse ;  /* 0x0000000105059824 */ /* 0x100fe200078e0a0b */
[C---:B------:R-:W-:Y:S01]  /*1660*/  ISETP.GT.U32.AND P1, PT, R11.reuse, R28, PT ;  /* 0x0000001c0b00720c */ /* 0x040fe20003f24070 */
[----:B------:R-:W-:Y:S01]  /*1670*/  @!P3 IMAD.IADD R0, R0, 0x1, -R11 ;  /* 0x000000010000b824 */ /* 0x000fe200078e0a0b */
[----:B------:R-:W-:Y:S01]  /*1680*/  ISETP.GT.U32.AND P3, PT, R11, R15, PT ;  /* 0x0000000f0b00720c */ /* 0x000fe20003f64070 */
[----:B------:R-:W-:Y:S02]  /*1690*/  IMAD.MOV R7, RZ, RZ, -R7 ;  /* 0x000000ffff077224 */ /* 0x000fe400078e0a07 */
[----:B------:R-:W-:Y:S01]  /*16a0*/  @!P4 IMAD.IADD R19, R19, 0x1, -R11 ;  /* 0x000000011313c824 */ /* 0x000fe200078e0a0b */
[C---:B------:R-:W-:Y:S01]  /*16b0*/  ISETP.GT.U32.AND P4, PT, R11.reuse, R16, PT ;  /* 0x000000100b00720c */ /* 0x040fe20003f84070 */
[----:B------:R-:W-:Y:S02]  /*16c0*/  IMAD R17, R11, R7, R17 ;  /* 0x000000070b117224 */ /* 0x000fe400078e0211 */
[----:B------:R-:W-:-:S02]  /*16d0*/  @!P5 IMAD.IADD R21, R21, 0x1, -R11 ;  /* 0x000000011515d824 */ /* 0x000fc400078e0a0b */
[--C-:B------:R-:W-:Y:S01]  /*16e0*/  @!P2 IMAD.IADD R2, R2, 0x1, -R11.reuse ;  /* 0x000000010202a824 */ /* 0x100fe200078e0a0b */
[----:B------:R-:W-:Y:S01]  /*16f0*/  ISETP.GT.U32.AND P5, PT, R11, R17, PT ;  /* 0x000000110b00720c */ /* 0x000fe20003fa4070 */
[--C-:B------:R-:W-:Y:S01]  /*1700*/  @!P1 IMAD.IADD R28, R28, 0x1, -R11.reuse ;  /* 0x000000011c1c9824 */ /* 0x100fe200078e0a0b */
[----:B------:R-:W-:Y:S01]  /*1710*/  ISETP.GE.AND P2, PT, R13, RZ, PT ;  /* 0x000000ff0d00720c */ /* 0x000fe20003f46270 */
[--C-:B------:R-:W-:Y:S01]  /*1720*/  @!P0 IMAD.IADD R18, R18, 0x1, -R11.reuse ;  /* 0x0000000112128824 */ /* 0x100fe200078e0a0b */
[----:B------:R-:W-:Y:S02]  /*1730*/  ISETP.GE.AND P1, PT, R12, RZ, PT ;  /* 0x000000ff0c00720c */ /* 0x000fe40003f26270 */
[----:B------:R-:W-:Y:S01]  /*1740*/  ISETP.GE.AND P0, PT, R24, RZ, PT ;  /* 0x000000ff1800720c */ /* 0x000fe20003f06270 */
[--C-:B------:R-:W-:Y:S01]  /*1750*/  @!P3 IMAD.IADD R15, R15, 0x1, -R11.reuse ;  /* 0x000000010f0fb824 */ /* 0x100fe200078e0a0b */
[----:B------:R-:W-:Y:S01]  /*1760*/  ISETP.GE.AND P3, PT, R23, RZ, PT ;  /* 0x000000ff1700720c */ /* 0x000fe20003f66270 */
[----:B------:R-:W-:-:S02]  /*1770*/  @!P4 IMAD.IADD R16, R16, 0x1, -R11 ;  /* 0x000000011010c824 */ /* 0x000fc400078e0a0b */
[----:B------:R-:W-:Y:S02]  /*1780*/  IMAD.MOV.U32 R7, RZ, RZ, R5 ;  /* 0x000000ffff077224 */ /* 0x000fe400078e0005 */
[----:B------:R-:W-:Y:S01]  /*1790*/  IMAD.MOV.U32 R12, RZ, RZ, R4 ;  /* 0x000000ffff0c7224 */ /* 0x000fe200078e0004 */
[----:B------:R-:W-:Y:S01]  /*17a0*/  ISETP.GE.AND P4, PT, R22, RZ, PT ;  /* 0x000000ff1600720c */ /* 0x000fe20003f86270 */
[----:B------:R-:W-:Y:S01]  /*17b0*/  @!P5 IMAD.IADD R17, R17, 0x1, -R11 ;  /* 0x000000011111d824 */ /* 0x000fe200078e0a0b */
[C---:B------:R-:W-:Y:S01]  /*17c0*/  ISETP.GT.U32.AND P5, PT, R11.reuse, R2, PT ;  /* 0x000000020b00720c */ /* 0x040fe20003fa4070 */
[----:B------:R-:W-:Y:S01]  /*17d0*/  @!P6 IMAD.MOV R7, RZ, RZ, -R7 ;  /* 0x000000ffff07e224 */ /* 0x000fe200078e0a07 */
        /* <DEDUP_REMOVED lines=8> */
[----:B------:R-:W-:Y:S01]  /*1860*/  ISETP.GT.U32.AND P3, PT, R11, R17, PT ;  /* 0x000000110b00720c */ /* 0x000fe20003f64070 */
[C---:B------:R-:W-:Y:S01]  /*1870*/  VIADD R24, R10.reuse, 0xa ;  /* 0x0000000a0a187836 */ /* 0x040fe20000000000 */
[----:B------:R-:W0:Y:S01]  /*1880*/  LDC.64 R4, c[0x0][0x218] ;  /* 0x00008600ff047b82 */ /* 0x000e220000000a00 */
[----:B------:R-:W-:Y:S01]  /*1890*/  @!P4 IMAD.MOV R21, RZ, RZ, -R21 ;  /* 0x000000ffff15c224 */ /* 0x000fe200078e0a15 */
[----:B------:R-:W-:Y:S01]  /*18a0*/  ISETP.GE.AND P4, PT, R10, RZ, PT ;  /* 0x000000ff0a00720c */ /* 0x000fe20003f86270 */
[--C-:B------:R-:W-:Y:S01]  /*18b0*/  @!P5 IMAD.IADD R2, R2, 0x1, -R11.reuse ;  /* 0x000000010202d824 */ /* 0x100fe200078e0a0b */
[----:B------:R-:W-:Y:S01]  /*18c0*/  ISETP.GE.AND P5, PT, R24, RZ, PT ;  /* 0x000000ff1800720c */ /* 0x000fe20003fa6270 */
[----:B------:R-:W-:-:S02]  /*18d0*/  @!P2 IMAD.IADD R28, R28, 0x1, -R11 ;  /* 0x000000011c1ca824 */ /* 0x000fc400078e0a0b */
[--C-:B------:R-:W-:Y:S01]  /*18e0*/  @!P1 IMAD.IADD R18, R18, 0x1, -R11.reuse ;  /* 0x0000000112129824 */ /* 0x100fe200078e0a0b */
[----:B------:R-:W1:Y:S01]  /*18f0*/  LDC R23, c[0x0][0x230] ;  /* 0x00008c00ff177b82 */ /* 0x000e620000000800 */
[--C-:B------:R-:W-:Y:S02]  /*1900*/  @!P0 IMAD.IADD R15, R15, 0x1, -R11.reuse ;  /* 0x000000010f0f8824 */ /* 0x100fe400078e0a0b */
[--C-:B------:R-:W-:Y:S02]  /*1910*/  @!P6 IMAD.IADD R16, R16, 0x1, -R11.reuse ;  /* 0x000000011010e824 */ /* 0x100fe400078e0a0b */
[----:B------:R-:W-:Y:S01]  /*1920*/  @!P3 IMAD.IADD R17, R17, 0x1, -R11 ;  /* 0x000000011111b824 */ /* 0x000fe200078e0a0b */
[----:B------:R-:W-:Y:S02]  /*1930*/  ISETP.NE.AND P3, PT, R3, RZ, PT ;  /* 0x000000ff0300720c */ /* 0x000fe40003f65270 */
[----:B------:R-:W-:-:S04]  /*1940*/  LOP3.LUT R3, RZ, R3, RZ, 0x33, !PT ;  /* 0x00000003ff037212 */ /* 0x000fc800078e33ff */
[C---:B------:R-:W-:Y:S01]  /*1950*/  SEL R14, R3.reuse, R14, !P3 ;  /* 0x0000000e030e7207 */ /* 0x040fe20005800000 */
[----:B------:R-:W-:Y:S01]  /*1960*/  @!P5 IMAD.MOV R2, RZ, RZ, -R2 ;  /* 0x000000ffff02d224 */ /* 0x000fe200078e0a02 */
[C---:B------:R-:W-:Y:S01]  /*1970*/  SEL R8, R3.reuse, R8, !P3 ;  /* 0x0000000803087207 */ /* 0x040fe20005800000 */
[----:B------:R-:W-:Y:S01]  /*1980*/  @!P4 IMAD.MOV R17, RZ, RZ, -R17 ;  /* 0x000000ffff11c224 */ /* 0x000fe200078e0a11 */
[C---:B------:R-:W-:Y:S01]  /*1990*/  SEL R9, R3.reuse, R9, !P3 ;  /* 0x0000000903097207 */ /* 0x040fe20005800000 */
[----:B------:R-:W-:Y:S01]  /*19a0*/  IMAD R14, R14, UR4, RZ ;  /* 0x000000040e0e7c24 */ /* 0x000fe2000f8e02ff */
[C---:B------:R-:W-:Y:S01]  /*19b0*/  SEL R6, R3.reuse, R6, !P3 ;  /* 0x0000000603067207 */ /* 0x040fe20005800000 */
[----:B------:R-:W-:Y:S01]  /*19c0*/  IMAD R8, R8, UR4, RZ ;  /* 0x0000000408087c24 */ /* 0x000fe2000f8e02ff */
[----:B------:R-:W-:Y:S01]  /*19d0*/  SEL R7, R3, R7, !P3 ;  /* 0x0000000703077207 */ /* 0x000fe20005800000 */
[----:B------:R-:W-:Y:S01]  /*19e0*/  IMAD R9, R9, UR4, RZ ;  /* 0x0000000409097c24 */ /* 0x000fe2000f8e02ff */
[----:B------:R-:W-:-:S02]  /*19f0*/  SEL R12, R3, R12, !P3 ;  /* 0x0000000c030c7207 */ /* 0x000fc40005800000 */
[C---:B------:R-:W-:Y:S02]  /*1a00*/  SEL R0, R3.reuse, R0, !P3 ;  /* 0x0000000003007207 */ /* 0x040fe40005800000 */
[C---:B------:R-:W-:Y:S02]  /*1a10*/  SEL R19, R3.reuse, R19, !P3 ;  /* 0x0000001303137207 */ /* 0x040fe40005800000 */
[C---:B------:R-:W-:Y:S02]  /*1a20*/  SEL R20, R3.reuse, R20, !P3 ;  /* 0x0000001403147207 */ /* 0x040fe40005800000 */
[C---:B------:R-:W-:Y:S02]  /*1a30*/  SEL R21, R3.reuse, R21, !P3 ;  /* 0x0000001503157207 */ /* 0x040fe40005800000 */
[C---:B------:R-:W-:Y:S02]  /*1a40*/  SEL R2, R3.reuse, R2, !P3 ;  /* 0x0000000203027207 */ /* 0x040fe40005800000 */
[----:B------:R-:W-:Y:S01]  /*1a50*/  SEL R17, R3, R17, !P3 ;  /* 0x0000001103117207 */ /* 0x000fe20005800000 */
[----:B------:R-:W-:-:S02]  /*1a60*/  IMAD R6, R6, UR4, RZ ;  /* 0x0000000406067c24 */ /* 0x000fc4000f8e02ff */
[----:B------:R-:W-:Y:S02]  /*1a70*/  IMAD R7, R7, UR4, RZ ;  /* 0x0000000407077c24 */ /* 0x000fe4000f8e02ff */
[----:B------:R-:W-:Y:S02]  /*1a80*/  IMAD R12, R12, UR4, RZ ;  /* 0x000000040c0c7c24 */ /* 0x000fe4000f8e02ff */
[----:B------:R-:W-:Y:S02]  /*1a90*/  IMAD R0, R0, UR4, RZ ;  /* 0x0000000400007c24 */ /* 0x000fe4000f8e02ff */
[----:B------:R-:W-:Y:S02]  /*1aa0*/  IMAD R19, R19, UR4, RZ ;  /* 0x0000000413137c24 */ /* 0x000fe4000f8e02ff */
[----:B------:R-:W-:Y:S02]  /*1ab0*/  IMAD R20, R20, UR4, RZ ;  /* 0x0000000414147c24 */ /* 0x000fe4000f8e02ff */
[----:B------:R-:W-:-:S02]  /*1ac0*/  IMAD R21, R21, UR4, RZ ;  /* 0x0000000415157c24 */ /* 0x000fc4000f8e02ff */
[----:B------:R-:W-:Y:S02]  /*1ad0*/  IMAD R2, R2, UR4, RZ ;  /* 0x0000000402027c24 */ /* 0x000fe4000f8e02ff */
[----:B------:R-:W-:Y:S01]  /*1ae0*/  IMAD R17, R17, UR4, RZ ;  /* 0x0000000411117c24 */ /* 0x000fe2000f8e02ff */
[----:B--2---:R-:W-:Y:S02]  /*1af0*/  ISETP.GE.AND P2, PT, R25, RZ, PT ;  /* 0x000000ff1900720c */ /* 0x004fe40003f46270 */
[----:B---3--:R-:W-:Y:S02]  /*1b00*/  ISETP.GE.AND P1, PT, R26, RZ, PT ;  /* 0x000000ff1a00720c */ /* 0x008fe40003f26270 */
[----:B----4-:R-:W-:Y:S02]  /*1b10*/  ISETP.GE.AND P0, PT, R27, RZ, PT ;  /* 0x000000ff1b00720c */ /* 0x010fe40003f06270 */
[----:B------:R-:W-:-:S07]  /*1b20*/  ISETP.GE.AND P6, PT, R29, RZ, PT ;  /* 0x000000ff1d00720c */ /* 0x000fce0003fc6270 */
[----:B------:R-:W-:Y:S02]  /*1b30*/  @!P2 IMAD.MOV R28, RZ, RZ, -R28 ;  /* 0x000000ffff1ca224 */ /* 0x000fe400078e0a1c */
[----:B------:R-:W-:Y:S02]  /*1b40*/  @!P1 IMAD.MOV R18, RZ, RZ, -R18 ;  /* 0x000000ffff129224 */ /* 0x000fe400078e0a12 */
[----:B------:R-:W-:Y:S02]  /*1b50*/  @!P0 IMAD.MOV R15, RZ, RZ, -R15 ;  /* 0x000000ffff0f8224 */ /* 0x000fe400078e0a0f */
[----:B------:R-:W-:Y:S01]  /*1b60*/  @!P6 IMAD.MOV R16, RZ, RZ, -R16 ;  /* 0x000000ffff10e224 */ /* 0x000fe200078e0a10 */
[C---:B------:R-:W-:Y:S02]  /*1b70*/  SEL R28, R3.reuse, R28, !P3 ;  /* 0x0000001c031c7207 */ /* 0x040fe40005800000 */
[C---:B------:R-:W-:Y:S02]  /*1b80*/  SEL R18, R3.reuse, R18, !P3 ;  /* 0x0000001203127207 */ /* 0x040fe40005800000 */
[----:B------:R-:W-:-:S02]  /*1b90*/  SEL R15, R3, R15, !P3 ;  /* 0x0000000f030f7207 */ /* 0x000fc40005800000 */
[----:B------:R-:W-:Y:S02]  /*1ba0*/  SEL R16, R3, R16, !P3 ;  /* 0x0000001003107207 */ /* 0x000fe40005800000 */
[-C--:B0-----:R-:W-:Y:S02]  /*1bb0*/  LEA R3, P2, R14, R4.reuse, 0x1 ;  /* 0x000000040e037211 */ /* 0x081fe400078408ff */
[-C--:B------:R-:W-:Y:S02]  /*1bc0*/  LEA R11, P1, R8, R4.reuse, 0x1 ;  /* 0x00000004080b7211 */ /* 0x080fe400078208ff */
[-C--:B------:R-:W-:Y:S01]  /*1bd0*/  LEA R10, P0, R9, R4.reuse, 0x1 ;  /* 0x00000004090a7211 */ /* 0x080fe200078008ff */
[----:B------:R0:W-:Y:S04]  /*1be0*/  STL [R1+0x848], R3 ;  /* 0x0008480301007387 */ /* 0x0001e80000100800 */
[----:B------:R2:W-:Y:S01]  /*1bf0*/  STL [R1+0x840], R11 ;  /* 0x0008400b01007387 */ /* 0x0005e20000100800 */
[----:B0-----:R-:W-:-:S03]  /*1c00*/  LEA R3, P4, R6, R4, 0x1 ;  /* 0x0000000406037211 */ /* 0x001fc600078808ff */
[----:B------:R0:W-:Y:S01]  /*1c10*/  STL [R1+0x838], R10 ;  /* 0x0008380a01007387 */ /* 0x0001e20000100800 */
[----:B--2---:R-:W-:-:S03]  /*1c20*/  LEA R11, P6, R7, R4, 0x1 ;  /* 0x00000004070b7211 */ /* 0x004fc600078c08ff */
[----:B------:R2:W-:Y:S01]  /*1c30*/  STL [R1+0x830], R3 ;  /* 0x0008300301007387 */ /* 0x0005e20000100800 */
[----:B0-----:R-:W-:-:S03]  /*1c40*/  LEA R10, P5, R12, R4, 0x1 ;  /* 0x000000040c0a7211 */ /* 0x001fc600078a08ff */
[----:B------:R0:W-:Y:S01]  /*1c50*/  STL [R1+0x828], R11 ;  /* 0x0008280b01007387 */ /* 0x0001e20000100800 */
[----:B--2---:R-:W-:-:S03]  /*1c60*/  LEA R3, P3, R0, R4, 0x1 ;  /* 0x0000000400037211 */ /* 0x004fc600078608ff */
[----:B------:R2:W-:Y:S04]  /*1c70*/  STL [R1+0x824], R10 ;  /* 0x0008240a01007387 */ /* 0x0005e80000100800 */
[----:B------:R3:W-:Y:S01]  /*1c80*/  STL [R1+0x81c], R3 ;  /* 0x00081c0301007387 */ /* 0x0007e20000100800 */
[----:B0-----:R-:W-:Y:S02]  /*1c90*/  LEA.HI.X.SX32 R11, R14, R5, 0x1, P2 ;  /* 0x000000050e0b7211 */ /* 0x001fe400010f0eff */
[----:B--2---:R-:W-:-:S03]  /*1ca0*/  LEA R10, P2, R19, R4, 0x1 ;  /* 0x00000004130a7211 */ /* 0x004fc600078408ff */
[----:B------:R-:W-:Y:S01]  /*1cb0*/  STL [R1+0x844], R11 ;  /* 0x0008440b01007387 */ /* 0x000fe20000100800 */
[----:B---3--:R-:W-:-:S03]  /*1cc0*/  LEA.HI.X.SX32 R3, R8, R5, 0x1, P1 ;  /* 0x0000000508037211 */ /* 0x008fc600008f0eff */
[----:B------:R-:W-:Y:S01]  /*1cd0*/  STL [R1+0x2cc], R10 ;  /* 0x0002cc0a01007387 */ /* 0x000fe20000100800 */
[-C--:B------:R-:W-:Y:S02]  /*1ce0*/  LEA R8, P1, R20, R4.reuse, 0x1 ;  /* 0x0000000414087211 */ /* 0x080fe400078208ff */
[----:B------:R-:W-:Y:S01]  /*1cf0*/  LEA.HI.X.SX32 R9, R9, R5, 0x1, P0 ;  /* 0x0000000509097211 */ /* 0x000fe200000f0eff */
[----:B------:R0:W-:Y:S04]  /*1d00*/  STL [R1+0x83c], R3 ;  /* 0x00083c0301007387 */ /* 0x0001e80000100800 */
[----:B------:R2:W-:Y:S01]  /*1d10*/  STL [R1+0x2c8], R8 ;  /* 0x0002c80801007387 */ /* 0x0005e20000100800 */
[----:B0-----:R-:W-:-:S03]  /*1d20*/  LEA R3, P0, R21, R4, 0x1 ;  /* 0x0000000415037211 */ /* 0x001fc600078008ff */
[----:B------:R-:W-:Y:S01]  /*1d30*/  STL [R1+0x834], R9 ;  /* 0x0008340901007387 */ /* 0x000fe20000100800 */
[----:B--2---:R-:W-:-:S03]  /*1d40*/  LEA.HI.X.SX32 R8, R6, R5, 0x1, P4 ;  /* 0x0000000506087211 */ /* 0x004fc600020f0eff */
[----:B------:R0:W-:Y:S01]  /*1d50*/  STL [R1+0x2a8], R3 ;  /* 0x0002a80301007387 */ /* 0x0001e20000100800 */
[----:B------:R-:W-:Y:S01]  /*1d60*/  LEA R6, P4, R2, R4, 0x1 ;  /* 0x0000000402067211 */ /* 0x000fe200078808ff */
[----:B------:R-:W-:Y:S02]  /*1d70*/  IMAD R15, R15, UR4, RZ ;  /* 0x000000040f0f7c24 */ /* 0x000fe4000f8e02ff */
[----:B------:R-:W-:Y:S01]  /*1d80*/  STL [R1+0x82c], R8 ;  /* 0x00082c0801007387 */ /* 0x000fe20000100800 */
[----:B0-----:R-:W-:-:S03]  /*1d90*/  LEA.HI.X.SX32 R3, R7, R5, 0x1, P6 ;  /* 0x0000000507037211 */ /* 0x001fc600030f0eff */
[----:B------:R0:W-:Y:S01]  /*1da0*/  STL [R1+0x2a0], R6 ;  /* 0x0002a00601007387 */ /* 0x0001e20000100800 */
[----:B------:R-:W-:-:S03]  /*1db0*/  IMAD R16, R16, UR4, RZ ;  /* 0x0000000410107c24 */ /* 0x000fc6000f8e02ff */
[----:B------:R2:W-:Y:S01]  /*1dc0*/  STL [R1+0x820], R3 ;  /* 0x0008200301007387 */ /* 0x0005e20000100800 */
[----:B------:R-:W-:Y:S01]  /*1dd0*/  IMAD R28, R28, UR4, RZ ;  /* 0x000000041c1c7c24 */ /* 0x000fe2000f8e02ff */
[-C--:B0-----:R-:W-:Y:S02]  /*1de0*/  LEA.HI.X.SX32 R6, R12, R5.reuse, 0x1, P5 ;  /* 0x000000050c067211 */ /* 0x081fe400028f0eff */
[----:B--2---:R-:W-:Y:S02]  /*1df0*/  LEA.HI.X.SX32 R3, R0, R5, 0x1, P3 ;  /* 0x0000000500037211 */ /* 0x004fe400018f0eff */
[----:B------:R-:W-:Y:S01]  /*1e00*/  LEA R0, P3, R15, R4, 0x1 ;  /* 0x000000040f007211 */ /* 0x000fe200078608ff */
[----:B------:R0:W-:Y:S01]  /*1e10*/  STL [R1+0x818], R6 ;  /* 0x0008180601007387 */ /* 0x0001e20000100800 */
[----:B------:R-:W-:-:S03]  /*1e20*/  IMAD R18, R18, UR4, RZ ;  /* 0x0000000412127c24 */ /* 0x000fc6000f8e02ff */
[----:B------:R2:W-:Y:S01]  /*1e30*/  STL [R1+0x814], R3 ;  /* 0x0008140301007387 */ /* 0x0005e20000100800 */
[----:B------:R-:W-:-:S03]  /*1e40*/  LEA R9, P6, R28, R4, 0x1 ;  /* 0x000000041c097211 */ /* 0x000fc600078c08ff */
[----:B------:R3:W-:Y:S01]  /*1e50*/  STL [R1+0x284], R0 ;  /* 0x0002840001007387 */ /* 0x0007e20000100800 */
[----:B0-----:R-:W-:Y:S02]  /*1e60*/  LEA.HI.X.SX32 R6, R19, R5, 0x1, P2 ;  /* 0x0000000513067211 */ /* 0x001fe400010f0eff */
[----:B--2---:R-:W-:-:S03]  /*1e70*/  LEA R3, P2, R16, R4, 0x1 ;  /* 0x0000000410037211 */ /* 0x004fc600078408ff */
[----:B------:R0:W-:Y:S01]  /*1e80*/  STL [R1+0x2ac], R6 ;  /* 0x0002ac0601007387 */ /* 0x0001e20000100800 */
[-C--:B------:R-:W-:Y:S02]  /*1e90*/  LEA R14, P5, R18, R4.reuse, 0x1 ;  /* 0x00000004120e7211 */ /* 0x080fe400078a08ff */
[-C--:B---3--:R-:W-:Y:S01]  /*1ea0*/  LEA.HI.X.SX32 R0, R20, R5.reuse, 0x1, P1 ;  /* 0x0000000514007211 */ /* 0x088fe200008f0eff */
[----:B------:R2:W-:Y:S01]  /*1eb0*/  STL [R1+0x28c], R3 ;  /* 0x00028c0301007387 */ /* 0x0005e20000100800 */
[----:B------:R-:W-:Y:S02]  /*1ec0*/  LEA R4, P1, R17, R4, 0x1 ;  /* 0x0000000411047211 */ /* 0x000fe400078208ff */
[-C--:B------:R-:W-:Y:S01]  /*1ed0*/  LEA.HI.X.SX32 R8, R28, R5.reuse, 0x1, P6 ;  /* 0x000000051c087211 */ /* 0x080fe200030f0eff */
[----:B------:R3:W-:Y:S01]  /*1ee0*/  STL [R1+0x2a4], R0 ;  /* 0x0002a40001007387 */ /* 0x0007e20000100800 */
[-C--:B------:R-:W-:Y:S01]  /*1ef0*/  LEA.HI.X.SX32 R15, R15, R5.reuse, 0x1, P3 ;  /* 0x000000050f0f7211 */ /* 0x080fe200018f0eff */
[----:B0-----:R-:W0:Y:S01]  /*1f00*/  LDC R6, c[0x0][0x238] ;  /* 0x00008e00ff067b82 */ /* 0x001e220000000800 */
[-C--:B--2---:R-:W-:Y:S01]  /*1f10*/  LEA.HI.X.SX32 R3, R21, R5.reuse, 0x1, P0 ;  /* 0x0000000515037211 */ /* 0x084fe200000f0eff */
[----:B------:R-:W-:Y:S01]  /*1f20*/  STL [R1+0x294], R4 ;  /* 0x0002940401007387 */ /* 0x000fe20000100800 */
[----:B---3--:R-:W-:-:S03]  /*1f30*/  LEA.HI.X.SX32 R0, R2, R5, 0x1, P4 ;  /* 0x0000000502007211 */ /* 0x008fc600020f0eff */
[----:B------:R-:W-:Y:S01]  /*1f40*/  STL [R1+0x29c], R3 ;  /* 0x00029c0301007387 */ /* 0x000fe20000100800 */
[----:B------:R-:W-:-:S03]  /*1f50*/  LEA.HI.X.SX32 R2, R16, R5, 0x1, P2 ;  /* 0x0000000510027211 */ /* 0x000fc600010f0eff */
[----:B------:R-:W-:Y:S04]  /*1f60*/  STL.64 [R1+0x860], R8 ;  /* 0x0008600801007387 */ /* 0x000fe80000100a00 */
[----:B------:R2:W-:Y:S04]  /*1f70*/  STL [R1+0x298], R0 ;  /* 0x0002980001007387 */ /* 0x0005e80000100800 */
[----:B------:R-:W-:Y:S01]  /*1f80*/  STL.64 [R1+0x868], R14 ;  /* 0x0008680e01007387 */ /* 0x000fe20000100a00 */
[----:B--2---:R-:W-:-:S03]  /*1f90*/  LEA.HI.X.SX32 R0, R17, R5, 0x1, P1 ;  /* 0x0000000511007211 */ /* 0x004fc600008f0eff */
[----:B------:R2:W-:Y:S04]  /*1fa0*/  STL [R1+0x288], R2 ;  /* 0x0002880201007387 */ /* 0x0005e80000100800 */
[----:B------:R-:W-:Y:S04]  /*1fb0*/  STL [R1+0x290], R0 ;  /* 0x0002900001007387 */ /* 0x000fe80000100800 */
        /* <DEDUP_REMOVED lines=128> */
[----:B--2---:R-:W2:Y:S04]  /*27c0*/  LDL.LU R2, [R1+0x20] ;  /* 0x0000200001027983 */ /* 0x004ea80000300800 */
[----:B------:R-:W3:Y:S04]  /*27d0*/  LDL.LU R3, [R1+0x1c] ;  /* 0x00001c0001037983 */ /* 0x000ee80000300800 */
[----:B------:R-:W4:Y:S04]  /*27e0*/  LDL.LU R4, [R1+0x18] ;  /* 0x0000180001047983 */ /* 0x000f280000300800 */
[----:B------:R-:W4:Y:S01]  /*27f0*/  LDL.LU R9, [R1+0x24] ;  /* 0x0000240001097983 */ /* 0x000f220000300800 */
[----:B-1----:R-:W-:Y:S01]  /*2800*/  VIADD R23, R23, 0x1f ;  /* 0x0000001f17177836 */ /* 0x002fe20000000000 */
[----:B------:R-:W-:Y:S01]  /*2810*/  LEA.HI.X.SX32 R10, R18, R5, 0x1, P5 ;  /* 0x00000005120a7211 */ /* 0x000fe200028f0eff */
[----:B0-----:R-:W-:-:S03]  /*2820*/  IMAD R16, R6, 0x1b, RZ ;  /* 0x0000001b06107824 */ /* 0x001fc600078e02ff */
[----:B------:R-:W-:Y:S01]  /*2830*/  SHF.R.S32.HI R13, RZ, 0x1f, R23 ;  /* 0x0000001fff0d7819 */ /* 0x000fe20000011417 */
[C---:B------:R-:W-:Y:S02]  /*2840*/  IMAD R17, R6.reuse, 0x1a, RZ ;  /* 0x0000001a06117824 */ /* 0x040fe400078e02ff */
[C---:B------:R-:W-:Y:S01]  /*2850*/  IMAD R21, R6.reuse, 0x1f, RZ ;  /* 0x0000001f06157824 */ /* 0x040fe200078e02ff */
[----:B------:R-:W-:Y:S02]  /*2860*/  LEA.HI R13, R13, R23, RZ, 0x5 ;  /* 0x000000170d0d7211 */ /* 0x000fe400078f28ff */
[----:B------:R0:W-:Y:S02]  /*2870*/  STL.64 [R1+0x870], R16 ;  /* 0x0008701001007387 */ /* 0x0001e40000100a00 */
[----:B------:R-:W-:Y:S01]  /*2880*/  SHF.R.S32.HI R13, RZ, 0x5, R13 ;  /* 0x00000005ff0d7819 */ /* 0x000fe2000001140d */
[C---:B------:R-:W-:Y:S02]  /*2890*/  IMAD R7, R6.reuse, 0x1e, RZ ;  /* 0x0000001e06077824 */ /* 0x040fe400078e02ff */
[----:B------:R-:W-:-:S02]  /*28a0*/  IMAD R11, R6, 0x1d, RZ ;  /* 0x0000001d060b7824 */ /* 0x000fc400078e02ff */
[----:B------:R-:W-:Y:S02]  /*28b0*/  IMAD R12, R6, 0x1c, RZ ;  /* 0x0000001c060c7824 */ /* 0x000fe400078e02ff */
[----:B--2---:R-:W-:Y:S02]  /*28c0*/  IMAD R2, R2, UR6, RZ ;  /* 0x0000000602027c24 */ /* 0x004fe4000f8e02ff */
[----:B---3--:R-:W-:Y:S02]  /*28d0*/  IMAD R3, R3, UR6, RZ ;  /* 0x0000000603037c24 */ /* 0x008fe4000f8e02ff */
[----:B------:R-:W-:-:S04]  /*28e0*/  IMAD.WIDE R14, R2, 0x2, RZ ;  /* 0x00000002020e7825 */ /* 0x000fc800078e02ff */
[----:B----4-:R-:W-:Y:S02]  /*28f0*/  IMAD R4, R4, UR6, RZ ;  /* 0x0000000604047c24 */ /* 0x010fe4000f8e02ff */
[----:B------:R-:W-:Y:S02]  /*2900*/  IMAD R5, R9, UR6, RZ ;  /* 0x0000000609057c24 */ /* 0x000fe4000f8e02ff */
[----:B------:R-:W-:-:S04]  /*2910*/  IMAD.WIDE R8, R3, 0x2, RZ ;  /* 0x0000000203087825 */ /* 0x000fc800078e02ff */
[----:B------:R-:W-:Y:S01]  /*2920*/  IMAD.WIDE R2, R4, 0x2, RZ ;  /* 0x0000000204027825 */ /* 0x000fe200078e02ff */
[----:B------:R-:W-:Y:S03]  /*2930*/  STL.64 [R1+0x2c0], R14 ;  /* 0x0002c00e01007387 */ /* 0x000fe60000100a00 */
[----:B------:R-:W-:Y:S01]  /*2940*/  IMAD.WIDE R4, R5, 0x2, RZ ;  /* 0x0000000205047825 */ /* 0x000fe200078e02ff */
[----:B------:R-:W-:Y:S03]  /*2950*/  STL.64 [R1+0x2b8], R8 ;  /* 0x0002b80801007387 */ /* 0x000fe60000100a00 */
[C---:B0-----:R-:W-:Y:S01]  /*2960*/  IMAD.WIDE R16, R21.reuse, 0x2, R14 ;  /* 0x0000000215107825 */ /* 0x041fe200078e020e */
[----:B------:R-:W-:Y:S04]  /*2970*/  STL.64 [R1+0x260], R4 ;  /* 0x0002600401007387 */ /* 0x000fe80000100a00 */
[----:B------:R-:W-:Y:S04]  /*2980*/  STL.64 [R1+0x2b0], R2 ;  /* 0x0002b00201007387 */ /* 0x000fe80000100a00 */
[----:B------:R-:W-:Y:S04]  /*2990*/  STL [R1+0x810], R13 ;  /* 0x0008100d01007387 */ /* 0x000fe80000100800 */
[----:B------:R0:W-:Y:S02]  /*29a0*/  STL.64 [R1+0x808], R16 ;  /* 0x0008081001007387 */ /* 0x0001e40000100a00 */
[----:B0-----:R-:W-:-:S05]  /*29b0*/  IMAD.WIDE R16, R21, 0x2, R8 ;  /* 0x0000000215107825 */ /* 0x001fca00078e0208 */
[----:B------:R0:W-:Y:S02]  /*29c0*/  STL.64 [R1+0x800], R16 ;  /* 0x0008001001007387 */ /* 0x0001e40000100a00 */
[----:B0-----:R-:W-:Y:S02]  /*29d0*/  IMAD.WIDE R16, R21, 0x2, R2 ;  /* 0x0000000215107825 */ /* 0x001fe400078e0202 */
[----:B------:R-:W0:Y:S03]  /*29e0*/  LDC R21, c[0x0][0x238] ;  /* 0x00008e00ff157b82 */ /* 0x000e260000000800 */
[----:B------:R1:W-:Y:S02]  /*29f0*/  STL.64 [R1+0x7f8], R16 ;  /* 0x0007f81001007387 */ /* 0x0003e40000100a00 */
[----:B-1----:R-:W-:-:S05]  /*2a00*/  IMAD.WIDE R16, R7, 0x2, R4 ;  /* 0x0000000207107825 */ /* 0x002fca00078e0204 */
        /* <DEDUP_REMOVED lines=20> */
[----:B------:R1:W-:Y:S04]  /*2b50*/  STL.64 [R1+0x7a0], R16 ;  /* 0x0007a01001007387 */ /* 0x0003e80000100a00 */
[----:B-1----:R-:W2:Y:S01]  /*2b60*/  LDL.LU.64 R16, [R1+0x870] ;  /* 0x0008700001107983 */ /* 0x002ea20000300a00 */
[----:B------:R-:W-:-:S05]  /*2b70*/  IMAD.WIDE R12, R12, 0x2, R2 ;  /* 0x000000020c0c7825 */ /* 0x000fca00078e0202 */
[----:B------:R2:W-:Y:S01]  /*2b80*/  STL.64 [R1+0x798], R12 ;  /* 0x0007980c01007387 */ /* 0x0005e20000100a00 */
[C---:B------:R-:W-:Y:S02]  /*2b90*/  IMAD R18, R6.reuse, 0x19, RZ ;  /* 0x0000001906127824 */ /* 0x040fe400078e02ff */
[C---:B------:R-:W-:Y:S02]  /*2ba0*/  IMAD R19, R6.reuse, 0x18, RZ ;  /* 0x0000001806137824 */ /* 0x040fe400078e02ff */
[C---:B------:R-:W-:Y:S02]  /*2bb0*/  IMAD R20, R6.reuse, 0x17, RZ ;  /* 0x0000001706147824 */ /* 0x040fe400078e02ff */
[C---:B------:R-:W-:Y:S02]  /*2bc0*/  IMAD R22, R6.reuse, 0x16, RZ ;  /* 0x0000001606167824 */ /* 0x040fe400078e02ff */
[C---:B------:R-:W-:Y:S02]  /*2bd0*/  IMAD R23, R6.reuse, 0x15, RZ ;  /* 0x0000001506177824 */ /* 0x040fe400078e02ff */
[----:B------:R-:W-:-:S02]  /*2be0*/  IMAD R24, R6, 0x14, RZ ;  /* 0x0000001406187824 */ /* 0x000fc400078e02ff */
[C---:B------:R-:W-:Y:S02]  /*2bf0*/  IMAD R25, R6.reuse, 0x13, RZ ;  /* 0x0000001306197824 */ /* 0x040fe400078e02ff */
[C---:B------:R-:W-:Y:S02]  /*2c00*/  IMAD R26, R6.reuse, 0x12, RZ ;  /* 0x00000012061a7824 */ /* 0x040fe400078e02ff */
[C---:B------:R-:W-:Y:S02]  /*2c10*/  IMAD R27, R6.reuse, 0x11, RZ ;  /* 0x00000011061b7824 */ /* 0x040fe400078e02ff */
[C---:B------:R-:W-:Y:S02]  /*2c20*/  IMAD.SHL.U32 R28, R6.reuse, 0x10, RZ ;  /* 0x00000010061c7824 */ /* 0x040fe400078e00ff */
[----:B------:R-:W-:Y:S02]  /*2c30*/  IMAD R29, R6, 0xf, RZ ;  /* 0x0000000f061d7824 */ /* 0x000fe400078e02ff */
[----:B0-----:R-:W-:-:S02]  /*2c40*/  IMAD R21, R21, 0xe, RZ ;  /* 0x0000000e15157824 */ /* 0x001fc400078e02ff */
[----:B--2---:R-:W-:-:S05]  /*2c50*/  IMAD.WIDE R12, R16, 0x2, R4 ;  /* 0x00000002100c7825 */ /* 0x004fca00078e0204 */
[----:B------:R0:W-:Y:S02]  /*2c60*/  STL.64 [R1+0x790], R12 ;  /* 0x0007900c01007387 */ /* 0x0001e40000100a00 */
[----:B0-----:R-:W-:-:S05]  /*2c70*/  IMAD.WIDE R12, R16, 0x2, R14 ;  /* 0x00000002100c7825 */ /* 0x001fca00078e020e */
        /* <DEDUP_REMOVED lines=11> */
[----:B0-----:R-:W-:-:S04]  /*2d30*/  IMAD.WIDE R12, R17, 0x2, R2 ;  /* 0x00000002110c7825 */ /* 0x001fc800078e0202 */
[C---:B------:R-:W-:Y:S01]  /*2d40*/  IMAD.WIDE R16, R18.reuse, 0x2, R4 ;  /* 0x0000000212107825 */ /* 0x040fe200078e0204 */
[----:B------:R0:W-:Y:S04]  /*2d50*/  STL.64 [R1+0x758], R12 ;  /* 0x0007580c01007387 */ /* 0x0001e80000100a00 */
[----:B------:R1:W-:Y:S01]  /*2d60*/  STL.64 [R1+0x750], R16 ;  /* 0x0007501001007387 */ /* 0x0003e20000100a00 */
[----:B0-----:R-:W-:-:S04]  /*2d70*/  IMAD.WIDE R12, R18, 0x2, R14 ;  /* 0x00000002120c7825 */ /* 0x001fc800078e020e */
[C---:B-1----:R-:W-:Y:S01]  /*2d80*/  IMAD.WIDE R16, R18.reuse, 0x2, R8 ;  /* 0x0000000212107825 */ /* 0x042fe200078e0208 */
        /* <DEDUP_REMOVED lines=11> */
[C---:B------:R-:W-:Y:S01]  /*2e40*/  IMAD.WIDE R18, R20.reuse, 0x2, R4 ;  /* 0x0000000214127825 */ /* 0x040fe200078e0204 */
[----:B------:R0:W-:Y:S03]  /*2e50*/  STL.64 [R1+0x718], R12 ;  /* 0x0007180c01007387 */ /* 0x0001e60000100a00 */
[C---:B-1----:R-:W-:Y:S01]  /*2e60*/  IMAD.WIDE R16, R20.reuse, 0x2, R14 ;  /* 0x0000000214107825 */ /* 0x042fe200078e020e */
[----:B------:R1:W-:Y:S04]  /*2e70*/  STL.64 [R1+0x710], R18 ;  /* 0x0007101201007387 */ /* 0x0003e80000100a00 */
[----:B------:R2:W-:Y:S01]  /*2e80*/  STL.64 [R1+0x708], R16 ;  /* 0x0007081001007387 */ /* 0x0005e20000100a00 */
[----:B0-----:R-:W-:-:S04]  /*2e90*/  IMAD.WIDE R12, R20, 0x2, R8 ;  /* 0x00000002140c7825 */ /* 0x001fc800078e0208 */
[----:B-1----:R-:W-:Y:S01]  /*2ea0*/  IMAD.WIDE R18, R20, 0x2, R2 ;  /* 0x0000000214127825 */ /* 0x002fe200078e0202 */
[----:B------:R0:W-:Y:S03]  /*2eb0*/  STL.64 [R1+0x700], R12 ;  /* 0x0007000c01007387 */ /* 0x0001e60000100a00 */
[C---:B--2---:R-:W-:Y:S01]  /*2ec0*/  IMAD.WIDE R16, R22.reuse, 0x2, R4 ;  /* 0x0000000216107825 */ /* 0x044fe200078e0204 */
[----:B------:R1:W-:Y:S04]  /*2ed0*/  STL.64 [R1+0x6f8], R18 ;  /* 0x0006f81201007387 */ /* 0x0003e80000100a00 */
[----:B------:R2:W-:Y:S01]  /*2ee0*/  STL.64 [R1+0x6f0], R16 ;  /* 0x0006f01001007387 */ /* 0x0005e20000100a00 */
[----:B0-----:R-:W-:-:S04]  /*2ef0*/  IMAD.WIDE R12, R22, 0x2, R14 ;  /* 0x00000002160c7825 */ /* 0x001fc800078e020e */
[C---:B-1----:R-:W-:Y:S01]  /*2f00*/  IMAD.WIDE R18, R22.reuse, 0x2, R8 ;  /* 0x0000000216127825 */ /* 0x042fe200078e0208 */
[----:B------:R0:W-:Y:S03]  /*2f10*/  STL.64 [R1+0x6e8], R12 ;  /* 0x0006e80c01007387 */ /* 0x0001e60000100a00 */
[----:B--2---:R-:W-:Y:S01]  /*2f20*/  IMAD.WIDE R16, R22, 0x2, R2 ;  /* 0x0000000216107825 */ /* 0x004fe200078e0202 */
[----:B------:R1:W-:Y:S04]  /*2f30*/  STL.64 [R1+0x6e0], R18 ;  /* 0x0006e01201007387 */ /* 0x0003e80000100a00 */
[----:B------:R2:W-:Y:S01]  /*2f40*/  STL.64 [R1+0x6d8], R16 ;  /* 0x0006d81001007387 */ /* 0x0005e20000100a00 */
[----:B0-----:R-:W-:-:S04]  /*2f50*/  IMAD.WIDE R12, R23, 0x2, R4 ;  /* 0x00000002170c7825 */ /* 0x001fc800078e0204 */
[C---:B-1----:R-:W-:Y:S01]  /*2f60*/  IMAD.WIDE R18, R23.reuse, 0x2, R14 ;  /* 0x0000000217127825 */ /* 0x042fe200078e020e */
[----:B------:R0:W-:Y:S03]  /*2f70*/  STL.64 [R1+0x6d0], R12 ;  /* 0x0006d00c01007387 */ /* 0x0001e60000100a00 */
[C---:B--2---:R-:W-:Y:S01]  /*2f80*/  IMAD.WIDE R16, R23.reuse, 0x2, R8 ;  /* 0x0000000217107825 */ /* 0x044fe200078e0208 */
        /* <DEDUP_REMOVED lines=42> */
[----:B------:R-:W-:Y:S04]  /*3230*/  STL.64 [R1+0x620], R18 ;  /* 0x0006201201007387 */ /* 0x000fe80000100a00 */
[----:B------:R1:W-:Y:S01]  /*3240*/  STL.64 [R1+0x618], R16 ;  /* 0x0006181001007387 */ /* 0x0003e20000100a00 */
[----:B0-----:R-:W-:-:S05]  /*3250*/  IMAD.WIDE R12, R29, 0x2, R4 ;  /* 0x000000021d0c7825 */ /* 0x001fca00078e0204 */
[----:B------:R0:W-:Y:S01]  /*3260*/  STL.64 [R1+0x610], R12 ;  /* 0x0006100c01007387 */ /* 0x0001e20000100a00 */
[----:B-1----:R-:W-:-:S05]  /*3270*/  IMAD.WIDE R16, R29, 0x2, R14 ;  /* 0x000000021d107825 */ /* 0x002fca00078e020e */
[----:B------:R-:W-:Y:S01]  /*3280*/  STL.64 [R1+0x608], R16 ;  /* 0x0006081001007387 */ /* 0x000fe20000100a00 */
[----:B0-----:R-:W-:-:S05]  /*3290*/  IMAD.WIDE R12, R29, 0x2, R8 ;  /* 0x000000021d0c7825 */ /* 0x001fca00078e0208 */
[----:B------:R0:W-:Y:S02]  /*32a0*/  STL.64 [R1+0x600], R12 ;  /* 0x0006000c01007387 */ /* 0x0001e40000100a00 */
[----:B0-----:R-:W0:Y:S01]  /*32b0*/  LDC R13, c[0x0][0x238] ;  /* 0x00008e00ff0d7b82 */ /* 0x001e220000000800 */
[----:B------:R-:W-:-:S04]  /*32c0*/  IMAD.WIDE R18, R29, 0x2, R2 ;  /* 0x000000021d127825 */ /* 0x000fc800078e0202 */
[C---:B------:R-:W-:Y:S01]  /*32d0*/  IMAD.WIDE R16, R21.reuse, 0x2, R4 ;  /* 0x0000000215107825 */ /* 0x040fe200078e0204 */
[----:B------:R1:W-:Y:S03]  /*32e0*/  STL.64 [R1+0x5f8], R18 ;  /* 0x0005f81201007387 */ /* 0x0003e60000100a00 */
[C---:B------:R-:W-:Y:S01]  /*32f0*/  IMAD.WIDE R22, R21.reuse, 0x2, R8 ;  /* 0x0000000215167825 */ /* 0x040fe200078e0208 */
[----:B------:R2:W-:Y:S03]  /*3300*/  STL.64 [R1+0x5f0], R16 ;  /* 0x0005f01001007387 */ /* 0x0005e60000100a00 */
[----:B-1----:R-:W-:-:S04]  /*3310*/  IMAD.WIDE R18, R21, 0x2, R2 ;  /* 0x0000000215127825 */ /* 0x002fc800078e0202 */
[----:B--2---:R-:W-:Y:S02]  /*3320*/  IMAD.WIDE R16, R21, 0x2, R14 ;  /* 0x0000000215107825 */ /* 0x004fe400078e020e */
[----:B------:R-:W1:Y:S02]  /*3330*/  LDC R21, c[0x0][0x238] ;  /* 0x00008e00ff157b82 */ /* 0x000e640000000800 */
[----:B0-----:R-:W-:Y:S01]  /*3340*/  IMAD R13, R13, 0xd, RZ ;  /* 0x0000000d0d0d7824 */ /* 0x001fe200078e02ff */
[----:B------:R0:W-:Y:S04]  /*3350*/  STL.64 [R1+0x5e8], R16 ;  /* 0x0005e81001007387 */ /* 0x0001e80000100a00 */
[----:B------:R2:W-:Y:S04]  /*3360*/  STL.64 [R1+0x5e0], R22 ;  /* 0x0005e01601007387 */ /* 0x0005e80000100a00 */
[----:B------:R3:W-:Y:S01]  /*3370*/  STL.64 [R1+0x5d8], R18 ;  /* 0x0005d81201007387 */ /* 0x0007e20000100a00 */
[----:B0-----:R-:W-:-:S04]  /*3380*/  IMAD.WIDE R16, R13, 0x2, R4 ;  /* 0x000000020d107825 */ /* 0x001fc800078e0204 */
[C---:B--2---:R-:W-:Y:S01]  /*3390*/  IMAD.WIDE R22, R13.reuse, 0x2, R8 ;  /* 0x000000020d167825 */ /* 0x044fe200078e0208 */
[----:B------:R0:W-:Y:S03]  /*33a0*/  STL.64 [R1+0x5d0], R16 ;  /* 0x0005d01001007387 */ /* 0x0001e60000100a00 */
[----:B---3--:R-:W-:-:S04]  /*33b0*/  IMAD.WIDE R18, R13, 0x2, R2 ;  /* 0x000000020d127825 */ /* 0x008fc800078e0202 */
[----:B0-----:R-:W-:Y:S02]  /*33c0*/  IMAD.WIDE R16, R13, 0x2, R14 ;  /* 0x000000020d107825 */ /* 0x001fe400078e020e */
[----:B------:R-:W0:Y:S02]  /*33d0*/  LDC R13, c[0x0][0x238] ;  /* 0x00008e00ff0d7b82 */ /* 0x000e240000000800 */
[----:B-1----:R-:W-:Y:S01]  /*33e0*/  IMAD R21, R21, 0xc, RZ ;  /* 0x0000000c15157824 */ /* 0x002fe200078e02ff */
[----:B------:R1:W-:Y:S04]  /*33f0*/  STL.64 [R1+0x5c8], R16 ;  /* 0x0005c81001007387 */ /* 0x0003e80000100a00 */
[----:B------:R2:W-:Y:S04]  /*3400*/  STL.64 [R1+0x5c0], R22 ;  /* 0x0005c01601007387 */ /* 0x0005e80000100a00 */
[----:B------:R3:W-:Y:S01]  /*3410*/  STL.64 [R1+0x5b8], R18 ;  /* 0x0005b81201007387 */ /* 0x0007e20000100a00 */
[----:B-1----:R-:W-:-:S04]  /*3420*/  IMAD.WIDE R16, R21, 0x2, R4 ;  /* 0x0000000215107825 */ /* 0x002fc800078e0204 */
[C---:B--2---:R-:W-:Y:S01]  /*3430*/  IMAD.WIDE R22, R21.reuse, 0x2, R8 ;  /* 0x0000000215167825 */ /* 0x044fe200078e0208 */
[----:B------:R1:W-:Y:S03]  /*3440*/  STL.64 [R1+0x5b0], R16 ;  /* 0x0005b01001007387 */ /* 0x0003e60000100a00 */
[----:B---3--:R-:W-:-:S04]  /*3450*/  IMAD.WIDE R18, R21, 0x2, R2 ;  /* 0x0000000215127825 */ /* 0x008fc800078e0202 */
[----:B0-----:R-:W-:Y:S02]  /*3460*/  IMAD R13, R13, 0xb, RZ ;  /* 0x0000000b0d0d7824 */ /* 0x001fe400078e02ff */
[----:B-1----:R-:W-:Y:S02]  /*3470*/  IMAD.WIDE R16, R21, 0x2, R14 ;  /* 0x0000000215107825 */ /* 0x002fe400078e020e */
[----:B------:R-:W0:Y:S03]  /*3480*/  LDC R21, c[0x0][0x238] ;  /* 0x00008e00ff157b82 */ /* 0x000e260000000800 */
[----:B------:R1:W-:Y:S04]  /*3490*/  STL.64 [R1+0x5a8], R16 ;  /* 0x0005a81001007387 */ /* 0x0003e80000100a00 */
[----:B------:R2:W-:Y:S04]  /*34a0*/  STL.64 [R1+0x5a0], R22 ;  /* 0x0005a01601007387 */ /* 0x0005e80000100a00 */
[----:B------:R3:W-:Y:S01]  /*34b0*/  STL.64 [R1+0x598], R18 ;  /* 0x0005981201007387 */ /* 0x0007e20000100a00 */
[----:B-1----:R-:W-:-:S04]  /*34c0*/  IMAD.WIDE R16, R13, 0x2, R4 ;  /* 0x000000020d107825 */ /* 0x002fc800078e0204 */
[C---:B--2---:R-:W-:Y:S01]  /*34d0*/  IMAD.WIDE R22, R13.reuse, 0x2, R8 ;  /* 0x000000020d167825 */ /* 0x044fe200078e0208 */
[----:B------:R1:W-:Y:S03]  /*34e0*/  STL.64 [R1+0x590], R16 ;  /* 0x0005901001007387 */ /* 0x0003e60000100a00 */
[----:B---3--:R-:W-:-:S04]  /*34f0*/  IMAD.WIDE R18, R13, 0x2, R2 ;  /* 0x000000020d127825 */ /* 0x008fc800078e0202 */
[----:B-1----:R-:W-:Y:S02]  /*3500*/  IMAD.WIDE R16, R13, 0x2, R14 ;  /* 0x000000020d107825 */ /* 0x002fe400078e020e */
        /* <DEDUP_REMOVED lines=9> */
[----:B-1----:R-:W-:Y:S02]  /*35a0*/  IMAD R13, R13, 0x9, RZ ;  /* 0x000000090d0d7824 */ /* 0x002fe400078e02ff */
[----:B0-----:R-:W-:Y:S02]  /*35b0*/  IMAD.WIDE R16, R21, 0x2, R14 ;  /* 0x0000000215107825 */ /* 0x001fe400078e020e */
        /* <DEDUP_REMOVED lines=10> */
[----:B0-----:R-:W-:Y:S01]  /*3660*/  IMAD.SHL.U32 R21, R21, 0x8, RZ ;  /* 0x0000000815157824 */ /* 0x001fe200078e00ff */
        /* <DEDUP_REMOVED lines=43> */
[----:B0-----:R-:W-:-:S05]  /*3920*/  IMAD.WIDE R16, R21, 0x2, R4 ;  /* 0x0000000215107825 */ /* 0x001fca00078e0204 */
[----:B------:R0:W-:Y:S01]  /*3930*/  STL.64 [R1+0x4b0], R16 ;  /* 0x0004b01001007387 */ /* 0x0001e20000100a00 */
[----:B--2---:R-:W-:-:S04]  /*3940*/  IMAD.WIDE R22, R21, 0x2, R8 ;  /* 0x0000000215167825 */ /* 0x004fc800078e0208 */
[----:B-1----:R-:W-:Y:S02]  /*3950*/  IMAD R13, R13, 0x3, RZ ;  /* 0x000000030d0d7824 */ /* 0x002fe400078e02ff */
[----:B---3--:R-:W-:-:S04]  /*3960*/  IMAD.WIDE R18, R21, 0x2, R2 ;  /* 0x0000000215127825 */ /* 0x008fc800078e0202 */
[----:B0-----:R-:W-:-:S05]  /*3970*/  IMAD.WIDE R16, R21, 0x2, R14 ;  /* 0x0000000215107825 */ /* 0x001fca00078e020e */
[----:B------:R0:W-:Y:S01]  /*3980*/  STL.64 [R1+0x4a8], R16 ;  /* 0x0004a81001007387 */ /* 0x0001e20000100a00 */
[----:B------:R-:W-:Y:S02]  /*3990*/  IMAD.SHL.U32 R6, R6, 0x2, RZ ;  /* 0x0000000206067824 */ /* 0x000fe400078e00ff */
[C---:B------:R-:W-:Y:S01]  /*39a0*/  IMAD.WIDE R20, R13.reuse, 0x2, R14 ;  /* 0x000000020d147825 */ /* 0x040fe200078e020e */
[----:B------:R-:W-:Y:S04]  /*39b0*/  STL.64 [R1+0x4a0], R22 ;  /* 0x0004a01601007387 */ /* 0x000fe80000100a00 */
[----:B------:R1:W-:Y:S01]  /*39c0*/  STL.64 [R1+0x498], R18 ;  /* 0x0004981201007387 */ /* 0x0003e20000100a00 */
[----:B0-----:R-:W-:-:S05]  /*39d0*/  IMAD.WIDE R16, R13, 0x2, R4 ;  /* 0x000000020d107825 */ /* 0x001fca00078e0204 */
[----:B------:R0:W-:Y:S01]  /*39e0*/  STL.64 [R1+0x490], R16 ;  /* 0x0004901001007387 */ /* 0x0001e20000100a00 */
[----:B-1----:R-:W-:-:S03]  /*39f0*/  IMAD.WIDE R18, R13, 0x2, R8 ;  /* 0x000000020d127825 */ /* 0x002fc600078e0208 */
[----:B------:R-:W-:Y:S01]  /*3a00*/  STL.64 [R1+0x488], R20 ;  /* 0x0004881401007387 */ /* 0x000fe20000100a00 */
[----:B------:R-:W-:-:S03]  /*3a10*/  IMAD.WIDE R4, R6, 0x2, R4 ;  /* 0x0000000206047825 */ /* 0x000fc600078e0204 */
[----:B------:R-:W-:Y:S01]  /*3a20*/  STL.64 [R1+0x480], R18 ;  /* 0x0004801201007387 */ /* 0x000fe20000100a00 */
[----:B0-----:R-:W-:-:S04]  /*3a30*/  IMAD.WIDE R16, R13, 0x2, R2 ;  /* 0x000000020d107825 */ /* 0x001fc800078e0202 */
[C---:B------:R-:W-:Y:S01]  /*3a40*/  IMAD.WIDE R12, R6.reuse, 0x2, R14 ;  /* 0x00000002060c7825 */ /* 0x040fe200078e020e */
[----:B------:R-:W-:Y:S04]  /*3a50*/  STL.64 [R1+0x478], R16 ;  /* 0x0004781001007387 */ /* 0x000fe80000100a00 */
[----:B------:R0:W5:Y:S01]  /*3a60*/  LDL.LU.64 R14, [R1+0x868] ;  /* 0x00086800010e7983 */ /* 0x0001620000300a00 */
[----:B------:R-:W-:-:S03]  /*3a70*/  IMAD.WIDE R2, R6, 0x2, R2 ;  /* 0x0000000206027825 */ /* 0x000fc600078e0202 */
[----:B------:R1:W-:Y:S02]  /*3a80*/  STL.64 [R1+0x470], R4 ;  /* 0x0004700401007387 */ /* 0x0003e40000100a00 */
[----:B-1----:R-:W-:Y:S02]  /*3a90*/  IMAD.WIDE R4, R6, 0x2, R8 ;  /* 0x0000000206047825 */ /* 0x002fe400078e0208 */
[----:B------:R0:W5:Y:S04]  /*3aa0*/  LDL.LU.64 R8, [R1+0x860] ;  /* 0x0008600001087983 */ /* 0x0001680000300a00 */
[----:B------:R0:W-:Y:S04]  /*3ab0*/  STL.64 [R1+0x468], R12 ;  /* 0x0004680c01007387 */ /* 0x0001e80000100a00 */
[----:B------:R0:W-:Y:S04]  /*3ac0*/  STL.64 [R1+0x460], R4 ;  /* 0x0004600401007387 */ /* 0x0001e80000100a00 */
[----:B------:R0:W-:Y:S01]  /*3ad0*/  STL.64 [R1+0x458], R2 ;  /* 0x0004580201007387 */ /* 0x0001e20000100a00 */
[----:B------:R-:W-:Y:S01]  /*3ae0*/  IMAD.U32 R0, RZ, RZ, UR7 ;  /* 0x00000007ff007e24 */ /* 0x000fe2000f8e00ff */
[----:B------:R-:W-:-:S06]  /*3af0*/  ULDC.64 UR4, c[0x0][0x210] ;  /* 0x0000840000047ab9 */ /* 0x000fcc0000000a00 */
.L_x_1:
[----:B0-----:R-:W2:Y:S04]  /*3b00*/  LDL.64 R2, [R1+0x2c0] ;  /* 0x0002c00001027983 */ /* 0x001ea80000100a00 */
[----:B------:R-:W-:Y:S04]  /*3b10*/  STL.64 [R1+0xef0], R24 ;  /* 0x000ef01801007387 */ /* 0x000fe80000100a00 */
[----:B------:R-:W-:Y:S04]  /*3b20*/  STL.64 [R1+0xf20], R24 ;  /* 0x000f201801007387 */ /* 0x000fe80000100a00 */
[----:B------:R-:W-:Y:S04]  /*3b30*/  STL.64 [R1+0xee8], R18 ;  /* 0x000ee81201007387 */ /* 0x000fe80000100a00 */
[----:B------:R0:W-:Y:S04]  /*3b40*/  STL.64 [R1+0xf18], R18 ;  /* 0x000f181201007387 */ /* 0x0001e80000100a00 */
[----:B------:R-:W-:Y:S04]  /*3b50*/  STL.64 [R1+0xee0], R16 ;  /* 0x000ee01001007387 */ /* 0x000fe80000100a00 */
        /* <DEDUP_REMOVED lines=10> */
[----:B------:R-:W-:Y:S04]  /*3c00*/  STL [R1+0xdb0], R29 ;  /* 0x000db01d01007387 */ /* 0x000fe80000100800 */
[----:B------:R-:W-:Y:S04]  /*3c10*/  STL [R1+0xdc8], R28 ;  /* 0x000dc81c01007387 */ /* 0x000fe80000100800 */
[----:B------:R-:W-:Y:S04]  /*3c20*/  STL [R1+0xdd8], R28 ;  /* 0x000dd81c01007387 */ /* 0x000fe80000100800 */
[----:B------:R-:W-:Y:S04]  /*3c30*/  STL [R1+0xde8], R28 ;  /* 0x000de81c01007387 */ /* 0x000fe80000100800 */
[----:B------:R-:W-:Y:S04]  /*3c40*/  STL [R1+0xdf8], R28 ;  /* 0x000df81c01007387 */ /* 0x000fe80000100800 */
[----:B------:R-:W-:Y:S04]  /*3c50*/  STL [R1+0xe08], R28 ;  /* 0x000e081c01007387 */ /* 0x000fe80000100800 */
        /* <DEDUP_REMOVED lines=8> */
[----:B------:R-:W-:Y:S04]  /*3ce0*/  STL.64 [R1+0xe20], R26 ;  /* 0x000e201a01007387 */ /* 0x000fe80000100a00 */
[----:B------:R-:W-:Y:S01]  /*3cf0*/  STL.64 [R1+0xe40], R26 ;  /* 0x000e401a01007387 */ /* 0x000fe20000100a00 */
[----:B------:R-:W-:-:S03]  /*3d00*/  ISETP.GT.AND P0, PT, R0, RZ, PT ;  /* 0x000000ff0000720c */ /* 0x000fc60003f04270 */
[----:B------:R-:W-:Y:S04]  /*3d10*/  STL.64 [R1+0xe70], R26 ;  /* 0x000e701a01007387 */ /* 0x000fe80000100a00 */
[----:B------:R-:W-:Y:S04]  /*3d20*/  STL.64 [R1+0xe98], R26 ;  /* 0x000e981a01007387 */ /* 0x000fe80000100a00 */
[----:B------:R-:W-:Y:S04]  /*3d30*/  STL.64 [R1+0xec8], R26 ;  /* 0x000ec81a01007387 */ /* 0x000fe80000100a00 */
[----:B------:R1:W-:Y:S01]  /*3d40*/  STL.64 [R1+0xda0], R12 ;  /* 0x000da00c01007387 */ /* 0x0003e20000100a00 */
[----:B0-----:R-:W-:-:S03]  /*3d50*/  PRMT R18, RZ, 0x7610, R18 ;  /* 0x00007610ff127816 */ /* 0x001fc60000000012 */
[----:B-1----:R-:W3:Y:S04]  /*3d60*/  LDL.64 R12, [R1+0x2b8] ;  /* 0x0002b800010c7983 */ /* 0x002ee80000100a00 */
[----:B-----5:R0:W-:Y:S04]  /*3d70*/  STL.64 [R1+0xd98], R8 ;  /* 0x000d980801007387 */ /* 0x0201e80000100a00 */
[----:B0-----:R-:W4:Y:S04]  /*3d80*/  LDL.64 R8, [R1+0x2b0] ;  /* 0x0002b00001087983 */ /* 0x001f280000100a00 */
[----:B------:R0:W-:Y:S04]  /*3d90*/  STL.64 [R1+0xd90], R14 ;  /* 0x000d900e01007387 */ /* 0x0001e80000100a00 */
[----:B------:R-:W4:Y:S04]  /*3da0*/  LDL.64 R24, [R1+0x468] ;  /* 0x0004680001187983 */ /* 0x000f280000100a00 */
[----:B0-----:R-:W4:Y:S01]  /*3db0*/  LDL.64 R14, [R1+0x260] ;  /* 0x00026000010e7983 */ /* 0x001f220000100a00 */
[----:B--2---:R-:W-:-:S04]  /*3dc0*/  IADD3 R4, P1, R2, UR4, RZ ;  /* 0x0000000402047c10 */ /* 0x004fc8000ff3e0ff */
[----:B------:R-:W-:-:S05]  /*3dd0*/  IADD3.X R5, R3, UR5, RZ, P1, !PT ;  /* 0x0000000503057c10 */ /* 0x000fca0008ffe4ff */
[----:B------:R-:W2:Y:S04]  /*3de0*/  @P0 LDG.E.U16 R18, desc[UR10][R4.64] ;  /* 0x0000000a04120981 */ /* 0x000ea8000c1e1500 */
[----:B---3--:R-:W-:Y:S01]  /*3df0*/  STL.64 [R1+0xdb8], R12 ;  /* 0x000db80c01007387 */ /* 0x008fe20000100a00 */
[----:B------:R-:W-:Y:S02]  /*3e00*/  PRMT R11, RZ, 0x7610, R11 ;  /* 0x00007610ff0b7816 */ /* 0x000fe4000000000b */
[----:B------:R-:W-:Y:S01]  /*3e10*/  IADD3 R6, P2, R12, UR4, RZ ;  /* 0x000000040c067c10 */ /* 0x000fe2000ff5e0ff */
        /* <DEDUP_REMOVED lines=8> */
[----:B------:R-:W-:Y:S04]  /*3ea0*/  STL.64 [R1+0xe78], R12 ;  /* 0x000e780c01007387 */ /* 0x000fe80000100a00 */
[----:B------:R-:W-:Y:S04]  /*3eb0*/  STL.64 [R1+0xea8], R12 ;  /* 0x000ea80c01007387 */ /* 0x000fe80000100a00 */
[----:B------:R-:W-:Y:S04]  /*3ec0*/  STL.64 [R1+0xed8], R12 ;  /* 0x000ed80c01007387 */ /* 0x000fe80000100a00 */
[----:B--2---:R0:W-:Y:S04]  /*3ed0*/  STL [R1+0x280], R18 ;  /* 0x0002801201007387 */ /* 0x0041e80000100800 */
[----:B0-----:R-:W2:Y:S01]  /*3ee0*/  LDL.64 R18, [R1+0x460] ;  /* 0x0004600001127983 */ /* 0x001ea20000100a00 */
[----:B----4-:R-:W-:-:S03]  /*3ef0*/  IADD3 R2, P1, R8, UR4, RZ ;  /* 0x0000000408027c10 */ /* 0x010fc6000ff3e0ff */
[----:B------:R-:W-:Y:S01]  /*3f00*/  STL.64 [R1+0xdc0], R8 ;  /* 0x000dc00801007387 */ /* 0x000fe20000100a00 */
[----:B------:R-:W-:-:S03]  /*3f10*/  IADD3.X R3, R9, UR5, RZ, P1, !PT ;  /* 0x0000000509037c10 */ /* 0x000fc60008ffe4ff */
[----:B------:R-:W-:Y:S01]  /*3f20*/  STL [R1+0xdd0], R8 ;  /* 0x000dd00801007387 */ /* 0x000fe20000100800 */
[----:B------:R-:W-:-:S03]  /*3f30*/  IADD3 R4, P3, R14, UR4, RZ ;  /* 0x000000040e047c10 */ /* 0x000fc6000ff7e0ff */
[----:B------:R-:W-:Y:S01]  /*3f40*/  STL [R1+0xde0], R8 ;  /* 0x000de00801007387 */ /* 0x000fe20000100800 */
[----:B------:R-:W-:-:S03]  /*3f50*/  PRMT R20, RZ, 0x7610, R20 ;  /* 0x00007610ff147816 */ /* 0x000fc60000000014 */
[----:B------:R-:W-:Y:S01]  /*3f60*/  STL [R1+0xdf0], R8 ;  /* 0x000df00801007387 */ /* 0x000fe20000100800 */
[----:B------:R-:W-:-:S03]  /*3f70*/  PRMT R21, RZ, 0x7610, R21 ;  /* 0x00007610ff157816 */ /* 0x000fc60000000015 */
[----:B------:R0:W-:Y:S01]  /*3f80*/  STL [R1+0xe00], R8 ;  /* 0x000e000801007387 */ /* 0x0001e20000100800 */
[----:B------:R-:W-:-:S03]  /*3f90*/  IADD3.X R5, R15, UR5, RZ, P3, !PT ;  /* 0x000000050f057c10 */ /* 0x000fc60009ffe4ff */
[----:B------:R-:W3:Y:S01]  /*3fa0*/  @P0 LDG.E.U16 R11, desc[UR10][R2.64] ;  /* 0x0000000a020b0981 */ /* 0x000ee2000c1e1500 */
[----:B------:R-:W-:-:S03]  /*3fb0*/  IADD3.X R7, R13, UR5, RZ, P2, !PT ;  /* 0x000000050d077c10 */ /* 0x000fc600097fe4ff */
[----:B------:R-:W4:Y:S04]  /*3fc0*/  LDL.64 R22, [R1+0x458] ;  /* 0x0004580001167983 */ /* 0x000f280000100a00 */
[----:B0-----:R-:W4:Y:S04]  /*3fd0*/  LDL.64 R8, [R1+0x470] ;  /* 0x0004700001087983 */ /* 0x001f280000100a00 */
[----:B------:R-:W4:Y:S04]  /*3fe0*/  @P0 LDG.E.U16 R20, desc[UR10][R4.64] ;  /* 0x0000000a04140981 */ /* 0x000f28000c1e1500 */
[----:B------:R0:W4:Y:S01]  /*3ff0*/  @P0 LDG.E.U16 R21, desc[UR10][R6.64] ;  /* 0x0000000a06150981 */ /* 0x000122000c1e1500 */
[----:B------:R-:W-:-:S02]  /*4000*/  ISETP.GT.AND P1, PT, R0, 0x2, PT ;  /* 0x000000020000780c */ /* 0x000fc40003f24270 */
[----:B------:R-:W-:Y:S02]  /*4010*/  PRMT R16, RZ, 0x7610, R16 ;  /* 0x00007610ff107816 */ /* 0x000fe40000000010 */
[----:B------:R-:W-:Y:S02]  /*4020*/  PRMT R17, RZ, 0x7610, R17 ;  /* 0x00007610ff117816 */ /* 0x000fe40000000011 */
[----:B0-----:R-:W-:-:S04]  /*4030*/  IADD3 R6, P2, R24, UR4, RZ ;  /* 0x0000000418067c10 */ /* 0x001fc8000ff5e0ff */
[----:B------:R-:W-:-:S05]  /*4040*/  IADD3.X R7, R25, UR5, RZ, P2, !PT ;  /* 0x0000000519077c10 */ /* 0x000fca00097fe4ff */
[----:B------:R0:W4:Y:S02]  /*4050*/  @P1 LDG.E.U16 R17, desc[UR10][R6.64] ;  /* 0x0000000a06111981 */ /* 0x000124000c1e1500 */
[----:B0-----:R-:W-:Y:S02]  /*4060*/  PRMT R6, RZ, 0x7610, R6 ;  /* 0x00007610ff067816 */ /* 0x001fe40000000006 */
[----:B------:R-:W-:Y:S02]  /*4070*/  PRMT R7, RZ, 0x7610, R7 ;  /* 0x00007610ff077816 */ /* 0x000fe40000000007 */
[----:B--2---:R-:W-:-:S04]  /*4080*/  IADD3 R2, P3, R18, UR4, RZ ;  /* 0x0000000412027c10 */ /* 0x004fc8000ff7e0ff */
[----:B------:R-:W-:-:S05]  /*4090*/  IADD3.X R3, R19, UR5, RZ, P3, !PT ;  /* 0x0000000513037c10 */ /* 0x000fca0009ffe4ff */
[----:B------:R4:W2:Y:S04]  /*40a0*/  @P1 LDG.E.U16 R16, desc[UR10][R2.64] ;  /* 0x0000000a02101981 */ /* 0x0008a8000c1e1500 */
[----:B---3--:R-:W-:Y:S04]  /*40b0*/  STL.64 [R1+0xe10], R10 ;  /* 0x000e100a01007387 */ /* 0x008fe80000100a00 */
[----:B------:R-:W-:Y:S01]  /*40c0*/  STL.64 [R1+0xe38], R10 ;  /* 0x000e380a01007387 */ /* 0x000fe20000100a00 */
[----:B----4-:R-:W-:-:S03]  /*40d0*/  IADD3 R2, P2, R8, UR4, RZ ;  /* 0x0000000408027c10 */ /* 0x010fc6000ff5e0ff */
[----:B------:R-:W-:Y:S01]  /*40e0*/  STL.64 [R1+0xe68], R10 ;  /* 0x000e680a01007387 */ /* 0x000fe20000100a00 */
[----:B------:R-:W-:Y:S02]  /*40f0*/  IADD3 R4, P0, R22, UR4, RZ ;  /* 0x0000000416047c10 */ /* 0x000fe4000ff1e0ff */
[----:B------:R-:W-:Y:S01]  /*4100*/  IADD3.X R3, R9, UR5, RZ, P2, !PT ;  /* 0x0000000509037c10 */ /* 0x000fe200097fe4ff */
[----:B------:R-:W-:Y:S01]  /*4110*/  STL.64 [R1+0xe28], R14 ;  /* 0x000e280e01007387 */ /* 0x000fe20000100a00 */
[----:B------:R-:W-:-:S03]  /*4120*/  IADD3.X R5, R23, UR5, RZ, P0, !PT ;  /* 0x0000000517057c10 */ /* 0x000fc600087fe4ff */
[----:B------:R-:W-:Y:S04]  /*4130*/  STL.64 [R1+0xe58], R14 ;  /* 0x000e580e01007387 */ /* 0x000fe80000100a00 */
[----:B------:R-:W3:Y:S04]  /*4140*/  LDL.LU.64 R24, [R1+0xf20] ;  /* 0x000f200001187983 */ /* 0x000ee80000300a00 */
[----:B------:R-:W-:Y:S04]  /*4150*/  STL [R1+0x26c], R20 ;  /* 0x00026c1401007387 */ /* 0x000fe80000100800 */
[----:B------:R0:W-:Y:S04]  /*4160*/  STL [R1+0x268], R21 ;  /* 0x0002681501007387 */ /* 0x0001e80000100800 */
[----:B------:R-:W4:Y:S04]  /*4170*/  @P1 LDG.E.U16 R6, desc[UR10][R2.64] ;  /* 0x0000000a02061981 */ /* 0x000f28000c1e1500 */
[----:B------:R-:W4:Y:S04]  /*4180*/  LDL.64 R18, [R1+0x480] ;  /* 0x0004800001127983 */ /* 0x000f280000100a00 */
[----:B0-----:R-:W4:Y:S04]  /*4190*/  LDL.64 R20, [R1+0x488] ;  /* 0x0004880001147983 */ /* 0x001f280000100a00 */
[----:B------:R0:W4:Y:S01]  /*41a0*/  @P1 LDG.E.U16 R7, desc[UR10][R4.64] ;  /* 0x0000000a04071981 */ /* 0x000122000c1e1500 */
[----:B------:R-:W-:-:S03]  /*41b0*/  ISETP.GT.AND P0, PT, R0, 0x3, PT ;  /* 0x000000030000780c */ /* 0x000fc60003f04270 */
[----:B--2---:R-:W-:Y:S04]  /*41c0*/  STL [R1+0x450], R16 ;  /* 0x0004501001007387 */ /* 0x004fe80000100800 */
[----:B------:R1:W-:Y:S04]  /*41d0*/  STL [R1+0x454], R17 ;  /* 0x0004541101007387 */ /* 0x0003e80000100800 */
[----:B------:R-:W2:Y:S04]  /*41e0*/  LDL.64 R8, [R1+0x490] ;  /* 0x0004900001087983 */ /* 0x000ea80000100a00 */
[----:B------:R-:W2:Y:S04]  /*41f0*/  LDL.64 R22, [R1+0x4a8] ;  /* 0x0004a80001167983 */ /* 0x000ea80000100a00 */
[----:B-1----:R-:W2:Y:S01]  /*4200*/  LDL.64 R16, [R1+0x478] ;  /* 0x0004780001107983 */ /* 0x002ea20000100a00 */
[----:B---3--:R-:W-:-:S02]  /*4210*/  PRMT R24, RZ, 0x7610, R24 ;  /* 0x00007610ff187816 */ /* 0x008fc40000000018 */
[----:B------:R-:W-:Y:S01]  /*4220*/  PRMT R25, RZ, 0x7610, R25 ;  /* 0x00007610ff197816 */ /* 0x000fe20000000019 */
[----:B----4-:R1:W-:Y:S01]  /*4230*/  STL [R1+0x448], R6 ;  /* 0x0004480601007387 */ /* 0x0103e20000100800 */
[----:B0-----:R-:W-:Y:S02]  /*4240*/  IADD3 R4, P2, R20, UR4, RZ ;  /* 0x0000000414047c10 */ /* 0x001fe4000ff5e0ff */
[----:B-1----:R-:W-:Y:S01]  /*4250*/  IADD3 R6, P1, R18, UR4, RZ ;  /* 0x0000000412067c10 */ /* 0x002fe2000ff3e0ff */
[----:B------:R0:W-:Y:S01]  /*4260*/  STL [R1+0x44c], R7 ;  /* 0x00044c0701007387 */ /* 0x0001e20000100800 */
[----:B------:R-:W-:-:S03]  /*4270*/  IADD3.X R5, R21, UR5, RZ, P2, !PT ;  /* 0x0000000515057c10 */ /* 0x000fc600097fe4ff */
[----:B------:R-:W3:Y:S04]  /*4280*/  LDL.64 R20, [R1+0x4a0] ;  /* 0x0004a00001147983 */ /* 0x000ee80000100a00 */
[----:B------:R1:W4:Y:S01]  /*4290*/  @P0 LDG.E.U16 R25, desc[UR10][R4.64] ;  /* 0x0000000a04190981 */ /* 0x000322000c1e1500 */
[----:B0-----:R-:W-:-:S03]  /*42a0*/  IADD3.X R7, R19, UR5, RZ, P1, !PT ;  /* 0x0000000513077c10 */ /* 0x001fc60008ffe4ff */
[----:B------:R-:W3:Y:S04]  /*42b0*/  LDL.LU.64 R18, [R1+0xf18] ;  /* 0x000f180001127983 */ /* 0x000ee80000300a00 */
[----:B------:R-:W4:Y:S01]  /*42c0*/  @P0 LDG.E.U16 R24, desc[UR10][R6.64] ;  /* 0x0000000a06180981 */ /* 0x000f22000c1e1500 */
[----:B--2---:R-:W-:Y:S01]  /*42d0*/  IADD3 R2, P2, R16, UR4, RZ ;  /* 0x0000000410027c10 */ /* 0x004fe2000ff5e0ff */
[----:B-1----:R-:W-:Y:S02]  /*42e0*/  IMAD.MOV.U32 R4, RZ, RZ, R16 ;  /* 0x000000ffff047224 */ /* 0x002fe400078e0010 */
[----:B------:R-:W-:Y:S02]  /*42f0*/  IMAD.MOV.U32 R5, RZ, RZ, R17 ;  /* 0x000000ffff057224 */ /* 0x000fe400078e0011 */
[----:B------:R-:W2:Y:S03]  /*4300*/  LDL.LU.64 R16, [R1+0xf10] ;  /* 0x000f100001107983 */ /* 0x000ea60000300a00 */
[----:B------:R-:W-:-:S02]  /*4310*/  IADD3.X R3, R5, UR5, RZ, P2, !PT ;  /* 0x0000000505037c10 */ /* 0x000fc400097fe4ff */
[----:B------:R-:W-:Y:S02]  /*4320*/  IADD3 R4, P3, R8, UR4, RZ ;  /* 0x0000000408047c10 */ /* 0x000fe4000ff7e0ff */
[----:B---3--:R-:W-:Y:S01]  /*4330*/  PRMT R19, RZ, 0x7610, R19 ;  /* 0x00007610ff137816 */ /* 0x008fe20000000013 */
[----:B----4-:R-:W-:Y:S05]  /*4340*/  STL [R1+0x444], R24 ;  /* 0x0004441801007387 */ /* 0x010fea0000100800 */
[----:B------:R0:W3:Y:S01]  /*4350*/  @P0 LDG.E.U16 R19, desc[UR10][R2.64] ;  /* 0x0000000a02130981 */ /* 0x0000e2000c1e1500 */
[----:B------:R-:W-:-:S03]  /*4360*/  PRMT R18, RZ, 0x7610, R18 ;  /* 0x00007610ff127816 */ /* 0x000fc60000000012 */
[----:B------:R1:W-:Y:S01]  /*4370*/  STL [R1+0x440], R25 ;  /* 0x0004401901007387 */ /* 0x0003e20000100800 */
[----:B0-----:R-:W-:Y:S02]  /*4380*/  IMAD.MOV.U32 R3, RZ, RZ, R9 ;  /* 0x000000ffff037224 */ /* 0x001fe400078e0009 */
[----:B------:R-:W-:Y:S02]  /*4390*/  IMAD.MOV.U32 R2, RZ, RZ, R8 ;  /* 0x000000ffff027224 */ /* 0x000fe400078e0008 */
[----:B------:R-:W4:Y:S01]  /*43a0*/  LDL.64 R8, [R1+0x4b0] ;  /* 0x0004b00001087983 */ /* 0x000f220000100a00 */
[----:B------:R-:W-:-:S03]  /*43b0*/  IADD3.X R5, R3, UR5, RZ, P3, !PT ;  /* 0x0000000503057c10 */ /* 0x000fc60009ffe4ff */
[----:B-1----:R-:W3:Y:S04]  /*43c0*/  LDL.64 R24, [R1+0x498] ;  /* 0x0004980001187983 */ /* 0x002ee80000100a00 */
[----:B------:R-:W3:Y:S01]  /*43d0*/  @P0 LDG.E.U16 R18, desc[UR10][R4.64] ;  /* 0x0000000a04120981 */ /* 0x000ee2000c1e1500 */
[----:B------:R-:W-:Y:S02]  /*43e0*/  ISETP.GT.AND P1, PT, R0, 0x4, PT ;  /* 0x000000040000780c */ /* 0x000fe40003f24270 */
[----:B------:R-:W-:Y:S02]  /*43f0*/  IADD3 R2, P3, R20, UR4, RZ ;  /* 0x0000000414027c10 */ /* 0x000fe4000ff7e0ff */
[----:B------:R-:W-:Y:S02]  /*4400*/  IADD3 R6, P2, R22, UR4, RZ ;  /* 0x0000000416067c10 */ /* 0x000fe4000ff5e0ff */
[----:B------:R-:W-:-:S02]  /*4410*/  IADD3.X R3, R21, UR5, RZ, P3, !PT ;  /* 0x0000000515037c10 */ /* 0x000fc40009ffe4ff */
[----:B------:R-:W-:Y:S02]  /*4420*/  IADD3.X R7, R23, UR5, RZ, P2, !PT ;  /* 0x0000000517077c10 */ /* 0x000fe400097fe4ff */
[----:B------:R-:W3:Y:S01]  /*4430*/  LDL.LU.64 R22, [R1+0xf08] ;  /* 0x000f080001167983 */ /* 0x000ee20000300a00 */
[----:B--2---:R-:W-:Y:S02]  /*4440*/  PRMT R16, RZ, 0x7610, R16 ;  /* 0x00007610ff107816 */ /* 0x004fe40000000010 */
[----:B------:R-:W-:-:S04]  /*4450*/  PRMT R17, RZ, 0x7610, R17 ;  /* 0x00007610ff117816 */ /* 0x000fc80000000011 */
[----:B------:R-:W2:Y:S04]  /*4460*/  @P1 LDG.E.U16 R16, desc[UR10][R2.64] ;  /* 0x0000000a02101981 */ /* 0x000ea8000c1e1500 */
[----:B------:R0:W2:Y:S02]  /*4470*/  @P1 LDG.E.U16 R17, desc[UR10][R6.64] ;  /* 0x0000000a06111981 */ /* 0x0000a4000c1e1500 */
[----:B0-----:R-:W-:Y:S02]  /*4480*/  PRMT R6, RZ, 0x7610, R6 ;  /* 0x00007610ff067816 */ /* 0x001fe40000000006 */
[----:B------:R-:W-:Y:S02]  /*4490*/  PRMT R7, RZ, 0x7610, R7 ;  /* 0x00007610ff077816 */ /* 0x000fe40000000007 */
[----:B----4-:R-:W-:-:S02]  /*44a0*/  IADD3 R2, P2, R8, UR4, RZ ;  /* 0x0000000408027c10 */ /* 0x010fc4000ff5e0ff */
[----:B---3--:R-:W-:Y:S02]  /*44b0*/  IADD3 R4, P0, R24, UR4, RZ ;  /* 0x0000000418047c10 */ /* 0x008fe4000ff1e0ff */
[----:B------:R-:W-:Y:S01]  /*44c0*/  IADD3.X R3, R9, UR5, RZ, P2, !PT ;  /* 0x0000000509037c10 */ /* 0x000fe200097fe4ff */
[----:B------:R-:W-:Y:S01]  /*44d0*/  STL [R1+0x438], R18 ;  /* 0x0004381201007387 */ /* 0x000fe20000100800 */
[----:B------:R-:W-:-:S03]  /*44e0*/  IADD3.X R5, R25, UR5, RZ, P0, !PT ;  /* 0x0000000519057c10 */ /* 0x000fc600087fe4ff */
[----:B------:R0:W-:Y:S04]  /*44f0*/  STL [R1+0x43c], R19 ;  /* 0x00043c1301007387 */ /* 0x0001e80000100800 */
[----:B------:R-:W3:Y:S04]  /*4500*/  @P1 LDG.E.U16 R6, desc[UR10][R2.64] ;  /* 0x0000000a02061981 */ /* 0x000ee8000c1e1500 */
[----:B------:R-:W4:Y:S04]  /*4510*/  LDL.64 R20, [R1+0x4c0] ;  /* 0x0004c00001147983 */ /* 0x000f280000100a00 */
[----:B0-----:R-:W4:Y:S04]  /*4520*/  LDL.64 R18, [R1+0x4c8] ;  /* 0x0004c80001127983 */ /* 0x001f280000100a00 */
[----:B------:R4:W4:Y:S01]  /*4530*/  @P1 LDG.E.U16 R7, desc[UR10][R4.64] ;  /* 0x0000000a04071981 */ /* 0x000922000c1e1500 */
[----:B------:R-:W-:-:S02]  /*4540*/  ISETP.GT.AND P0, PT, R0, 0x5, PT ;  /* 0x000000050000780c */ /* 0x000fc40003f04270 */
[----:B------:R-:W-:Y:S02]  /*4550*/  PRMT R22, RZ, 0x7610, R22 ;  /* 0x00007610ff167816 */ /* 0x000fe40000000016 */
[----:B------:R-:W-:Y:S01]  /*4560*/  PRMT R23, RZ, 0x7610, R23 ;  /* 0x00007610ff177816 */ /* 0x000fe20000000017 */
[----:B--2---:R-:W-:Y:S04]  /*4570*/  STL [R1+0x430], R16 ;  /* 0x0004301001007387 */ /* 0x004fe80000100800 */
[----:B------:R0:W-:Y:S04]  /*4580*/  STL [R1+0x434], R17 ;  /* 0x0004341101007387 */ /* 0x0001e80000100800 */
[----:B------:R-:W2:Y:S04]  /*4590*/  LDL.64 R8, [R1+0x4d0] ;  /* 0x0004d00001087983 */ /* 0x000ea80000100a00 */
[----:B------:R-:W2:Y:S04]  /*45a0*/  LDL.64 R24, [R1+0x4e8] ;  /* 0x0004e80001187983 */ /* 0x000ea80000100a00 */
[----:B0-----:R-:W2:Y:S04]  /*45b0*/  LDL.64 R16, [R1+0x4b8] ;  /* 0x0004b80001107983 */ /* 0x001ea80000100a00 */
[----:B---3--:R0:W-:Y:S01]  /*45c0*/  STL [R1+0x428], R6 ;  /* 0x0004280601007387 */ /* 0x0081e20000100800 */
[----:B----4-:R-:W-:-:S02]  /*45d0*/  IADD3 R4, P2, R18, UR4, RZ ;  /* 0x0000000412047c10 */ /* 0x010fc4000ff5e0ff */
[----:B0-----:R-:W-:Y:S01]  /*45e0*/  IADD3 R6, P1, R20, UR4, RZ ;  /* 0x0000000414067c10 */ /* 0x001fe2000ff3e0ff */
[----:B------:R0:W-:Y:S01]  /*45f0*/  STL [R1+0x42c], R7 ;  /* 0x00042c0701007387 */ /* 0x0001e20000100800 */
[----:B------:R-:W-:-:S03]  /*4600*/  IADD3.X R5, R19, UR5, RZ, P2, !PT ;  /* 0x0000000513057c10 */ /* 0x000fc600097fe4ff */
[----:B------:R-:W3:Y:S04]  /*4610*/  LDL.64 R18, [R1+0x4e0] ;  /* 0x0004e00001127983 */ /* 0x000ee80000100a00 */
[----:B------:R1:W4:Y:S01]  /*4620*/  @P0 LDG.E.U16 R23, desc[UR10][R4.64] ;  /* 0x0000000a04170981 */ /* 0x000322000c1e1500 */
[----:B0-----:R-:W-:-:S03]  /*4630*/  IADD3.X R7, R21, UR5, RZ, P1, !PT ;  /* 0x0000000515077c10 */ /* 0x001fc60008ffe4ff */
[----:B------:R-:W3:Y:S04]  /*4640*/  LDL.LU.64 R20, [R1+0xf00] ;  /* 0x000f000001147983 */ /* 0x000ee80000300a00 */
[----:B------:R-:W4:Y:S01]  /*4650*/  @P0 LDG.E.U16 R22, desc[UR10][R6.64] ;  /* 0x0000000a06160981 */ /* 0x000f22000c1e1500 */
[----:B------:R-:W-:Y:S02]  /*4660*/  PRMT R13, RZ, 0x7610, R13 ;  /* 0x00007610ff0d7816 */ /* 0x000fe4000000000d */
[----:B------:R-:W-:Y:S02]  /*4670*/  PRMT R12, RZ, 0x7610, R12 ;  /* 0x00007610ff0c7816 */ /* 0x000fe4000000000c */
[----:B--2---:R-:W-:Y:S01]  /*4680*/  IADD3 R2, P2, R16, UR4, RZ ;  /* 0x0000000410027c10 */ /* 0x004fe2000ff5e0ff */
[----:B-1----:R-:W-:-:S02]  /*4690*/  IMAD.MOV.U32 R4, RZ, RZ, R16 ;  /* 0x000000ffff047224 */ /* 0x002fc400078e0010 */
[----:B------:R-:W-:Y:S02]  /*46a0*/  IMAD.MOV.U32 R5, RZ, RZ, R17 ;  /* 0x000000ffff057224 */ /* 0x000fe400078e0011 */
[----:B------:R-:W2:Y:S03]  /*46b0*/  LDL.LU.64 R16, [R1+0xef8] ;  /* 0x000ef80001107983 */ /* 0x000ea60000300a00 */
[----:B------:R-:W-:Y:S02]  /*46c0*/  IADD3.X R3, R5, UR5, RZ, P2, !PT ;  /* 0x0000000505037c10 */ /* 0x000fe400097fe4ff */
[----:B------:R-:W-:-:S03]  /*46d0*/  IADD3 R4, P3, R8, UR4, RZ ;  /* 0x0000000408047c10 */ /* 0x000fc6000ff7e0ff */
[----:B------:R0:W2:Y:S02]  /*46e0*/  @P0 LDG.E.U16 R13, desc[UR10][R2.64] ;  /* 0x0000000a020d0981 */ /* 0x0000a4000c1e1500 */
[----:B0-----:R-:W-:Y:S02]  /*46f0*/  IMAD.MOV.U32 R3, RZ, RZ, R9 ;  /* 0x000000ffff037224 */ /* 0x001fe400078e0009 */
[----:B------:R-:W-:-:S03]  /*4700*/  IMAD.MOV.U32 R2, RZ, RZ, R8 ;  /* 0x000000ffff027224 */ /* 0x000fc600078e0008 */
[----:B------:R-:W-:-:S05]  /*4710*/  IADD3.X R5, R3, UR5, RZ, P3, !PT ;  /* 0x0000000503057c10 */ /* 0x000fca0009ffe4ff */
[----:B------:R-:W2:Y:S04]  /*4720*/  @P0 LDG.E.U16 R12, desc[UR10][R4.64] ;  /* 0x0000000a040c0981 */ /* 0x000ea8000c1e1500 */
[----:B----4-:R-:W-:Y:S04]  /*4730*/  STL [R1+0x424], R22 ;  /* 0x0004241601007387 */ /* 0x010fe80000100800 */
[----:B------:R0:W-:Y:S04]  /*4740*/  STL [R1+0x420], R23 ;  /* 0x0004201701007387 */ /* 0x0001e80000100800 */
[----:B------:R-:W4:Y:S04]  /*4750*/  LDL.64 R8, [R1+0x4f0] ;  /* 0x0004f00001087983 */ /* 0x000f280000100a00 */
[----:B0-----:R-:W4:Y:S01]  /*4760*/  LDL.64 R22, [R1+0x4d8] ;  /* 0x0004d80001167983 */ /* 0x001f220000100a00 */
[----:B------:R-:W-:-:S02]  /*4770*/  ISETP.GT.AND P1, PT, R0, 0x6, PT ;  /* 0x000000060000780c */ /* 0x000fc40003f24270 */
[----:B---3--:R-:W-:Y:S02]  /*4780*/  IADD3 R2, P3, R18, UR4, RZ ;  /* 0x0000000412027c10 */ /* 0x008fe4000ff7e0ff */
[----:B------:R-:W-:Y:S02]  /*4790*/  IADD3 R6, P2, R24, UR4, RZ ;  /* 0x0000000418067c10 */ /* 0x000fe4000ff5e0ff */
[----:B------:R-:W-:Y:S02]  /*47a0*/  IADD3.X R3, R19, UR5, RZ, P3, !PT ;  /* 0x0000000513037c10 */ /* 0x000fe40009ffe4ff */
[----:B------:R-:W-:Y:S02]  /*47b0*/  IADD3.X R7, R25, UR5, RZ, P2, !PT ;  /* 0x0000000519077c10 */ /* 0x000fe400097fe4ff */
[----:B------:R-:W3:Y:S01]  /*47c0*/  LDL.LU.64 R24, [R1+0xef0] ;  /* 0x000ef00001187983 */ /* 0x000ee20000300a00 */
[----:B--2---:R-:W-:Y:S02]  /*47d0*/  PRMT R16, RZ, 0x7610, R16 ;  /* 0x00007610ff107816 */ /* 0x004fe40000000010 */
[----:B------:R-:W-:-:S04]  /*47e0*/  PRMT R17, RZ, 0x7610, R17 ;  /* 0x00007610ff117816 */ /* 0x000fc80000000011 */
[----:B------:R-:W2:Y:S04]  /*47f0*/  @P1 LDG.E.U16 R16, desc[UR10][R2.64] ;  /* 0x0000000a02101981 */ /* 0x000ea8000c1e1500 */
[----:B------:R0:W3:Y:S02]  /*4800*/  @P1 LDG.E.U16 R17, desc[UR10][R6.64] ;  /* 0x0000000a06111981 */ /* 0x0000e4000c1e1500 */
[----:B0-----:R-:W-:Y:S02]  /*4810*/  PRMT R6, RZ, 0x7610, R6 ;  /* 0x00007610ff067816 */ /* 0x001fe40000000006 */
[----:B------:R-:W-:Y:S01]  /*4820*/  PRMT R7, RZ, 0x7610, R7 ;  /* 0x00007610ff077816 */ /* 0x000fe20000000007 */
[----:B------:R-:W-:Y:S04]  /*4830*/  STL [R1+0x414], R12 ;  /* 0x0004140c01007387 */ /* 0x000fe80000100800 */
[----:B------:R0:W-:Y:S04]  /*4840*/  STL [R1+0x41c], R13 ;  /* 0x00041c0d01007387 */ /* 0x0001e80000100800 */
[----:B------:R-:W3:Y:S04]  /*4850*/  LDL.64 R18, [R1+0x500] ;  /* 0x0005000001127983 */ /* 0x000ee80000100a00 */
[----:B0-----:R-:W3:Y:S01]  /*4860*/  LDL.64 R12, [R1+0x508] ;  /* 0x00050800010c7983 */ /* 0x001ee20000100a00 */
[----:B----4-:R-:W-:-:S04]  /*4870*/  IADD3 R2, P2, R8, UR4, RZ ;  /* 0x0000000408027c10 */ /* 0x010fc8000ff5e0ff */
[----:B------:R-:W-:Y:S02]  /*4880*/  IADD3.X R3, R9, UR5, RZ, P2, !PT ;  /* 0x0000000509037c10 */ /* 0x000fe400097fe4ff */
[----:B------:R-:W-:-:S03]  /*4890*/  IADD3 R4, P0, R22, UR4, RZ ;  /* 0x0000000416047c10 */ /* 0x000fc6000ff1e0ff */
[----:B------:R-:W4:Y:S01]  /*48a0*/  @P1 LDG.E.U16 R6, desc[UR10][R2.64] ;  /* 0x0000000a02061981 */ /* 0x000f22000c1e1500 */
[----:B------:R-:W-:-:S05]  /*48b0*/  IADD3.X R5, R23, UR5, RZ, P0, !PT ;  /* 0x0000000517057c10 */ /* 0x000fca00087fe4ff */
[----:B------:R0:W4:Y:S01]  /*48c0*/  @P1 LDG.E.U16 R7, desc[UR10][R4.64] ;  /* 0x0000000a04071981 */ /* 0x000122000c1e1500 */
[----:B------:R-:W-:-:S03]  /*48d0*/  ISETP.GT.AND P0, PT, R0, 0x7, PT ;  /* 0x000000070000780c */ /* 0x000fc60003f04270 */
[----:B--2---:R-:W-:Y:S04]  /*48e0*/  STL [R1+0x410], R16 ;  /* 0x0004101001007387 */ /* 0x004fe80000100800 */
[----:B---3--:R1:W-:Y:S04]  /*48f0*/  STL [R1+0x418], R17 ;  /* 0x0004181101007387 */ /* 0x0083e80000100800 */
[----:B------:R-:W2:Y:S04]  /*4900*/  LDL.64 R8, [R1+0x510] ;  /* 0x0005100001087983 */ /* 0x000ea80000100a00 */
[----:B------:R-:W3:Y:S04]  /*4910*/  LDL.64 R22, [R1+0x528] ;  /* 0x0005280001167983 */ /* 0x000ee80000100a00 */
[----:B-1----:R-:W2:Y:S01]  /*4920*/  LDL.64 R16, [R1+0x4f8] ;  /* 0x0004f80001107983 */ /* 0x002ea20000100a00 */
[----:B------:R-:W-:-:S02]  /*4930*/  PRMT R26, RZ, 0x7610, R26 ;  /* 0x00007610ff1a7816 */ /* 0x000fc4000000001a */
[----:B------:R-:W-:Y:S02]  /*4940*/  PRMT R27, RZ, 0x7610, R27 ;  /* 0x00007610ff1b7816 */ /* 0x000fe4000000001b */
[----:B0-----:R-:W-:-:S04]  /*4950*/  IADD3 R4, P2, R12, UR4, RZ ;  /* 0x000000040c047c10 */ /* 0x001fc8000ff5e0ff */
[----:B------:R-:W-:-:S05]  /*4960*/  IADD3.X R5, R13, UR5, RZ, P2, !PT ;  /* 0x000000050d057c10 */ /* 0x000fca00097fe4ff */
[----:B------:R2:W3:Y:S04]  /*4970*/  @P0 LDG.E.U16 R27, desc[UR10][R4.64] ;  /* 0x0000000a041b0981 */ /* 0x0004e8000c1e1500 */
[----:B----4-:R0:W-:Y:S04]  /*4980*/  STL [R1+0x408], R6 ;  /* 0x0004080601007387 */ /* 0x0101e80000100800 */
[----:B------:R1:W-:Y:S01]  /*4990*/  STL [R1+0x40c], R7 ;  /* 0x00040c0701007387 */ /* 0x0003e20000100800 */
[----:B0-----:R-:W-:-:S03]  /*49a0*/  IADD3 R6, P1, R18, UR4, RZ ;  /* 0x0000000412067c10 */ /* 0x001fc6000ff3e0ff */
[----:B------:R-:W4:Y:S01]  /*49b0*/  LDL.64 R12, [R1+0x520] ;  /* 0x00052000010c7983 */ /* 0x000f220000100a00 */
[----:B-1----:R-:W-:Y:S02]  /*49c0*/  IADD3.X R7, R19, UR5, RZ, P1, !PT ;  /* 0x0000000513077c10 */ /* 0x002fe40008ffe4ff */
[----:B------:R-:W-:Y:S01]  /*49d0*/  PRMT R21, RZ, 0x7610, R21 ;  /* 0x00007610ff157816 */ /* 0x000fe20000000015 */
[----:B------:R-:W4:Y:S04]  /*49e0*/  LDL.LU.64 R18, [R1+0xee8] ;  /* 0x000ee80001127983 */ /* 0x000f280000300a00 */
[----:B------:R-:W4:Y:S01]  /*49f0*/  @P0 LDG.E.U16 R26, desc[UR10][R6.64] ;  /* 0x0000000a061a0981 */ /* 0x000f22000c1e1500 */
[----:B------:R-:W-:Y:S01]  /*4a00*/  PRMT R20, RZ, 0x7610, R20 ;  /* 0x00007610ff147816 */ /* 0x000fe20000000014 */
[----:B--2---:R-:W-:Y:S01]  /*4a10*/  IMAD.MOV.U32 R5, RZ, RZ, R17 ;  /* 0x000000ffff057224 */ /* 0x004fe200078e0011 */
[----:B------:R-:W-:-:S04]  /*4a20*/  IADD3 R2, P2, R16, UR4, RZ ;  /* 0x0000000410027c10 */ /* 0x000fc8000ff5e0ff */
[----:B------:R-:W-:Y:S01]  /*4a30*/  IADD3.X R3, R5, UR5, RZ, P2, !PT ;  /* 0x0000000505037c10 */ /* 0x000fe200097fe4ff */
[----:B------:R-:W-:Y:S01]  /*4a40*/  IMAD.MOV.U32 R4, RZ, RZ, R16 ;  /* 0x000000ffff047224 */ /* 0x000fe200078e0010 */
[----:B------:R-:W-:Y:S01]  /*4a50*/  IADD3 R4, P3, R8, UR4, RZ ;  /* 0x0000000408047c10 */ /* 0x000fe2000ff7e0ff */
[----:B------:R-:W2:Y:S04]  /*4a60*/  LDL.LU.64 R16, [R1+0xee0] ;  /* 0x000ee00001107983 */ /* 0x000ea80000300a00 */
[----:B------:R0:W2:Y:S02]  /*4a70*/  @P0 LDG.E.U16 R21, desc[UR10][R2.64] ;  /* 0x0000000a02150981 */ /* 0x0000a4000c1e1500 */
[----:B0-----:R-:W-:-:S05]  /*4a80*/  IMAD.MOV.U32 R3, RZ, RZ, R9 ;  /* 0x000000ffff037224 */ /* 0x001fca00078e0009 */
[----:B------:R-:W-:-:S05]  /*4a90*/  IADD3.X R5, R3, UR5, RZ, P3, !PT ;  /* 0x0000000503057c10 */ /* 0x000fca0009ffe4ff */
[----:B------:R-:W2:Y:S01]  /*4aa0*/  @P0 LDG.E.U16 R20, desc[UR10][R4.64] ;  /* 0x0000000a04140981 */ /* 0x000ea2000c1e1500 */
[----:B------:R-:W-:Y:S01]  /*4ab0*/  IMAD.MOV.U32 R2, RZ, RZ, R8 ;  /* 0x000000ffff027224 */ /* 0x000fe200078e0008 */
[----:B---3--:R-:W-:-:S04]  /*4ac0*/  IADD3 R6, P2, R22, UR4, RZ ;  /* 0x0000000416067c10 */ /* 0x008fc8000ff5e0ff */
[----:B------:R-:W-:Y:S02]  /*4ad0*/  IADD3.X R7, R23, UR5, RZ, P2, !PT ;  /* 0x0000000517077c10 */ /* 0x000fe400097fe4ff */
[----:B----4-:R-:W-:Y:S01]  /*4ae0*/  IADD3 R2, P3, R12, UR4, RZ ;  /* 0x000000040c027c10 */ /* 0x010fe2000ff7e0ff */
[----:B------:R-:W-:Y:S04]  /*4af0*/  STL [R1+0x404], R26 ;  /* 0x0004041a01007387 */ /* 0x000fe80000100800 */
[----:B------:R0:W-:Y:S04]  /*4b00*/  STL [R1+0x400], R27 ;  /* 0x0004001b01007387 */ /* 0x0001e80000100800 */
[----:B------:R-:W3:Y:S01]  /*4b10*/  LDL.64 R8, [R1+0x530] ;  /* 0x0005300001087983 */ /* 0x000ee20000100a00 */
[----:B------:R-:W-:-:S03]  /*4b20*/  IADD3.X R3, R13, UR5, RZ, P3, !PT ;  /* 0x000000050d037c10 */ /* 0x000fc60009ffe4ff */
[----:B------:R-:W4:Y:S04]  /*4b30*/  LDL.64 R22, [R1+0x548] ;  /* 0x0005480001167983 */ /* 0x000f280000100a00 */
[----:B0-----:R-:W4:Y:S04]  /*4b40*/  LDL.64 R26, [R1+0x518] ;  /* 0x00051800011a7983 */ /* 0x001f280000100a00 */
[----:B------:R-:W4:Y:S01]  /*4b50*/  LDL.64 R12, [R1+0x540] ;  /* 0x00054000010c7983 */ /* 0x000f220000100a00 */
[----:B------:R-:W-:Y:S02]  /*4b60*/  ISETP.GT.AND P1, PT, R0, 0x8, PT ;  /* 0x000000080000780c */ /* 0x000fe40003f24270 */
[----:B------:R-:W-:-:S02]  /*4b70*/  PRMT R18, RZ, 0x7610, R18 ;  /* 0x00007610ff127816 */ /* 0x000fc40000000012 */
[----:B------:R-:W-:Y:S02]  /*4b80*/  PRMT R24, RZ, 0x7610, R24 ;  /* 0x00007610ff187816 */ /* 0x000fe40000000018 */
[----:B------:R-:W-:-:S07]  /*4b90*/  PRMT R19, RZ, 0x7610, R19 ;  /* 0x00007610ff137816 */ /* 0x000fce0000000013 */
[----:B------:R3:W4:Y:S04]  /*4ba0*/  @P1 LDG.E.U16 R18, desc[UR10][R2.64] ;  /* 0x0000000a02121981 */ /* 0x000728000c1e1500 */
[----:B------:R0:W4:Y:S04]  /*4bb0*/  @P1 LDG.E.U16 R24, desc[UR10][R6.64] ;  /* 0x0000000a06181981 */ /* 0x000128000c1e1500 */
[----:B--2---:R-:W-:Y:S04]  /*4bc0*/  STL [R1+0x3f8], R20 ;  /* 0x0003f81401007387 */ /* 0x004fe80000100800 */
[----:B------:R1:W-:Y:S04]  /*4bd0*/  STL [R1+0x3fc], R21 ;  /* 0x0003fc1501007387 */ /* 0x0003e80000100800 */
[----:B-1----:R-:W2:Y:S01]  /*4be0*/  LDL.64 R20, [R1+0x538] ;  /* 0x0005380001147983 */ /* 0x002ea20000100a00 */
[----:B------:R-:W-:-:S02]  /*4bf0*/  PRMT R17, RZ, 0x7610, R17 ;  /* 0x00007610ff117816 */ /* 0x000fc40000000011 */
[----:B------:R-:W-:Y:S02]  /*4c00*/  PRMT R28, RZ, 0x7610, R28 ;  /* 0x00007610ff1c7816 */ /* 0x000fe4000000001c */
[----:B------:R-:W-:Y:S02]  /*4c10*/  PRMT R29, RZ, 0x7610, R29 ;  /* 0x00007610ff1d7816 */ /* 0x000fe4000000001d */
[----:B---3--:R-:W-:Y:S02]  /*4c20*/  IADD3 R2, P2, R8, UR4, RZ ;  /* 0x0000000408027c10 */ /* 0x008fe4000ff5e0ff */
[----:B----4-:R-:W-:Y:S02]  /*4c30*/  IADD3 R4, P0, R26, UR4, RZ ;  /* 0x000000041a047c10 */ /* 0x010fe4000ff1e0ff */
[----:B------:R-:W-:Y:S02]  /*4c40*/  IADD3.X R3, R9, UR5, RZ, P2, !PT ;  /* 0x0000000509037c10 */ /* 0x000fe400097fe4ff */
[----:B------:R-:W-:Y:S01]  /*4c50*/  IADD3.X R5, R27, UR5, RZ, P0, !PT ;  /* 0x000000051b057c10 */ /* 0x000fe200087fe4ff */
[----:B------:R-:W3:Y:S01]  /*4c60*/  LDL.64 R8, [R1+0x550] ;  /* 0x0005500001087983 */ /* 0x000ee20000100a00 */
[----:B------:R-:W-:-:S03]  /*4c70*/  ISETP.GT.AND P0, PT, R0, 0x9, PT ;  /* 0x000000090000780c */ /* 0x000fc60003f04270 */
[----:B------:R1:W4:Y:S04]  /*4c80*/  @P1 LDG.E.U16 R17, desc[UR10][R4.64] ;  /* 0x0000000a04111981 */ /* 0x000328000c1e1500 */
[----:B------:R2:W4:Y:S01]  /*4c90*/  @P1 LDG.E.U16 R19, desc[UR10][R2.64] ;  /* 0x0000000a02131981 */ /* 0x000522000c1e1500 */
[----:B0-----:R-:W-:-:S03]  /*4ca0*/  IADD3 R6, P1, R12, UR4, RZ ;  /* 0x000000040c067c10 */ /* 0x001fc6000ff3e0ff */
[----:B------:R-:W4:Y:S01]  /*4cb0*/  LDL.64 R26, [R1+0x568] ;  /* 0x00056800011a7983 */ /* 0x000f220000100a00 */
[----:B-1----:R-:W-:Y:S02]  /*4cc0*/  IADD3 R4, P2, R22, UR4, RZ ;  /* 0x0000000416047c10 */ /* 0x002fe4000ff5e0ff */
[----:B------:R-:W-:Y:S02]  /*4cd0*/  IADD3.X R7, R13, UR5, RZ, P1, !PT ;  /* 0x000000050d077c10 */ /* 0x000fe40008ffe4ff */
[----:B------:R-:W-:Y:S02]  /*4ce0*/  IADD3.X R5, R23, UR5, RZ, P2, !PT ;  /* 0x0000000517057c10 */ /* 0x000fe400097fe4ff */
[----:B------:R-:W4:Y:S04]  /*4cf0*/  LDL.64 R22, [R1+0x560] ;  /* 0x0005600001167983 */ /* 0x000f280000100a00 */
[----:B------:R-:W4:Y:S04]  /*4d00*/  LDL.LU.64 R12, [R1+0xed8] ;  /* 0x000ed800010c7983 */ /* 0x000f280000300a00 */
[----:B------:R-:W4:Y:S04]  /*4d10*/  @P0 LDG.E.U16 R28, desc[UR10][R6.64] ;  /* 0x0000000a061c0981 */ /* 0x000f28000c1e1500 */
[----:B------:R0:W4:Y:S01]  /*4d20*/  @P0 LDG.E.U16 R29, desc[UR10][R4.64] ;  /* 0x0000000a041d0981 */ /* 0x000122000c1e1500 */
[----:B--2---:R-:W-:Y:S01]  /*4d30*/  IADD3 R2, P2, R20, UR4, RZ ;  /* 0x0000000414027c10 */ /* 0x004fe2000ff5e0ff */
[----:B0-----:R-:W-:-:S02]  /*4d40*/  IMAD.MOV.U32 R4, RZ, RZ, R20 ;  /* 0x000000ffff047224 */ /* 0x001fc400078e0014 */
[----:B------:R-:W-:Y:S02]  /*4d50*/  IMAD.MOV.U32 R5, RZ, RZ, R21 ;  /* 0x000000ffff057224 */ /* 0x000fe400078e0015 */
[----:B------:R-:W2:Y:S03]  /*4d60*/  LDL.LU.64 R20, [R1+0xed0] ;  /* 0x000ed00001147983 */ /* 0x000ea60000300a00 */
[----:B------:R-:W-:Y:S02]  /*4d70*/  IADD3.X R3, R5, UR5, RZ, P2, !PT ;  /* 0x0000000505037c10 */ /* 0x000fe400097fe4ff */
[----:B---3--:R-:W-:Y:S02]  /*4d80*/  IADD3 R4, P3, R8, UR4, RZ ;  /* 0x0000000408047c10 */ /* 0x008fe4000ff7e0ff */
[----:B----4-:R-:W-:Y:S01]  /*4d90*/  PRMT R13, RZ, 0x7610, R13 ;  /* 0x00007610ff0d7816 */ /* 0x010fe2000000000d */
[----:B------:R-:W-:Y:S05]  /*4da0*/  STL [R1+0x3f4], R28 ;  /* 0x0003f41c01007387 */ /* 0x000fea0000100800 */
        /* <DEDUP_REMOVED lines=30> */
[----:B------:R4:W4:Y:S04]  /*4f90*/  @P1 LDG.E.U16 R7, desc[UR10][R4.64] ;  /* 0x0000000a04071981 */ /* 0x000928000c1e1500 */
[----:B--2---:R-:W-:Y:S04]  /*4fa0*/  STL [R1+0x3e4], R20 ;  /* 0x0003e41401007387 */ /* 0x004fe80000100800 */
[----:B------:R0:W-:Y:S01]  /*4fb0*/  STL [R1+0x3e8], R21 ;  /* 0x0003e81501007387 */ /* 0x0001e20000100800 */
[----:B------:R-:W-:-:S03]  /*4fc0*/  ISETP.GT.AND P0, PT, R0, 0xb, PT ;  /* 0x0000000b0000780c */ /* 0x000fc60003f04270 */
[----:B------:R-:W2:Y:S04]  /*4fd0*/  LDL.64 R8, [R1+0x590] ;  /* 0x0005900001087983 */ /* 0x000ea80000100a00 */
[----:B------:R-:W2:Y:S04]  /*4fe0*/  LDL.64 R28, [R1+0x5a8] ;  /* 0x0005a800011c7983 */ /* 0x000ea80000100a00 */
[----:B0-----:R-:W2:Y:S01]  /*4ff0*/  LDL.64 R20, [R1+0x578] ;  /* 0x0005780001147983 */ /* 0x001ea20000100a00 */
[----:B------:R-:W-:Y:S02]  /*5000*/  PRMT R26, RZ, 0x7610, R26 ;  /* 0x00007610ff1a7816 */ /* 0x000fe4000000001a */
[----:B------:R-:W-:Y:S01]  /*5010*/  PRMT R27, RZ, 0x7610, R27 ;  /* 0x00007610ff1b7816 */ /* 0x000fe2000000001b */
        /* <DEDUP_REMOVED lines=9> */
[----:B------:R0:W4:Y:S01]  /*50b0*/  @P0 LDG.E.U16 R26, desc[UR10][R6.64] ;  /* 0x0000000a061a0981 */ /* 0x000122000c1e1500 */
[----:B--2---:R-:W-:Y:S01]  /*50c0*/  IADD3 R2, P2, R20, UR4, RZ ;  /* 0x0000000414027c10 */ /* 0x004fe2000ff5e0ff */
[----:B-1----:R-:W-:Y:S02]  /*50d0*/  IMAD.MOV.U32 R4, RZ, RZ, R20 ;  /* 0x000000ffff047224 */ /* 0x002fe400078e0014 */
[----:B------:R-:W-:Y:S02]  /*50e0*/  IMAD.MOV.U32 R5, RZ, RZ, R21 ;  /* 0x000000ffff057224 */ /* 0x000fe400078e0015 */
[----:B------:R-:W2:Y:S03]  /*50f0*/  LDL.LU.64 R20, [R1+0xeb8] ;  /* 0x000eb80001147983 */ /* 0x000ea60000300a00 */
[----:B------:R-:W-:-:S02]  /*5100*/  IADD3.X R3, R5, UR5, RZ, P2, !PT ;  /* 0x0000000505037c10 */ /* 0x000fc400097fe4ff */
[----:B------:R-:W-:Y:S02]  /*5110*/  IADD3 R4, P3, R8, UR4, RZ ;  /* 0x0000000408047c10 */ /* 0x000fe4000ff7e0ff */
[----:B------:R-:W-:Y:S02]  /*5120*/  ISETP.GT.AND P1, PT, R0, 0xc, PT ;  /* 0x0000000c0000780c */ /* 0x000fe40003f24270 */
[----:B0-----:R-:W-:-:S04]  /*5130*/  IADD3 R6, P2, R28, UR4, RZ ;  /* 0x000000041c067c10 */ /* 0x001fc8000ff5e0ff */
[----:B------:R-:W-:Y:S02]  /*5140*/  IADD3.X R7, R29, UR5, RZ, P2, !PT ;  /* 0x000000051d077c10 */ /* 0x000fe400097fe4ff */
        /* <DEDUP_REMOVED lines=11> */
[----:B------:R-:W-:-:S03]  /*5200*/  IADD3 R2, P3, R12, UR4, RZ ;  /* 0x000000040c027c10 */ /* 0x000fc6000ff7e0ff */
[----:B------:R-:W3:Y:S01]  /*5210*/  LDL.LU.64 R28, [R1+0xeb0] ;  /* 0x000eb000011c7983 */ /* 0x000ee20000300a00 */
[----:B------:R-:W-:Y:S02]  /*5220*/  IADD3.X R3, R13, UR5, RZ, P3, !PT ;  /* 0x000000050d037c10 */ /* 0x000fe40009ffe4ff */
        /* <DEDUP_REMOVED lines=37> */
[----:B------:R-:W2:Y:S01]  /*5480*/  LDL.LU.64 R20, [R1+0xea0] ;  /* 0x000ea00001147983 */ /* 0x000ea20000300a00 */
[----:B------:R-:W-:-:S02]  /*5490*/  PRMT R11, RZ, 0x7610, R11 ;  /* 0x00007610ff0b7816 */ /* 0x000fc4000000000b */
[----:B------:R-:W-:Y:S02]  /*54a0*/  IADD3.X R3, R5, UR5, RZ, P2, !PT ;  /* 0x0000000505037c10 */ /* 0x000fe400097fe4ff */
[----:B------:R-:W-:-:S03]  /*54b0*/  IADD3 R4, P3, R8, UR4, RZ ;  /* 0x0000000408047c10 */ /* 0x000fc6000ff7e0ff */
[----:B------:R0:W2:Y:S01]  /*54c0*/  @P0 LDG.E.U16 R11, desc[UR10][R2.64] ;  /* 0x0000000a020b0981 */ /* 0x0000a2000c1e1500 */
[----:B------:R-:W-:Y:S01]  /*54d0*/  PRMT R10, RZ, 0x7610, R10 ;  /* 0x00007610ff0a7816 */ /* 0x000fe2000000000a */
[----:B0-----:R-:W-:Y:S02]  /*54e0*/  IMAD.MOV.U32 R3, RZ, RZ, R9 ;  /* 0x000000ffff037224 */ /* 0x001fe400078e0009 */
[----:B------:R-:W-:-:S03]  /*54f0*/  IMAD.MOV.U32 R2, RZ, RZ, R8 ;  /* 0x000000ffff027224 */ /* 0x000fc600078e0008 */
[----:B------:R-:W-:-:S05]  /*5500*/  IADD3.X R5, R3, UR5, RZ, P3, !PT ;  /* 0x0000000503057c10 */ /* 0x000fca0009ffe4ff */
[----:B------:R-:W2:Y:S01]  /*5510*/  @P0 LDG.E.U16 R10, desc[UR10][R4.64] ;  /* 0x0000000a040a0981 */ /* 0x000ea2000c1e1500 */
[----:B------:R-:W-:Y:S02]  /*5520*/  ISETP.GT.AND P1, PT, R0, 0xe, PT ;  /* 0x0000000e0000780c */ /* 0x000fe40003f24270 */
[----:B------:R-:W-:-:S04]  /*5530*/  IADD3 R6, P2, R26, UR4, RZ ;  /* 0x000000041a067c10 */ /* 0x000fc8000ff5e0ff */
[----:B------:R-:W-:Y:S01]  /*5540*/  IADD3.X R7, R27, UR5, RZ, P2, !PT ;  /* 0x000000051b077c10 */ /* 0x000fe200097fe4ff */
[----:B----4-:R-:W-:Y:S04]  /*5550*/  STL [R1+0x3b4], R28 ;  /* 0x0003b41c01007387 */ /* 0x010fe80000100800 */
[----:B------:R0:W-:Y:S04]  /*5560*/  STL [R1+0x3b0], R29 ;  /* 0x0003b01d01007387 */ /* 0x0001e80000100800 */
[----:B------:R-:W4:Y:S04]  /*5570*/  LDL.64 R8, [R1+0x5f0] ;  /* 0x0005f00001087983 */ /* 0x000f280000100a00 */
[----:B0-----:R-:W4:Y:S01]  /*5580*/  LDL.64 R28, [R1+0x5d8] ;  /* 0x0005d800011c7983 */ /* 0x001f220000100a00 */
[----:B---3--:R-:W-:-:S03]  /*5590*/  IADD3 R2, P3, R22, UR4, RZ ;  /* 0x0000000416027c10 */ /* 0x008fc6000ff7e0ff */
[----:B------:R-:W3:Y:S01]  /*55a0*/  LDL.LU.64 R26, [R1+0xe98] ;  /* 0x000e9800011a7983 */ /* 0x000ee20000300a00 */
[----:B------:R-:W-:Y:S02]  /*55b0*/  IADD3.X R3, R23, UR5, RZ, P3, !PT ;  /* 0x0000000517037c10 */ /* 0x000fe40009ffe4ff */
        /* <DEDUP_REMOVED lines=15> */
[----:B------:R0:W4:Y:S04]  /*56b0*/  @P1 LDG.E.U16 R7, desc[UR10][R4.64] ;  /* 0x0000000a04071981 */ /* 0x000128000c1e1500 */
[----:B--2---:R-:W-:Y:S04]  /*56c0*/  STL [R1+0x3a0], R20 ;  /* 0x0003a01401007387 */ /* 0x004fe80000100800 */
[----:B---3--:R1:W-:Y:S04]  /*56d0*/  STL [R1+0x3a8], R21 ;  /* 0x0003a81501007387 */ /* 0x0083e80000100800 */
[----:B------:R-:W2:Y:S01]  /*56e0*/  LDL.64 R8, [R1+0x610] ;  /* 0x0006100001087983 */ /* 0x000ea20000100a00 */
[----:B------:R-:W-:-:S03]  /*56f0*/  ISETP.GT.AND P0, PT, R0, 0xf, PT ;  /* 0x0000000f0000780c */ /* 0x000fc60003f04270 */
[----:B------:R-:W3:Y:S04]  /*5700*/  LDL.64 R28, [R1+0x628] ;  /* 0x00062800011c7983 */ /* 0x000ee80000100a00 */
[----:B-1----:R-:W2:Y:S01]  /*5710*/  LDL.64 R20, [R1+0x5f8] ;  /* 0x0005f80001147983 */ /* 0x002ea20000100a00 */
[----:B------:R-:W-:Y:S02]  /*5720*/  PRMT R26, RZ, 0x7610, R26 ;  /* 0x00007610ff1a7816 */ /* 0x000fe4000000001a */
[----:B------:R-:W-:Y:S02]  /*5730*/  PRMT R27, RZ, 0x7610, R27 ;  /* 0x00007610ff1b7816 */ /* 0x000fe4000000001b */
[----:B0-----:R-:W-:-:S04]  /*5740*/  IADD3 R4, P2, R10, UR4, RZ ;  /* 0x000000040a047c10 */ /* 0x001fc8000ff5e0ff */
[----:B------:R-:W-:-:S05]  /*5750*/  IADD3.X R5, R11, UR5, RZ, P2, !PT ;  /* 0x000000050b057c10 */ /* 0x000fca00097fe4ff */
[----:B------:R2:W3:Y:S01]  /*5760*/  @P0 LDG.E.U16 R27, desc[UR10][R4.64] ;  /* 0x0000000a041b0981 */ /* 0x0004e2000c1e1500 */
[----:B------:R-:W-:Y:S02]  /*5770*/  PRMT R13, RZ, 0x7610, R13 ;  /* 0x00007610ff0d7816 */ /* 0x000fe4000000000d */
[----:B------:R-:W-:Y:S01]  /*5780*/  PRMT R12, RZ, 0x7610, R12 ;  /* 0x00007610ff0c7816 */ /* 0x000fe2000000000c */
[----:B----4-:R0:W-:Y:S04]  /*5790*/  STL [R1+0x398], R6 ;  /* 0x0003980601007387 */ /* 0x0101e80000100800 */
[----:B------:R1:W-:Y:S01]  /*57a0*/  STL [R1+0x39c], R7 ;  /* 0x00039c0701007387 */ /* 0x0003e20000100800 */
[----:B0-----:R-:W-:-:S03]  /*57b0*/  IADD3 R6, P1, R22, UR4, RZ ;  /* 0x0000000416067c10 */ /* 0x001fc6000ff3e0ff */
[----:B------:R-:W4:Y:S01]  /*57c0*/  LDL.64 R10, [R1+0x620] ;  /* 0x00062000010a7983 */ /* 0x000f220000100a00 */
[----:B-1----:R-:W-:-:S03]  /*57d0*/  IADD3.X R7, R23, UR5, RZ, P1, !PT ;  /* 0x0000000517077c10 */ /* 0x002fc60008ffe4ff */
[----:B------:R-:W4:Y:S04]  /*57e0*/  LDL.LU.64 R22, [R1+0xe90] ;  /* 0x000e900001167983 */ /* 0x000f280000300a00 */
[----:B------:R-:W4:Y:S01]  /*57f0*/  @P0 LDG.E.U16 R26, desc[UR10][R6.64] ;  /* 0x0000000a061a0981 */ /* 0x000f22000c1e1500 */
        /* <DEDUP_REMOVED lines=20> */
[----:B------:R-:W4:Y:S04]  /*5940*/  LDL.64 R28, [R1+0x640] ;  /* 0x00064000011c7983 */ /* 0x000f280000100a00 */
[----:B--2---:R-:W-:Y:S04]  /*5950*/  STL [R1+0x388], R12 ;  /* 0x0003880c01007387 */ /* 0x004fe80000100800 */
[----:B------:R0:W-:Y:S04]  /*5960*/  STL [R1+0x38c], R13 ;  /* 0x00038c0d01007387 */ /* 0x0001e80000100800 */
[----:B0-----:R-:W2:Y:S01]  /*5970*/  LDL.64 R12, [R1+0x638] ;  /* 0x00063800010c7983 */ /* 0x001ea20000100a00 */
[----:B------:R-:W-:-:S02]  /*5980*/  ISETP.GT.AND P1, PT, R0, 0x10, PT ;  /* 0x000000100000780c */ /* 0x000fc40003f24270 */
[----:B------:R-:W-:Y:S02]  /*5990*/  PRMT R21, RZ, 0x7610, R21 ;  /* 0x00007610ff157816 */ /* 0x000fe40000000015 */
[----:B------:R-:W-:Y:S02]  /*59a0*/  PRMT R20, RZ, 0x7610, R20 ;  /* 0x00007610ff147816 */ /* 0x000fe40000000014 */
[----:B------:R-:W-:Y:S02]  /*59b0*/  PRMT R22, RZ, 0x7610, R22 ;  /* 0x00007610ff167816 */ /* 0x000fe40000000016 */
[----:B------:R-:W-:-:S05]  /*59c0*/  PRMT R23, RZ, 0x7610, R23 ;  /* 0x00007610ff177816 */ /* 0x000fca0000000017 */
[----:B------:R3:W2:Y:S04]  /*59d0*/  @P1 LDG.E.U16 R21, desc[UR10][R2.64] ;  /* 0x0000000a02151981 */ /* 0x0006a8000c1e1500 */
[----:B------:R0:W2:Y:S01]  /*59e0*/  @P1 LDG.E.U16 R22, desc[UR10][R6.64] ;  /* 0x0000000a06161981 */ /* 0x0000a2000c1e1500 */
[----:B------:R-:W-:Y:S02]  /*59f0*/  PRMT R15, RZ, 0x7610, R15 ;  /* 0x00007610ff0f7816 */ /* 0x000fe4000000000f */
[----:B------:R-:W-:Y:S02]  /*5a00*/  PRMT R14, RZ, 0x7610, R14 ;  /* 0x00007610ff0e7816 */ /* 0x000fe4000000000e */
[----:B---3--:R-:W-:Y:S02]  /*5a10*/  IADD3 R2, P2, R8, UR4, RZ ;  /* 0x0000000408027c10 */ /* 0x008fe4000ff5e0ff */
[----:B----4-:R-:W-:-:S02]  /*5a20*/  IADD3 R4, P0, R26, UR4, RZ ;  /* 0x000000041a047c10 */ /* 0x010fc4000ff1e0ff */
        /* <DEDUP_REMOVED lines=13> */
[----:B------:R0:W4:Y:S04]  /*5b00*/  @P0 LDG.E.U16 R15, desc[UR10][R4.64] ;  /* 0x0000000a040f0981 */ /* 0x000128000c1e1500 */
[----:B------:R-:W4:Y:S01]  /*5b10*/  @P0 LDG.E.U16 R14, desc[UR10][R6.64] ;  /* 0x0000000a060e0981 */ /* 0x000f22000c1e1500 */
[----:B--2---:R-:W-:Y:S01]  /*5b20*/  IADD3 R2, P2, R12, UR4, RZ ;  /* 0x000000040c027c10 */ /* 0x004fe2000ff5e0ff */
[----:B0-----:R-:W-:-:S02]  /*5b30*/  IMAD.MOV.U32 R4, RZ, RZ, R12 ;  /* 0x000000ffff047224 */ /* 0x001fc400078e000c */
[----:B------:R-:W-:Y:S02]  /*5b40*/  IMAD.MOV.U32 R5, RZ, RZ, R13 ;  /* 0x000000ffff057224 */ /* 0x000fe400078e000d */
[----:B------:R-:W2:Y:S03]  /*5b50*/  LDL.LU.64 R12, [R1+0xe78] ;  /* 0x000e7800010c7983 */ /* 0x000ea60000300a00 */
[----:B------:R-:W-:Y:S02]  /*5b60*/  IADD3.X R3, R5, UR5, RZ, P2, !PT ;  /* 0x0000000505037c10 */ /* 0x000fe400097fe4ff */
[----:B------:R-:W-:Y:S02]  /*5b70*/  ISETP.GT.AND P1, PT, R0, 0x12, PT ;  /* 0x000000120000780c */ /* 0x000fe40003f24270 */
        /* <DEDUP_REMOVED lines=12> */
[----:B------:R-:W-:Y:S02]  /*5c40*/  IADD3 R2, P3, R10, UR4, RZ ;  /* 0x000000040a027c10 */ /* 0x000fe4000ff7e0ff */
[----:B------:R-:W-:Y:S02]  /*5c50*/  IADD3 R6, P2, R26, UR4, RZ ;  /* 0x000000041a067c10 */ /* 0x000fe4000ff5e0ff */
[----:B------:R-:W-:Y:S02]  /*5c60*/  IADD3.X R3, R11, UR5, RZ, P3, !PT ;  /* 0x000000050b037c10 */ /* 0x000fe40009ffe4ff */
[----:B------:R-:W-:-:S02]  /*5c70*/  IADD3.X R7, R27, UR5, RZ, P2, !PT ;  /* 0x000000051b077c10 */ /* 0x000fc400097fe4ff */
        /* <DEDUP_REMOVED lines=132> */
[----:B------:R0:W-:Y:S04]  /*64c0*/  STL [R1+0x334], R13 ;  /* 0x0003340d01007387 */ /* 0x0001e80000100800 */
[----:B------:R-:W2:Y:S04]  /*64d0*/  LDL.64 R8, [R1+0x710] ;  /* 0x0007100001087983 */ /* 0x000ea80000100a00 */
[----:B------:R-:W2:Y:S04]  /*64e0*/  LDL.64 R14, [R1+0x728] ;  /* 0x00072800010e7983 */ /* 0x000ea80000100a00 */
[----:B0-----:R-:W2:Y:S01]  /*64f0*/  LDL.64 R12, [R1+0x6f8] ;  /* 0x0006f800010c7983 */ /* 0x001ea20000100a00 */
[----:B------:R-:W-:-:S02]  /*6500*/  ISETP.GT.AND P0, PT, R0, 0x17, PT ;  /* 0x000000170000780c */ /* 0x000fc40003f04270 */
[----:B------:R-:W-:Y:S02]  /*6510*/  PRMT R27, RZ, 0x7610, R27 ;  /* 0x00007610ff1b7816 */ /* 0x000fe4000000001b */
[----:B------:R-:W-:Y:S01]  /*6520*/  PRMT R26, RZ, 0x7610, R26 ;  /* 0x00007610ff1a7816 */ /* 0x000fe2000000001a */
[----:B---3--:R0:W-:Y:S01]  /*6530*/  STL [R1+0x324], R6 ;  /* 0x0003240601007387 */ /* 0x0081e20000100800 */
[----:B----4-:R-:W-:Y:S02]  /*6540*/  IADD3 R4, P2, R28, UR4, RZ ;  /* 0x000000041c047c10 */ /* 0x010fe4000ff5e0ff */
        /* <DEDUP_REMOVED lines=17> */
[----:B---3--:R-:W-:-:S06]  /*6660*/  PRMT R11, RZ, 0x7610, R11 ;  /* 0x00007610ff0b7816 */ /* 0x008fcc000000000b */
[----:B------:R0:W3:Y:S01]  /*6670*/  @P0 LDG.E.U16 R11, desc[UR10][R2.64] ;  /* 0x0000000a020b0981 */ /* 0x0000e2000c1e1500 */
[----:B------:R-:W-:Y:S01]  /*6680*/  PRMT R10, RZ, 0x7610, R10 ;  /* 0x00007610ff0a7816 */ /* 0x000fe2000000000a */
[----:B0-----:R-:W-:Y:S02]  /*6690*/  IMAD.MOV.U32 R3, RZ, RZ, R9 ;  /* 0x000000ffff037224 */ /* 0x001fe400078e0009 */
[----:B------:R-:W-:-:S03]  /*66a0*/  IMAD.MOV.U32 R2, RZ, RZ, R8 ;  /* 0x000000ffff027224 */ /* 0x000fc600078e0008 */
[----:B------:R-:W-:Y:S02]  /*66b0*/  IADD3.X R5, R3, UR5, RZ, P3, !PT ;  /* 0x0000000503057c10 */ /* 0x000fe40009ffe4ff */
[----:B------:R-:W-:Y:S01]  /*66c0*/  IADD3 R2, P3, R28, UR4, RZ ;  /* 0x000000041c027c10 */ /* 0x000fe2000ff7e0ff */
[----:B----4-:R-:W-:Y:S01]  /*66d0*/  STL [R1+0x320], R26 ;  /* 0x0003201a01007387 */ /* 0x010fe20000100800 */
[----:B--2---:R-:W-:Y:S02]  /*66e0*/  PRMT R12, RZ, 0x7610, R12 ;  /* 0x00007610ff0c7816 */ /* 0x004fe4000000000c */
[----:B------:R-:W-:Y:S01]  /*66f0*/  PRMT R13, RZ, 0x7610, R13 ;  /* 0x00007610ff0d7816 */ /* 0x000fe2000000000d */
[----:B------:R0:W-:Y:S01]  /*6700*/  STL [R1+0x31c], R27 ;  /* 0x00031c1b01007387 */ /* 0x0001e20000100800 */
[----:B------:R-:W-:-:S03]  /*6710*/  IADD3.X R3, R29, UR5, RZ, P3, !PT ;  /* 0x000000051d037c10 */ /* 0x000fc60009ffe4ff */
[----:B------:R-:W2:Y:S04]  /*6720*/  LDL.64 R8, [R1+0x730] ;  /* 0x0007300001087983 */ /* 0x000ea80000100a00 */
[----:B------:R-:W4:Y:S04]  /*6730*/  @P0 LDG.E.U16 R10, desc[UR10][R4.64] ;  /* 0x0000000a040a0981 */ /* 0x000f28000c1e1500 */
[----:B0-----:R-:W3:Y:S04]  /*6740*/  LDL.64 R26, [R1+0x718] ;  /* 0x00071800011a7983 */ /* 0x001ee80000100a00 */
[----:B------:R-:W3:Y:S04]  /*6750*/  @P1 LDG.E.U16 R12, desc[UR10][R2.64] ;  /* 0x0000000a020c1981 */ /* 0x000ee8000c1e1500 */
[----:B------:R0:W3:Y:S04]  /*6760*/  @P1 LDG.E.U16 R13, desc[UR10][R6.64] ;  /* 0x0000000a060d1981 */ /* 0x0000e8000c1e1500 */
[----:B------:R-:W3:Y:S01]  /*6770*/  LDL.LU.64 R14, [R1+0xe28] ;  /* 0x000e2800010e7983 */ /* 0x000ee20000300a00 */
[----:B0-----:R-:W-:-:S02]  /*6780*/  PRMT R6, RZ, 0x7610, R6 ;  /* 0x00007610ff067816 */ /* 0x001fc40000000006 */
[----:B------:R-:W-:Y:S02]  /*6790*/  PRMT R7, RZ, 0x7610, R7 ;  /* 0x00007610ff077816 */ /* 0x000fe40000000007 */
[----:B--2---:R-:W-:Y:S01]  /*67a0*/  IADD3 R2, P2, R8, UR4, RZ ;  /* 0x0000000408027c10 */ /* 0x004fe2000ff5e0ff */
[----:B----4-:R-:W-:Y:S03]  /*67b0*/  STL [R1+0x314], R10 ;  /* 0x0003140a01007387 */ /* 0x010fe60000100800 */
[----:B------:R-:W-:Y:S01]  /*67c0*/  IADD3.X R3, R9, UR5, RZ, P2, !PT ;  /* 0x0000000509037c10 */ /* 0x000fe200097fe4ff */
[----:B---3--:R0:W-:Y:S01]  /*67d0*/  STL [R1+0x318], R11 ;  /* 0x0003180b01007387 */ /* 0x0081e20000100800 */
[----:B------:R-:W-:-:S03]  /*67e0*/  IADD3 R4, P0, R26, UR4, RZ ;  /* 0x000000041a047c10 */ /* 0x000fc6000ff1e0ff */
[----:B------:R-:W2:Y:S01]  /*67f0*/  LDL.64 R28, [R1+0x740] ;  /* 0x00074000011c7983 */ /* 0x000ea20000100a00 */
[----:B------:R-:W-:-:S03]  /*6800*/  IADD3.X R5, R27, UR5, RZ, P0, !PT ;  /* 0x000000051b057c10 */ /* 0x000fc600087fe4ff */
[----:B------:R2:W3:Y:S04]  /*6810*/  @P1 LDG.E.U16 R6, desc[UR10][R2.64] ;  /* 0x0000000a02061981 */ /* 0x0004e8000c1e1500 */
[----:B0-----:R-:W4:Y:S04]  /*6820*/  LDL.64 R10, [R1+0x748] ;  /* 0x00074800010a7983 */ /* 0x001f280000100a00 */
[----:B------:R-:W-:Y:S04]  /*6830*/  STL [R1+0x13c], R12 ;  /* 0x00013c0c01007387 */ /* 0x000fe80000100800 */
[----:B------:R0:W-:Y:S04]  /*6840*/  STL [R1+0x310], R13 ;  /* 0x0003100d01007387 */ /* 0x0001e80000100800 */
[----:B------:R4:W3:Y:S04]  /*6850*/  @P1 LDG.E.U16 R7, desc[UR10][R4.64] ;  /* 0x0000000a04071981 */ /* 0x0008e8000c1e1500 */
[----:B0-----:R-:W3:Y:S04]  /*6860*/  LDL.64 R12, [R1+0x738] ;  /* 0x00073800010c7983 */ /* 0x001ee80000100a00 */
[----:B------:R-:W3:Y:S01]  /*6870*/  LDL.LU.64 R26, [R1+0xe20] ;  /* 0x000e2000011a7983 */ /* 0x000ee20000300a00 */
[----:B------:R-:W-:-:S03]  /*6880*/  ISETP.GT.AND P0, PT, R0, 0x19, PT ;  /* 0x000000190000780c */ /* 0x000fc60003f04270 */
[----:B------:R-:W3:Y:S01]  /*6890*/  LDL.64 R8, [R1+0x750] ;  /* 0x0007500001087983 */ /* 0x000ee20000100a00 */
[----:B--2---:R-:W-:Y:S02]  /*68a0*/  IADD3 R2, P1, R28, UR4, RZ ;  /* 0x000000041c027c10 */ /* 0x004fe4000ff3e0ff */
[----:B----4-:R-:W-:-:S04]  /*68b0*/  IADD3 R4, P2, R10, UR4, RZ ;  /* 0x000000040a047c10 */ /* 0x010fc8000ff5e0ff */
[----:B------:R-:W-:Y:S02]  /*68c0*/  IADD3.X R5, R11, UR5, RZ, P2, !PT ;  /* 0x000000050b057c10 */ /* 0x000fe400097fe4ff */
[----:B------:R-:W2:Y:S01]  /*68d0*/  LDL.64 R10, [R1+0x768] ;  /* 0x00076800010a7983 */ /* 0x000ea20000100a00 */
[----:B------:R-:W-:-:S03]  /*68e0*/  IADD3.X R3, R29, UR5, RZ, P1, !PT ;  /* 0x000000051d037c10 */ /* 0x000fc60008ffe4ff */
[----:B---3--:R0:W-:Y:S04]  /*68f0*/  STL [R1+0x134], R6 ;  /* 0x0001340601007387 */ /* 0x0081e80000100800 */
[----:B------:R1:W-:Y:S04]  /*6900*/  STL [R1+0x138], R7 ;  /* 0x0001380701007387 */ /* 0x0003e80000100800 */
[----:B------:R-:W3:Y:S01]  /*6910*/  LDL.64 R28, [R1+0x760] ;  /* 0x00076000011c7983 */ /* 0x000ee20000100a00 */
[----:B------:R-:W-:Y:S02]  /*6920*/  PRMT R27, RZ, 0x7610, R27 ;  /* 0x00007610ff1b7816 */ /* 0x000fe4000000001b */
[----:B------:R-:W-:-:S02]  /*6930*/  PRMT R26, RZ, 0x7610, R26 ;  /* 0x00007610ff1a7816 */ /* 0x000fc4000000001a */
[----:B0-----:R-:W-:Y:S02]  /*6940*/  IADD3 R6, P2, R12, UR4, RZ ;  /* 0x000000040c067c10 */ /* 0x001fe4000ff5e0ff */
[----:B------:R0:W4:Y:S02]  /*6950*/  @P0 LDG.E.U16 R27, desc[UR10][R4.64] ;  /* 0x0000000a041b0981 */ /* 0x000124000c1e1500 */
[----:B-1----:R-:W-:Y:S02]  /*6960*/  IADD3.X R7, R13, UR5, RZ, P2, !PT ;  /* 0x000000050d077c10 */ /* 0x002fe400097fe4ff */
[----:B------:R1:W2:Y:S04]  /*6970*/  @P0 LDG.E.U16 R26, desc[UR10][R2.64] ;  /* 0x0000000a021a0981 */ /* 0x0002a8000c1e1500 */
[----:B------:R-:W3:Y:S01]  /*6980*/  LDL.LU.64 R12, [R1+0xe18] ;  /* 0x000e1800010c7983 */ /* 0x000ee20000300a00 */
[----:B0-----:R-:W-:-:S06]  /*6990*/  PRMT R4, RZ, 0x7610, R4 ;  /* 0x00007610ff047816 */ /* 0x001fcc0000000004 */
[----:B------:R-:W3:Y:S01]  /*69a0*/  @P0 LDG.E.U16 R4, desc[UR10][R6.64] ;  /* 0x0000000a06040981 */ /* 0x000ee2000c1e1500 */
[----:B-1----:R-:W-:Y:S02]  /*69b0*/  IADD3 R2, P1, R8, UR4, RZ ;  /* 0x0000000408027c10 */ /* 0x002fe4000ff3e0ff */
[----:B------:R-:W-:Y:S02]  /*69c0*/  ISETP.GT.AND P2, PT, R0, 0x1a, PT ;  /* 0x0000001a0000780c */ /* 0x000fe40003f44270 */
[----:B------:R-:W-:Y:S01]  /*69d0*/  IADD3.X R3, R9, UR5, RZ, P1, !PT ;  /* 0x0000000509037c10 */ /* 0x000fe20008ffe4ff */
[----:B--2---:R-:W-:Y:S04]  /*69e0*/  STL [R1+0x12c], R26 ;  /* 0x00012c1a01007387 */ /* 0x004fe80000100800 */
[----:B----4-:R0:W-:Y:S04]  /*69f0*/  STL [R1+0x130], R27 ;  /* 0x0001301b01007387 */ /* 0x0101e80000100800 */
[----:B------:R-:W2:Y:S01]  /*6a00*/  LDL.64 R8, [R1+0x770] ;  /* 0x0007700001087983 */ /* 0x000ea20000100a00 */
[----:B---3--:R-:W-:-:S03]  /*6a10*/  PRMT R12, RZ, 0x7610, R12 ;  /* 0x00007610ff0c7816 */ /* 0x008fc6000000000c */
[----:B0-----:R-:W3:Y:S04]  /*6a20*/  LDL.64 R26, [R1+0x758] ;  /* 0x00075800011a7983 */ /* 0x001ee80000100a00 */
[----:B------:R0:W-:Y:S01]  /*6a30*/  STL [R1+0x128], R4 ;  /* 0x0001280401007387 */ /* 0x0001e20000100800 */
[----:B------:R-:W-:-:S06]  /*6a40*/  PRMT R13, RZ, 0x7610, R13 ;  /* 0x00007610ff0d7816 */ /* 0x000fcc000000000d */
[----:B------:R1:W4:Y:S01]  /*6a50*/  @P0 LDG.E.U16 R13, desc[UR10][R2.64] ;  /* 0x0000000a020d0981 */ /* 0x000322000c1e1500 */
[----:B0-----:R-:W-:-:S04]  /*6a60*/  IADD3 R4, P1, R10, UR4, RZ ;  /* 0x000000040a047c10 */ /* 0x001fc8000ff3e0ff */
[----:B------:R-:W-:Y:S02]  /*6a70*/  IADD3.X R5, R11, UR5, RZ, P1, !PT ;  /* 0x000000050b057c10 */ /* 0x000fe40008ffe4ff */
[----:B------:R-:W2:Y:S04]  /*6a80*/  LDL.LU.64 R10, [R1+0xe10] ;  /* 0x000e1000010a7983 */ /* 0x000ea80000300a00 */
[----:B------:R-:W3:Y:S01]  /*6a90*/  @P2 LDG.E.U16 R12, desc[UR10][R4.64] ;  /* 0x0000000a040c2981 */ /* 0x000ee2000c1e1500 */
[----:B-1----:R-:W-:-:S03]  /*6aa0*/  IADD3 R2, P0, R28, UR4, RZ ;  /* 0x000000041c027c10 */ /* 0x002fc6000ff1e0ff */
[----:B---3--:R-:W-:Y:S04]  /*6ab0*/  STL [R1+0x120], R12 ;  /* 0x0001200c01007387 */ /* 0x008fe80000100800 */
[----:B----4-:R0:W-:Y:S04]  /*6ac0*/  STL [R1+0x124], R13 ;  /* 0x0001240d01007387 */ /* 0x0101e80000100800 */
[----:B0-----:R-:W3:Y:S04]  /*6ad0*/  LDL.64 R12, [R1+0x788] ;  /* 0x00078800010c7983 */ /* 0x001ee80000100a00 */
[----:B------:R-:W4:Y:S01]  /*6ae0*/  LDL.LU R28, [R1+0xe08] ;  /* 0x000e0800011c7983 */ /* 0x000f220000300800 */
[----:B------:R-:W-:-:S02]  /*6af0*/  IADD3.X R3, R29, UR5, RZ, P0, !PT ;  /* 0x000000051d037c10 */ /* 0x000fc400087fe4ff */
[----:B----4-:R-:W-:-:S06]  /*6b00*/  PRMT R28, RZ, 0x7610, R28 ;  /* 0x00007610ff1c7816 */ /* 0x010fcc000000001c */
[----:B------:R0:W4:Y:S02]  /*6b10*/  @P2 LDG.E.U16 R28, desc[UR10][R2.64] ;  /* 0x0000000a021c2981 */ /* 0x000124000c1e1500 */
[----:B0-----:R-:W-:Y:S02]  /*6b20*/  IADD3 R2, P0, R26, UR4, RZ ;  /* 0x000000041a027c10 */ /* 0x001fe4000ff1e0ff */
[----:B----4-:R0:W-:Y:S04]  /*6b30*/  STL [R1+0x6c], R28 ;  /* 0x00006c1c01007387 */ /* 0x0101e80000100800 */
[----:B0-----:R-:W4:Y:S04]  /*6b40*/  LDL.64 R28, [R1+0x780] ;  /* 0x00078000011c7983 */ /* 0x001f280000100a00 */
[----:B------:R-:W2:Y:S01]  /*6b50*/  LDL.LU R26, [R1+0xe04] ;  /* 0x000e0400011a7983 */ /* 0x000ea20000300800 */
[----:B------:R-:W-:-:S02]  /*6b60*/  IADD3.X R3, R27, UR5, RZ, P0, !PT ;  /* 0x000000051b037c10 */ /* 0x000fc400087fe4ff */
[----:B--2---:R-:W-:-:S06]  /*6b70*/  PRMT R26, RZ, 0x7610, R26 ;  /* 0x00007610ff1a7816 */ /* 0x004fcc000000001a */
[----:B------:R0:W2:Y:S02]  /*6b80*/  @P2 LDG.E.U16 R26, desc[UR10][R2.64] ;  /* 0x0000000a021a2981 */ /* 0x0000a4000c1e1500 */
[----:B0-----:R-:W-:Y:S02]  /*6b90*/  IADD3 R2, P0, R8, UR4, RZ ;  /* 0x0000000408027c10 */ /* 0x001fe4000ff1e0ff */
[----:B--2---:R0:W-:Y:S04]  /*6ba0*/  STL [R1+0x68], R26 ;  /* 0x0000681a01007387 */ /* 0x0041e80000100800 */
[----:B0-----:R-:W2:Y:S04]  /*6bb0*/  LDL.64 R26, [R1+0x778] ;  /* 0x00077800011a7983 */ /* 0x001ea80000100a00 */
[----:B------:R-:W3:Y:S01]  /*6bc0*/  LDL.LU R8, [R1+0xe00] ;  /* 0x000e000001087983 */ /* 0x000ee20000300800 */
[----:B------:R-:W-:-:S02]  /*6bd0*/  IADD3.X R3, R9, UR5, RZ, P0, !PT ;  /* 0x0000000509037c10 */ /* 0x000fc400087fe4ff */
[----:B---3--:R-:W-:-:S06]  /*6be0*/  PRMT R8, RZ, 0x7610, R8 ;  /* 0x00007610ff087816 */ /* 0x008fcc0000000008 */
[----:B------:R0:W3:Y:S02]  /*6bf0*/  @P2 LDG.E.U16 R8, desc[UR10][R2.64] ;  /* 0x0000000a02082981 */ /* 0x0000e4000c1e1500 */
[----:B0-----:R-:W-:Y:S02]  /*6c00*/  IADD3 R2, P0, R12, UR4, RZ ;  /* 0x000000040c027c10 */ /* 0x001fe4000ff1e0ff */
[----:B---3--:R0:W-:Y:S04]  /*6c10*/  STL [R1+0x64], R8 ;  /* 0x0000640801007387 */ /* 0x0081e80000100800 */
[----:B0-----:R-:W3:Y:S04]  /*6c20*/  LDL.64 R8, [R1+0x790] ;  /* 0x0007900001087983 */ /* 0x001ee80000100a00 */
[----:B------:R-:W4:Y:S01]  /*6c30*/  LDL.LU R12, [R1+0xdfc] ;  /* 0x000dfc00010c7983 */ /* 0x000f220000300800 */
[----:B------:R-:W-:-:S02]  /*6c40*/  ISETP.GT.AND P1, PT, R0, 0x1b, PT ;  /* 0x0000001b0000780c */ /* 0x000fc40003f24270 */
[----:B------:R-:W-:Y:S02]  /*6c50*/  IADD3.X R3, R13, UR5, RZ, P0, !PT ;  /* 0x000000050d037c10 */ /* 0x000fe400087fe4ff */
[----:B----4-:R-:W-:-:S09]  /*6c60*/  PRMT R12, RZ, 0x7610, R12 ;  /* 0x00007610ff0c7816 */ /* 0x010fd2000000000c */
        /* <DEDUP_REMOVED lines=26> */
[----:B------:R-:W-:-:S02]  /*6e10*/  ISETP.GT.AND P1, PT, R0, 0x1c, PT ;  /* 0x0000001c0000780c */ /* 0x000fc40003f24270 */
[----:B------:R-:W-:Y:S02]  /*6e20*/  IADD3.X R3, R13, UR5, RZ, P0, !PT ;  /* 0x000000050d037c10 */ /* 0x000fe400087fe4ff */
[----:B--2---:R-:W-:-:S09]  /*6e30*/  PRMT R12, RZ, 0x7610, R12 ;  /* 0x00007610ff0c7816 */ /* 0x004fd2000000000c */
        /* <DEDUP_REMOVED lines=26> */
[----:B------:R-:W-:-:S02]  /*6fe0*/  ISETP.GT.AND P1, PT, R0, 0x1d, PT ;  /* 0x0000001d0000780c */ /* 0x000fc40003f24270 */
[----:B------:R-:W-:Y:S02]  /*6ff0*/  IADD3.X R3, R13, UR5, RZ, P0, !PT ;  /* 0x000000050d037c10 */ /* 0x000fe400087fe4ff */
[----:B---3--:R-:W-:-:S09]  /*7000*/  PRMT R12, RZ, 0x7610, R12 ;  /* 0x00007610ff0c7816 */ /* 0x008fd2000000000c */
        /* <DEDUP_REMOVED lines=35> */
[----:B------:R-:W-:Y:S02]  /*7240*/  PRMT R6, RZ, 0x7610, R6 ;  /* 0x00007610ff067816 */ /* 0x000fe40000000006 */
[----:B------:R-:W-:Y:S02]  /*7250*/  PRMT R5, RZ, 0x7610, R5 ;  /* 0x00007610ff057816 */ /* 0x000fe40000000005 */
[----:B--2---:R-:W-:-:S06]  /*7260*/  PRMT R28, RZ, 0x7610, R28 ;  /* 0x00007610ff1c7816 */ /* 0x004fcc000000001c */
[----:B------:R0:W2:Y:S02]  /*7270*/  @P1 LDG.E.U16 R28, desc[UR10][R2.64] ;  /* 0x0000000a021c1981 */ /* 0x0000a4000c1e1500 */
[----:B0-----:R-:W-:-:S04]  /*7280*/  IADD3 R2, P0, R26, UR4, RZ ;  /* 0x000000041a027c10 */ /* 0x001fc8000ff1e0ff */
[----:B------:R-:W-:-:S05]  /*7290*/  IADD3.X R3, R27, UR5, RZ, P0, !PT ;  /* 0x000000051b037c10 */ /* 0x000fca00087fe4ff */
[----:B------:R3:W2:Y:S02]  /*72a0*/  @P1 LDG.E.U16 R6, desc[UR10][R2.64] ;  /* 0x0000000a02061981 */ /* 0x0006a4000c1e1500 */
[----:B---3--:R-:W-:-:S04]  /*72b0*/  IADD3 R2, P0, R8, UR4, RZ ;  /* 0x0000000408027c10 */ /* 0x008fc8000ff1e0ff */
[----:B------:R-:W-:Y:S02]  /*72c0*/  IADD3.X R3, R9, UR5, RZ, P0, !PT ;  /* 0x0000000509037c10 */ /* 0x000fe400087fe4ff */
[----:B------:R-:W-:-:S03]  /*72d0*/  ISETP.GT.AND P0, PT, R0, 0x1f, PT ;  /* 0x0000001f0000780c */ /* 0x000fc60003f04270 */
[----:B------:R4:W3:Y:S01]  /*72e0*/  @P1 LDG.E.U16 R5, desc[UR10][R2.64] ;  /* 0x0000000a02051981 */ /* 0x0008e2000c1e1500 */
[----:B------:R-:W-:Y:S02]  /*72f0*/  PRMT R4, RZ, 0x7610, R4 ;  /* 0x00007610ff047816 */ /* 0x000fe40000000004 */
[----:B----4-:R-:W-:-:S04]  /*7300*/  IADD3 R2, P1, R12, UR4, RZ ;  /* 0x000000040c027c10 */ /* 0x010fc8000ff3e0ff */
[----:B------:R-:W-:-:S05]  /*7310*/  IADD3.X R3, R13, UR5, RZ, P1, !PT ;  /* 0x000000050d037c10 */ /* 0x000fca0008ffe4ff */
[----:B------:R-:W4:Y:S04]  /*7320*/  @P0 LDG.E.U16 R4, desc[UR10][R2.64] ;  /* 0x0000000a02040981 */ /* 0x000f28000c1e1500 */
[----:B--2---:R0:W-:Y:S04]  /*7330*/  STL [R1+0xc], R28 ;  /* 0x00000c1c01007387 */ /* 0x0041e80000100800 */
[----:B------:R-:W2:Y:S04]  /*7340*/  LDL.64 R26, [R1+0x7f8] ;  /* 0x0007f800011a7983 */ /* 0x000ea80000100a00 */
[----:B0-----:R-:W3:Y:S04]  /*7350*/  LDL.64 R28, [R1+0x800] ;  /* 0x00080000011c7983 */ /* 0x001ee80000100a00 */
[----:B------:R-:W2:Y:S04]  /*7360*/  LDL.LU.64 R8, [R1+0xdc0] ;  /* 0x000dc00001087983 */ /* 0x000ea80000300a00 */
[----:B------:R-:W2:Y:S04]  /*7370*/  LDL.LU.64 R12, [R1+0xdb8] ;  /* 0x000db800010c7983 */ /* 0x000ea80000300a00 */
[----:B----4-:R0:W-:Y:S02]  /*7380*/  STL [R1], R4 ;  /* 0x0000000401007387 */ /* 0x0101e40000100800 */
[----:B0-----:R-:W0:Y:S01]  /*7390*/  LDC R4, c[0x0][0x238] ;  /* 0x00008e00ff047b82 */ /* 0x001e220000000800 */
[----:B---3--:R-:W-:-:S04]  /*73a0*/  IADD3 R2, P1, R28, UR4, RZ ;  /* 0x000000041c027c10 */ /* 0x008fc8000ff3e0ff */
[----:B------:R-:W-:Y:S02]  /*73b0*/  IADD3.X R3, R29, UR5, RZ, P1, !PT ;  /* 0x000000051d037c10 */ /* 0x000fe40008ffe4ff */
[----:B------:R-:W3:Y:S02]  /*73c0*/  LDL.LU R29, [R1+0xdb0] ;  /* 0x000db000011d7983 */ /* 0x000ee40000300800 */
[----:B---3--:R-:W-:-:S06]  /*73d0*/  PRMT R29, RZ, 0x7610, R29 ;  /* 0x00007610ff1d7816 */ /* 0x008fcc000000001d */
[----:B------:R2:W3:Y:S02]  /*73e0*/  @P0 LDG.E.U16 R29, desc[UR10][R2.64] ;  /* 0x0000000a021d0981 */ /* 0x0004e4000c1e1500 */
[----:B--2---:R-:W-:-:S04]  /*73f0*/  IADD3 R2, P1, R26, UR4, RZ ;  /* 0x000000041a027c10 */ /* 0x004fc8000ff3e0ff */
[----:B------:R-:W-:Y:S01]  /*7400*/  IADD3.X R3, R27, UR5, RZ, P1, !PT ;  /* 0x000000051b037c10 */ /* 0x000fe20008ffe4ff */
[----:B---3--:R1:W-:Y:S04]  /*7410*/  STL [R1+0xd30], R29 ;  /* 0x000d301d01007387 */ /* 0x0083e80000100800 */
[----:B-1----:R-:W0:Y:S04]  /*7420*/  LDL.64 R28, [R1+0x2c0] ;  /* 0x0002c000011c7983 */ /* 0x002e280000100a00 */
[----:B------:R-:W2:Y:S01]  /*7430*/  LDL.LU.64 R26, [R1+0xda8] ;  /* 0x000da800011a7983 */ /* 0x000ea20000300a00 */
[----:B------:R-:W-:-:S02]  /*7440*/  ISETP.GT.AND P2, PT, R0, 0x1, PT ;  /* 0x000000010000780c */ /* 0x000fc40003f44270 */
[----:B--2---:R-:W-:-:S06]  /*7450*/  PRMT R27, RZ, 0x7610, R27 ;  /* 0x00007610ff1b7816 */ /* 0x004fcc000000001b */
[----:B------:R0:W2:Y:S01]  /*7460*/  @P0 LDG.E.U16 R27, desc[UR10][R2.64] ;  /* 0x0000000a021b0981 */ /* 0x0000a2000c1e1500 */
[----:B------:R-:W-:Y:S01]  /*7470*/  PRMT R26, RZ, 0x7610, R26 ;  /* 0x00007610ff1a7816 */ /* 0x000fe2000000001a */
[----:B0-----:R-:W-:-:S03]  /*7480*/  IMAD.WIDE R2, R4, 0x2, R28 ;  /* 0x0000000204027825 */ /* 0x001fc600078e021c */
[----:B------:R-:W-:-:S04]  /*7490*/  IADD3 R2, P1, R2, UR4, RZ ;  /* 0x0000000402027c10 */ /* 0x000fc8000ff3e0ff */
[----:B------:R-:W-:-:S05]  /*74a0*/  IADD3.X R3, R3, UR5, RZ, P1, !PT ;  /* 0x0000000503037c10 */ /* 0x000fca0008ffe4ff */
[----:B------:R0:W3:Y:S02]  /*74b0*/  @P2 LDG.E.U16 R26, desc[UR10][R2.64] ;  /* 0x0000000a021a2981 */ /* 0x0000e4000c1e1500 */
[----:B0-----:R-:W-:Y:S01]  /*74c0*/  IMAD.WIDE R2, R4, 0x2, R12 ;  /* 0x0000000204027825 */ /* 0x001fe200078e020c */
[----:B------:R-:W-:Y:S02]  /*74d0*/  PRMT R25, RZ, 0x7610, R25 ;  /* 0x00007610ff197816 */ /* 0x000fe40000000019 */
[----:B------:R-:W-:-:S04]  /*74e0*/  IADD3 R2, P1, R2, UR4, RZ ;  /* 0x0000000402027c10 */ /* 0x000fc8000ff3e0ff */
[----:B------:R-:W-:-:S05]  /*74f0*/  IADD3.X R3, R3, UR5, RZ, P1, !PT ;  /* 0x0000000503037c10 */ /* 0x000fca0008ffe4ff */
[----:B------:R0:W4:Y:S02]  /*7500*/  @P2 LDG.E.U16 R25, desc[UR10][R2.64] ;  /* 0x0000000a02192981 */ /* 0x000124000c1e1500 */
[----:B0-----:R-:W-:Y:S02]  /*7510*/  IMAD.WIDE R2, R4, 0x2, R8 ;  /* 0x0000000204027825 */ /* 0x001fe400078e0208 */
[----:B--2---:R0:W-:Y:S04]  /*7520*/  STL [R1+0xd34], R27 ;  /* 0x000d341b01007387 */ /* 0x0041e80000100800 */
[----:B------:R-:W-:Y:S04]  /*7530*/  STL [R1+0x8], R6 ;  /* 0x0000080601007387 */ /* 0x000fe80000100800 */
[----:B------:R-:W2:Y:S04]  /*7540*/  LDL.LU.64 R12, [R1+0xda0] ;  /* 0x000da000010c7983 */ /* 0x000ea80000300a00 */
[----:B------:R1:W-:Y:S04]  /*7550*/  STL [R1+0x4], R5 ;  /* 0x0000040501007387 */ /* 0x0003e80000100800 */
[----:B------:R-:W3:Y:S01]  /*7560*/  LDL.LU.64 R8, [R1+0xd98] ;  /* 0x000d980001087983 */ /* 0x000ee20000300a00 */
[----:B------:R-:W-:-:S02]  /*7570*/  IADD3 R2, P1, R2, UR4, RZ ;  /* 0x0000000402027c10 */ /* 0x000fc4000ff3e0ff */
[----:B------:R-:W-:Y:S02]  /*7580*/  PRMT R7, RZ, 0x7610, R7 ;  /* 0x00007610ff077816 */ /* 0x000fe40000000007 */
[----:B------:R-:W-:-:S05]  /*7590*/  IADD3.X R3, R3, UR5, RZ, P1, !PT ;  /* 0x0000000503037c10 */ /* 0x000fca0008ffe4ff */
[----:B------:R0:W4:Y:S01]  /*75a0*/  @P2 LDG.E.U16 R7, desc[UR10][R2.64] ;  /* 0x0000000a02072981 */ /* 0x000122000c1e1500 */
[----:B------:R-:W-:Y:S01]  /*75b0*/  PRMT R16, RZ, 0x7610, R16 ;  /* 0x00007610ff107816 */ /* 0x000fe20000000010 */
[----:B0-----:R-:W-:Y:S01]  /*75c0*/  IMAD.WIDE R2, R4, 0x2, R14 ;  /* 0x0000000204027825 */ /* 0x001fe200078e020e */
[----:B------:R-:W0:Y:S02]  /*75d0*/  S2R R29, SR_TID.X ;  /* 0x00000000001d7919 */ /* 0x000e240000002100 */
[----:B------:R-:W-:Y:S01]  /*75e0*/  IADD3 R2, P1, R2, UR4, RZ ;  /* 0x0000000402027c10 */ /* 0x000fe2000ff3e0ff */
[----:B------:R-:W1:Y:S03]  /*75f0*/  S2R R27, SR_TID.X ;  /* 0x00000000001b7919 */ /* 0x000e660000002100 */
[----:B------:R-:W-:-:S05]  /*7600*/  IADD3.X R3, R3, UR5, RZ, P1, !PT ;  /* 0x0000000503037c10 */ /* 0x000fca0008ffe4ff */
[----:B------:R0:W4:Y:S02]  /*7610*/  @P2 LDG.E.U16 R16, desc[UR10][R2.64] ;  /* 0x0000000a02102981 */ /* 0x000124000c1e1500 */
[----:B0-----:R-:W-:-:S04]  /*7620*/  IMAD R2, R4, 0x1f, RZ ;  /* 0x0000001f04027824 */ /* 0x001fc800078e02ff */
[----:B------:R-:W-:Y:S02]  /*7630*/  IMAD.WIDE R2, R2, 0x2, R14 ;  /* 0x0000000202027825 */ /* 0x000fe400078e020e */
[----:B------:R-:W4:Y:S01]  /*7640*/  LDL.LU.64 R14, [R1+0xd90] ;  /* 0x000d9000010e7983 */ /* 0x000f220000300a00 */
[----:B------:R-:W-:-:S04]  /*7650*/  IADD3 R2, P1, R2, UR4, RZ ;  /* 0x0000000402027c10 */ /* 0x000fc8000ff3e0ff */
[----:B------:R-:W-:Y:S02]  /*7660*/  IADD3.X R3, R3, UR5, RZ, P1, !PT ;  /* 0x0000000503037c10 */ /* 0x000fe40008ffe4ff */
[----:B-1----:R-:W-:-:S05]  /*7670*/  LOP3.LUT R28, R27, 0x1f, RZ, 0xc0, !PT ;  /* 0x0000001f1b1c7812 */ /* 0x002fca00078ec0ff */
[----:B------:R-:W-:Y:S01]  /*7680*/  IMAD R28, R28, UR9, RZ ;  /* 0x000000091c1c7c24 */ /* 0x000fe2000f8e02ff */
[----:B--2---:R-:W-:-:S06]  /*7690*/  PRMT R13, RZ, 0x7610, R13 ;  /* 0x00007610ff0d7816 */ /* 0x004fcc000000000d */
[----:B------:R0:W2:Y:S01]  /*76a0*/  @P0 LDG.E.U16 R13, desc[UR10][R2.64] ;  /* 0x0000000a020d0981 */ /* 0x0000a2000c1e1500 */
[----:B---3--:R-:W-:Y:S01]  /*76b0*/  IMAD.MOV.U32 R4, RZ, RZ, R9 ;  /* 0x000000ffff047224 */ /* 0x008fe200078e0009 */
[----:B0-----:R-:W-:-:S04]  /*76c0*/  LOP3.LUT R2, R29, 0x1f, RZ, 0xc0, !PT ;  /* 0x0000001f1d027812 */ /* 0x001fc800078ec0ff */
[----:B------:R-:W-:Y:S01]  /*76d0*/  ISETP.GE.AND P0, PT, R2, R0, PT ;  /* 0x000000000200720c */ /* 0x000fe20003f06270 */
[----:B------:R-:W-:Y:S01]  /*76e0*/  IMAD.MOV.U32 R5, RZ, RZ, R8 ;  /* 0x000000ffff057224 */ /* 0x000fe200078e0008 */
[----:B------:R-:W-:Y:S01]  /*76f0*/  PRMT R12, RZ, 0x7610, R12 ;  /* 0x00007610ff0c7816 */ /* 0x000fe2000000000c */
[----:B------:R-:W-:Y:S01]  /*7700*/  IMAD.WIDE R2, R28, 0x2, R4 ;  /* 0x000000021c027825 */ /* 0x000fe200078e0204 */
[----:B------:R-:W-:Y:S09]  /*7710*/  BAR.SYNC.DEFER_BLOCKING 0x0 ;  /* 0x0000000000007b1d */ /* 0x000ff20000010000 */
[----:B------:R0:W3:Y:S01]  /*7720*/  @!P0 LDG.E.U16 R12, desc[UR10][R2.64] ;  /* 0x0000000a020c8981 */ /* 0x0000e2000c1e1500 */
[C---:B------:R-:W-:Y:S01]  /*7730*/  IMAD.SHL.U32 R6, R29.reuse, 0x2, RZ ;  /* 0x000000021d067824 */ /* 0x040fe200078e00ff */
[----:B0-----:R-:W-:-:S05]  /*7740*/  LOP3.LUT R2, R29, 0x7, RZ, 0xc0, !PT ;  /* 0x000000071d027812 */ /* 0x001fca00078ec0ff */
[----:B------:R-:W-:Y:S01]  /*7750*/  IMAD R3, R2, 0x210, RZ ;  /* 0x0000021002037824 */ /* 0x000fe200078e02ff */
[----:B--2---:R0:W-:Y:S04]  /*7760*/  STL [R1+0xd38], R13 ;  /* 0x000d380d01007387 */ /* 0x0041e80000100800 */
[----:B------:R1:W-:Y:S04]  /*7770*/  STL [R1+0x860], R0 ;  /* 0x0008600001007387 */ /* 0x0003e80000100800 */
[----:B------:R2:W-:Y:S04]  /*7780*/  STL.64 [R1+0x308], R4 ;  /* 0x0003080401007387 */ /* 0x0005e80000100a00 */
[----:B------:R-:W4:Y:S01]  /*7790*/  LDL.LU R8, [R1+0x284] ;  /* 0x0002840001087983 */ /* 0x000f220000300800 */
[----:B0-----:R-:W-:-:S03]  /*77a0*/  IMAD.MOV.U32 R13, RZ, RZ, R10 ;  /* 0x000000ffff0d7224 */ /* 0x001fc600078e000a */
[----:B-1----:R-:W4:Y:S01]  /*77b0*/  LDL.LU R0, [R1+0x268] ;  /* 0x0002680001007983 */ /* 0x002f220000300800 */
[----:B--2---:R-:W-:Y:S01]  /*77c0*/  IMAD.SHL.U32 R5, R29, 0x8, RZ ;  /* 0x000000081d057824 */ /* 0x004fe200078e00ff */
[----:B------:R-:W-:-:S04]  /*77d0*/  LOP3.LUT R4, R6, 0x10, RZ, 0xc0, !PT ;  /* 0x0000001006047812 */ /* 0x000fc800078ec0ff */
[----:B------:R-:W-:-:S05]  /*77e0*/  LOP3.LUT R5, R5, 0x30, RZ, 0xc0, !PT ;  /* 0x0000003005057812 */ /* 0x000fca00078ec0ff */
[----:B------:R-:W-:Y:S01]  /*77f0*/  IMAD R5, R2, 0x40, R5 ;  /* 0x0000004002057824 */ /* 0x000fe200078e0205 */
[----:B------:R-:W-:-:S04]  /*7800*/  LOP3.LUT R2, R4, 0x20, R29, 0xf8, !PT ;  /* 0x0000002004027812 */ /* 0x000fc800078ef81d */
[----:B------:R-:W-:Y:S02]  /*7810*/  LOP3.LUT R2, R3, R2, RZ, 0x3c, !PT ;  /* 0x0000000203027212 */ /* 0x000fe400078e3cff */
[----:B------:R-:W-:Y:S01]  /*7820*/  PRMT R4, RZ, 0x7610, R4 ;  /* 0x00007610ff047816 */ /* 0x000fe20000000004 */
[----:B---3--:R4:W-:Y:S04]  /*7830*/  STL [R1+0xd3c], R12 ;  /* 0x000d3c0c01007387 */ /* 0x0089e80000100800 */
[----:B------:R0:W-:Y:S01]  /*7840*/  STL [R1+0x384], R2 ;  /* 0x0003840201007387 */ /* 0x0001e20000100800 */
[----:B----4-:R-:W-:-:S04]  /*7850*/  IMAD.MOV.U32 R12, RZ, RZ, R14 ;  /* 0x000000ffff0c7224 */ /* 0x010fc800078e000e */
[----:B0-----:R-:W-:-:S05]  /*7860*/  IMAD.WIDE R2, R28, 0x2, R12 ;  /* 0x000000021c027825 */ /* 0x001fca00078e020c */
[----:B------:R0:W2:Y:S01]  /*7870*/  @!P0 LDG.E.U16 R4, desc[UR10][R2.64] ;  /* 0x0000000a02048981 */ /* 0x0000a2000c1e1500 */
[----:B------:R-:W-:-:S03]  /*7880*/  IMAD.MOV.U32 R9, RZ, RZ, R15 ;  /* 0x000000ffff097224 */ /* 0x000fc600078e000f */
[----:B------:R1:W-:Y:S04]  /*7890*/  STL.64 [R1+0x300], R12 ;  /* 0x0003000c01007387 */ /* 0x0003e80000100a00 */
[----:B------:R-:W3:Y:S01]  /*78a0*/  LDL.LU R14, [R1+0x288] ;  /* 0x00028800010e7983 */ /* 0x000ee20000300800 */
[----:B0-----:R-:W-:-:S03]  /*78b0*/  LOP3.LUT R2, R5, 0x30, R6, 0x78, !PT ;  /* 0x0000003005027812 */ /* 0x001fc600078e7806 */
[----:B-1----:R-:W4:Y:S01]  /*78c0*/  LDL.LU R12, [R1+0x28c] ;  /* 0x00028c00010c7983 */ /* 0x002f220000300800 */
[----:B------:R-:W-:-:S03]  /*78d0*/  PRMT R6, RZ, 0x7610, R6 ;  /* 0x00007610ff067816 */ /* 0x000fc60000000006 */
[----:B--2---:R0:W-:Y:S04]  /*78e0*/  STL [R1+0xd40], R4 ;  /* 0x000d400401007387 */ /* 0x0041e80000100800 */
[----:B0-----:R-:W2:Y:S04]  /*78f0*/  LDL.LU R4, [R1+0x280] ;  /* 0x0002800001047983 */ /* 0x001ea80000300800 */
[----:B------:R0:W-:Y:S04]  /*7900*/  STL [R1+0xd44], R2 ;  /* 0x000d440201007387 */ /* 0x0001e80000100800 */
[----:B------:R-:W2:Y:S04]  /*7910*/  LDL.LU R29, [R1+0x26c] ;  /* 0x00026c00011d7983 */ /* 0x000ea80000300800 */
[----:B0-----:R-:W2:Y:S04]  /*7920*/  LDL.LU R2, [R1+0x294] ;  /* 0x0002940001027983 */ /* 0x001ea80000300800 */
[----:B------:R0:W-:Y:S02]  /*7930*/  STL.64 [R1+0x2f8], R8 ;  /* 0x0002f80801007387 */ /* 0x0001e40000100a00 */
[----:B0-----:R-:W-:-:S05]  /*7940*/  IMAD.WIDE R8, R28, 0x2, R8 ;  /* 0x000000021c087825 */ /* 0x001fca00078e0208 */
[----:B------:R0:W2:Y:S01]  /*7950*/  @!P0 LDG.E.U16 R6, desc[UR10][R8.64] ;  /* 0x0000000a08068981 */ /* 0x0000a2000c1e1500 */
[----:B---3--:R-:W-:Y:S01]  /*7960*/  IMAD.MOV.U32 R15, RZ, RZ, R14 ;  /* 0x000000ffff0f7224 */ /* 0x008fe200078e000e */
[----:B------:R-:W-:Y:S01]  /*7970*/  LOP3.LUT R10, R27, 0x3f, RZ, 0xc0, !PT ;  /* 0x0000003f1b0a7812 */ /* 0x000fe200078ec0ff */
[----:B----4-:R-:W-:Y:S01]  /*7980*/  IMAD.MOV.U32 R14, RZ, RZ, R12 ;  /* 0x000000ffff0e7224 */ /* 0x010fe200078e000c */
[----:B------:R-:W3:Y:S04]  /*7990*/  LDL.LU R27, [R1+0x298] ;  /* 0x00029800011b7983 */ /* 0x000ee80000300800 */
[----:B------:R-:W4:Y:S01]  /*79a0*/  LDL.LU R13, [R1+0x2a0] ;  /* 0x0002a000010d7983 */ /* 0x000f220000300800 */
[----:B0-----:R-:W-:Y:S01]  /*79b0*/  PRMT R9, RZ, 0x7610, R9 ;  /* 0x00007610ff097816 */ /* 0x001fe20000000009 */
[----:B------:R-:W0:Y:S02]  /*79c0*/  S2UR UR7, SR_CgaCtaId ;  /* 0x00000000000779c3 */ /* 0x000e240000008800 */
[----:B--2---:R1:W-:Y:S04]  /*79d0*/  STL [R1+0xd48], R6 ;  /* 0x000d480601007387 */ /* 0x0043e80000100800 */
[----:B-1----:R-:W2:Y:S04]  /*79e0*/  LDL.LU R6, [R1+0x290] ;  /* 0x0002900001067983 */ /* 0x002ea80000300800 */
[----:B------:R1:W-:Y:S02]  /*79f0*/  STL.64 [R1+0x2f0], R14 ;  /* 0x0002f00e01007387 */ /* 0x0003e40000100a00 */
[----:B-1----:R-:W-:-:S05]  /*7a00*/  IMAD.WIDE R14, R28, 0x2, R14 ;  /* 0x000000021c0e7825 */ /* 0x002fca00078e020e */
[----:B------:R1:W3:Y:S01]  /*7a10*/  @!P0 LDG.E.U16 R9, desc[UR10][R14.64] ;  /* 0x0000000a0e098981 */ /* 0x0002e2000c1e1500 */
[----:B------:R-:W-:Y:S02]  /*7a20*/  UMOV UR6, 0x400 ;  /* 0x0000040000067882 */ /* 0x000fe40000000000 */
[----:B0-----:R-:W-:Y:S01]  /*7a30*/  ULEA UR6, UR7, UR6, 0x18 ;  /* 0x0000000607067291 */ /* 0x001fe2000f8ec03f */
[----:B------:R-:W-:Y:S02]  /*7a40*/  IMAD.SHL.U32 R10, R10, 0x2, RZ ;  /* 0x000000020a0a7824 */ /* 0x000fe400078e00ff */
[----:B-1----:R-:W-:-:S06]  /*7a50*/  IMAD.MOV.U32 R14, RZ, RZ, R2 ;  /* 0x000000ffff0e7224 */ /* 0x002fcc00078e0002 */
[----:B------:R-:W-:Y:S04]  /*7a60*/  STS.U16 [R10+UR6+0x80], R0 ;  /* 0x000080000a007988 */ /* 0x000fe80008000406 */
[----:B------:R0:W-:Y:S02]  /*7a70*/  STS.U16 [R10+UR6], R11 ;  /* 0x0000000b0a007988 */ /* 0x0001e40008000406 */
[----:B0-----:R-:W-:Y:S01]  /*7a80*/  PRMT R11, RZ, 0x7610, R11 ;  /* 0x00007610ff0b7816 */ /* 0x001fe2000000000b */
[----:B--2---:R-:W-:Y:S01]  /*7a90*/  IMAD.MOV.U32 R15, RZ, RZ, R6 ;  /* 0x000000ffff0f7224 */ /* 0x004fe200078e0006 */
[----:B---3--:R-:W-:Y:S04]  /*7aa0*/  STL [R1+0xd4c], R9 ;  /* 0x000d4c0901007387 */ /* 0x008fe80000100800 */
[----:B------:R-:W2:Y:S04]  /*7ab0*/  LDL.LU R12, [R1+0x29c] ;  /* 0x00029c00010c7983 */ /* 0x000ea80000300800 */
[----:B------:R-:W3:Y:S04]  /*7ac0*/  LDL.LU R0, [R1+0x2a8] ;  /* 0x0002a80001007983 */ /* 0x000ee80000300800 */
[----:B------:R0:W-:Y:S02]  /*7ad0*/  STL.64 [R1+0x2e8], R14 ;  /* 0x0002e80e01007387 */ /* 0x0001e40000100a00 */
[----:B0-----:R-:W-:-:S05]  /*7ae0*/  IMAD.WIDE R14, R28, 0x2, R14 ;  /* 0x000000021c0e7825 */ /* 0x001fca00078e020e */
[----:B------:R4:W2:Y:S01]  /*7af0*/  @!P0 LDG.E.U16 R11, desc[UR10][R14.64] ;  /* 0x0000000a0e0b8981 */ /* 0x0008a2000c1e1500 */
[----:B------:R-:W-:-:S03]  /*7b00*/  PRMT R8, RZ, 0x7610, R8 ;  /* 0x00007610ff087816 */ /* 0x000fc60000000008 */
[----:B------:R0:W-:Y:S01]  /*7b10*/  STS.U16 [R10+UR6+0x100], R4 ;  /* 0x000100040a007988 */ /* 0x0001e20008000406 */
[----:B----4-:R-:W-:Y:S02]  /*7b20*/  IMAD.MOV.U32 R14, RZ, RZ, R13 ;  /* 0x000000ffff0e7224 */ /* 0x010fe400078e000d */
[----:B------:R-:W-:Y:S01]  /*7b30*/  IMAD.MOV.U32 R15, RZ, RZ, R27 ;  /* 0x000000ffff0f7224 */ /* 0x000fe200078e001b */
[----:B--2---:R-:W-:Y:S04]  /*7b40*/  STL [R1+0xd50], R11 ;  /* 0x000d500b01007387 */ /* 0x004fe80000100800 */
[----:B0-----:R-:W2:Y:S04]  /*7b50*/  LDL.LU R4, [R1+0x2a4] ;  /* 0x0002a40001047983 */ /* 0x001ea80000300800 */
[----:B------:R-:W4:Y:S04]  /*7b60*/  LDL.LU R2, [R1+0x2c8] ;  /* 0x0002c80001027983 */ /* 0x000f280000300800 */
[----:B------:R0:W-:Y:S02]  /*7b70*/  STL.64 [R1+0x2e0], R14 ;  /* 0x0002e00e01007387 */ /* 0x0001e40000100a00 */
[----:B0-----:R-:W-:-:S05]  /*7b80*/  IMAD.WIDE R14, R28, 0x2, R14 ;  /* 0x000000021c0e7825 */ /* 0x001fca00078e020e */
[----:B------:R0:W2:Y:S01]  /*7b90*/  @!P0 LDG.E.U16 R8, desc[UR10][R14.64] ;  /* 0x0000000a0e088981 */ /* 0x0000a2000c1e1500 */
[----:B------:R-:W-:Y:S02]  /*7ba0*/  IMAD.MOV.U32 R13, RZ, RZ, R12 ;  /* 0x000000ffff0d7224 */ /* 0x000fe400078e000c */
[----:B---3--:R-:W-:Y:S01]  /*7bb0*/  IMAD.MOV.U32 R12, RZ, RZ, R0 ;  /* 0x000000ffff0c7224 */ /* 0x008fe200078e0000 */
[----:B------:R-:W-:-:S03]  /*7bc0*/  PRMT R5, RZ, 0x7610, R5 ;  /* 0x00007610ff057816 */ /* 0x000fc60000000005 */
[----:B0-----:R-:W-:-:S05]  /*7bd0*/  IMAD.WIDE R14, R28, 0x2, R12 ;  /* 0x000000021c0e7825 */ /* 0x001fca00078e020c */
[----:B------:R-:W3:Y:S04]  /*7be0*/  @!P0 LDG.E.U16 R5, desc[UR10][R14.64] ;  /* 0x0000000a0e058981 */ /* 0x000ee8000c1e1500 */
[----:B--2---:R0:W-:Y:S04]  /*7bf0*/  STL [R1+0xd54], R8 ;  /* 0x000d540801007387 */ /* 0x0041e80000100800 */
[----:B------:R-:W2:Y:S04]  /*7c00*/  LDL.LU R9, [R1+0x2ac] ;  /* 0x0002ac0001097983 */ /* 0x000ea80000300800 */
[----:B------:R-:W2:Y:S04]  /*7c10*/  LDL.LU R6, [R1+0x2cc] ;  /* 0x0002cc0001067983 */ /* 0x000ea80000300800 */
[----:B------:R4:W-:Y:S01]  /*7c20*/  STL.64 [R1+0x2d8], R12 ;  /* 0x0002d80c01007387 */ /* 0x0009e20000100a00 */
[----:B------:R-:W-:-:S03]  /*7c30*/  PRMT R3, RZ, 0x7610, R3 ;  /* 0x00007610ff037816 */ /* 0x000fc60000000003 */
[----:B0-----:R-:W2:Y:S04]  /*7c40*/  LDL.LU R8, [R1+0x814] ;  /* 0x0008140001087983 */ /* 0x001ea80000300800 */
[----:B------:R-:W2:Y:S01]  /*7c50*/  LDL.LU R0, [R1+0x81c] ;  /* 0x00081c0001007983 */ /* 0x000ea20000300800 */
[----:B----4-:R-:W-:Y:S02]  /*7c60*/  IMAD.MOV.U32 R12, RZ, RZ, R2 ;  /* 0x000000ffff0c7224 */ /* 0x010fe400078e0002 */
[----:B------:R-:W-:Y:S01]  /*7c70*/  IMAD.MOV.U32 R13, RZ, RZ, R4 ;  /* 0x000000ffff0d7224 */ /* 0x000fe200078e0004 */
[----:B---3--:R-:W-:Y:S01]  /*7c80*/  STL [R1+0xd58], R5 ;  /* 0x000d580501007387 */ /* 0x008fe20000100800 */
[----:B------:R-:W-:-:S03]  /*7c90*/  IMAD.WIDE R14, R28, 0x2, R12 ;  /* 0x000000021c0e7825 */ /* 0x000fc600078e020c */
[----:B------:R-:W-:Y:S04]  /*7ca0*/  STL.64 [R1+0x2d0], R12 ;  /* 0x0002d00c01007387 */ /* 0x000fe80000100a00 */
[----:B------:R0:W-:Y:S04]  /*7cb0*/  STS.U16 [R10+UR6+0x1000], R17 ;  /* 0x001000110a007988 */ /* 0x0001e80008000406 */
[----:B------:R1:W3:Y:S04]  /*7cc0*/  @!P0 LDG.E.U16 R3, desc[UR10][R14.64] ;  /* 0x0000000a0e038981 */ /* 0x0002e8000c1e1500 */
[----:B------:R-:W4:Y:S01]  /*7cd0*/  LDL.LU R4, [R1+0x818] ;  /* 0x0008180001047983 */ /* 0x000f220000300800 */
[----:B0-----:R-:W-:-:S03]  /*7ce0*/  PRMT R17, RZ, 0x7610, R17 ;  /* 0x00007610ff117816 */ /* 0x001fc60000000011 */
[----:B------:R-:W4:Y:S01]  /*7cf0*/  LDL.LU R2, [R1+0x824] ;  /* 0x0008240001027983 */ /* 0x000f220000300800 */
[----:B--2---:R-:W-:Y:S02]  /*7d00*/  IMAD.MOV.U32 R13, RZ, RZ, R9 ;  /* 0x000000ffff0d7224 */ /* 0x004fe400078e0009 */
[----:B------:R-:W-:-:S04]  /*7d10*/  IMAD.MOV.U32 R12, RZ, RZ, R6 ;  /* 0x000000ffff0c7224 */ /* 0x000fc800078e0006 */
[----:B-1----:R-:W-:-:S05]  /*7d20*/  IMAD.WIDE R14, R28, 0x2, R12 ;  /* 0x000000021c0e7825 */ /* 0x002fca00078e020c */
[----:B------:R0:W2:Y:S01]  /*7d30*/  @!P0 LDG.E.U16 R17, desc[UR10][R14.64] ;  /* 0x0000000a0e118981 */ /* 0x0000a2000c1e1500 */
[----:B------:R-:W-:Y:S02]  /*7d40*/  IMAD.MOV.U32 R9, RZ, RZ, R8 ;  /* 0x000000ffff097224 */ /* 0x000fe400078e0008 */
[----:B------:R-:W-:Y:S01]  /*7d50*/  IMAD.MOV.U32 R8, RZ, RZ, R0 ;  /* 0x000000ffff087224 */ /* 0x000fe200078e0000 */
[----:B------:R1:W-:Y:S03]  /*7d60*/  STS.U16 [R10+UR6+0x1080], R18 ;  /* 0x001080120a007988 */ /* 0x0003e60008000406 */
[----:B0-----:R-:W-:Y:S01]  /*7d70*/  IMAD.WIDE R14, R28, 0x2, R8 ;  /* 0x000000021c0e7825 */ /* 0x001fe200078e0208 */
[----:B-1----:R-:W-:-:S06]  /*7d80*/  PRMT R18, RZ, 0x7610, R18 ;  /* 0x00007610ff127816 */ /* 0x002fcc0000000012 */
[----:B------:R0:W4:Y:S04]  /*7d90*/  @!P0 LDG.E.U16 R18, desc[UR10][R14.64] ;  /* 0x0000000a0e128981 */ /* 0x000128000c1e1500 */
[----:B---3--:R-:W-:Y:S04]  /*7da0*/  STL [R1+0xd5c], R3 ;  /* 0x000d5c0301007387 */ /* 0x008fe80000100800 */
[----:B------:R-:W-:Y:S04]  /*7db0*/  STL.64 [R1+0x2c8], R12 ;  /* 0x0002c80c01007387 */ /* 0x000fe80000100a00 */
[----:B------:R-:W3:Y:S04]  /*7dc0*/  LDL.LU R6, [R1+0x820] ;  /* 0x0008200001067983 */ /* 0x000ee80000300800 */
[----:B------:R-:W3:Y:S04]  /*7dd0*/  LDL.LU R5, [R1+0x828] ;  /* 0x0008280001057983 */ /* 0x000ee80000300800 */
[----:B------:R1:W-:Y:S02]  /*7de0*/  STS.U16 [R10+UR6+0x1180], R19 ;  /* 0x001180130a007988 */ /* 0x0003e40008000406 */
[----:B-1----:R-:W-:-:S02]  /*7df0*/  PRMT R19, RZ, 0x7610, R19 ;  /* 0x00007610ff137816 */ /* 0x002fc40000000013 */
[----:B--2---:R-:W-:Y:S04]  /*7e00*/  STL [R1+0xd60], R17 ;  /* 0x000d601101007387 */ /* 0x004fe80000100800 */
[----:B------:R4:W-:Y:S04]  /*7e10*/  STL.64 [R1+0x2a8], R8 ;  /* 0x0002a80801007387 */ /* 0x0009e80000100a00 */
[----:B------:R-:W2:Y:S04]  /*7e20*/  LDL.LU R3, [R1+0x82c] ;  /* 0x00082c0001037983 */ /* 0x000ea80000300800 */
[----:B------:R-:W2:Y:S01]  /*7e30*/  LDL.LU R0, [R1+0x830] ;  /* 0x0008300001007983 */ /* 0x000ea20000300800 */
[----:B----4-:R-:W-:-:S02]  /*7e40*/  IMAD.MOV.U32 R8, RZ, RZ, R2 ;  /* 0x000000ffff087224 */ /* 0x010fc400078e0002 */
[----:B------:R-:W-:Y:S02]  /*7e50*/  IMAD.MOV.U32 R9, RZ, RZ, R4 ;  /* 0x000000ffff097224 */ /* 0x000fe400078e0004 */
[----:B0-----:R-:W-:-:S05]  /*7e60*/  IMAD.WIDE R14, R28, 0x2, R8 ;  /* 0x000000021c0e7825 */ /* 0x001fca00078e0208 */
[----:B------:R0:W4:Y:S04]  /*7e70*/  @!P0 LDG.E.U16 R19, desc[UR10][R14.64] ;  /* 0x0000000a0e138981 */ /* 0x000128000c1e1500 */
[----:B------:R-:W-:Y:S04]  /*7e80*/  STL [R1+0xd64], R18 ;  /* 0x000d641201007387 */ /* 0x000fe80000100800 */
[----:B------:R-:W2:Y:S04]  /*7e90*/  LDL.LU R4, [R1+0x834] ;  /* 0x0008340001047983 */ /* 0x000ea80000300800 */
[----:B------:R-:W2:Y:S04]  /*7ea0*/  LDL.LU R2, [R1+0x838] ;  /* 0x0008380001027983 */ /* 0x000ea80000300800 */
[----:B------:R3:W-:Y:S04]  /*7eb0*/  STL.64 [R1+0x2a0], R8 ;  /* 0x0002a00801007387 */ /* 0x0007e80000100a00 */
[----:B------:R1:W-:Y:S01]  /*7ec0*/  STS.U16 [R10+UR6+0x2000], R20 ;  /* 0x002000140a007988 */ /* 0x0003e20008000406 */
[----:B---3--:R-:W-:-:S02]  /*7ed0*/  IMAD.MOV.U32 R8, RZ, RZ, R5 ;  /* 0x000000ffff087224 */ /* 0x008fc400078e0005 */
[----:B------:R-:W-:Y:S01]  /*7ee0*/  IMAD.MOV.U32 R9, RZ, RZ, R6 ;  /* 0x000000ffff097224 */ /* 0x000fe200078e0006 */
[----:B-1----:R-:W-:Y:S01]  /*7ef0*/  PRMT R20, RZ, 0x7610, R20 ;  /* 0x00007610ff147816 */ /* 0x002fe20000000014 */
[----:B0-----:R-:W-:Y:S01]  /*7f00*/  IMAD.WIDE R14, R28, 0x2, R8 ;  /* 0x000000021c0e7825 */ /* 0x001fe200078e0208 */
[----:B------:R0:W-:Y:S04]  /*7f10*/  STS.U16 [R10+UR6+0x2080], R21 ;  /* 0x002080150a007988 */ /* 0x0001e80008000406 */
[----:B------:R1:W3:Y:S01]  /*7f20*/  @!P0 LDG.E.U16 R20, desc[UR10][R14.64] ;  /* 0x0000000a0e148981 */ /* 0x0002e2000c1e1500 */
[----:B0-----:R-:W-:-:S03]  /*7f30*/  PRMT R21, RZ, 0x7610, R21 ;  /* 0x00007610ff157816 */ /* 0x001fc60000000015 */
[----:B----4-:R-:W-:Y:S04]  /*7f40*/  STL [R1+0xd68], R19 ;  /* 0x000d681301007387 */ /* 0x010fe80000100800 */
[----:B------:R2:W-:Y:S02]  /*7f50*/  STL.64 [R1+0x298], R8 ;  /* 0x0002980801007387 */ /* 0x0005e40000100a00 */
[----:B--2---:R-:W-:Y:S02]  /*7f60*/  IMAD.MOV.U32 R8, RZ, RZ, R0 ;  /* 0x000000ffff087224 */ /* 0x004fe400078e0000 */
[----:B------:R-:W-:Y:S02]  /*7f70*/  IMAD.MOV.U32 R9, RZ, RZ, R3 ;  /* 0x000000ffff097224 */ /* 0x000fe400078e0003 */
[----:B-1----:R-:W-:-:S05]  /*7f80*/  IMAD.WIDE R14, R28, 0x2, R8 ;  /* 0x000000021c0e7825 */ /* 0x002fca00078e0208 */
[----:B------:R0:W2:Y:S01]  /*7f90*/  @!P0 LDG.E.U16 R21, desc[UR10][R14.64] ;  /* 0x0000000a0e158981 */ /* 0x0000a2000c1e1500 */
[----:B------:R-:W-:-:S03]  /*7fa0*/  IMAD.MOV.U32 R5, RZ, RZ, R4 ;  /* 0x000000ffff057224 */ /* 0x000fc600078e0004 */
[----:B---3--:R-:W-:Y:S04]  /*7fb0*/  STL [R1+0xd6c], R20 ;  /* 0x000d6c1401007387 */ /* 0x008fe80000100800 */
[----:B------:R-:W3:Y:S04]  /*7fc0*/  LDL.LU R3, [R1+0x83c] ;  /* 0x00083c0001037983 */ /* 0x000ee80000300800 */
[----:B------:R-:W4:Y:S01]  /*7fd0*/  LDL.LU R0, [R1+0x840] ;  /* 0x0008400001007983 */ /* 0x000f220000300800 */
[----:B------:R-:W-:-:S03]  /*7fe0*/  IMAD.MOV.U32 R4, RZ, RZ, R2 ;  /* 0x000000ffff047224 */ /* 0x000fc600078e0002 */
[----:B------:R-:W-:Y:S01]  /*7ff0*/  STL.64 [R1+0x290], R8 ;  /* 0x0002900801007387 */ /* 0x000fe20000100a00 */
[----:B0-----:R-:W-:-:S03]  /*8000*/  IMAD.WIDE R14, R28, 0x2, R4 ;  /* 0x000000021c0e7825 */ /* 0x001fc600078e0204 */
[----:B------:R0:W-:Y:S02]  /*8010*/  STS.U16 [R10+UR6+0x2100], R22 ;  /* 0x002100160a007988 */ /* 0x0001e40008000406 */
[----:B0-----:R-:W-:-:S06]  /*8020*/  PRMT R22, RZ, 0x7610, R22 ;  /* 0x00007610ff167816 */ /* 0x001fcc0000000016 */
[----:B------:R0:W3:Y:S04]  /*8030*/  @!P0 LDG.E.U16 R22, desc[UR10][R14.64] ;  /* 0x0000000a0e168981 */ /* 0x0000e8000c1e1500 */
[----:B--2---:R-:W-:Y:S04]  /*8040*/  STL [R1+0xd70], R21 ;  /* 0x000d701501007387 */ /* 0x004fe80000100800 */
[----:B------:R-:W2:Y:S04]  /*8050*/  LDL.LU R13, [R1+0x138] ;  /* 0x00013800010d7983 */ /* 0x000ea80000300800 */
[----:B------:R-:W2:Y:S04]  /*8060*/  LDL.LU R19, [R1+0x13c] ;  /* 0x00013c0001137983 */ /* 0x000ea80000300800 */
[----:B------:R-:W2:Y:S04]  /*8070*/  LDL.LU R18, [R1+0x310] ;  /* 0x0003100001127983 */ /* 0x000ea80000300800 */
[----:B------:R4:W-:Y:S04]  /*8080*/  STL.64 [R1+0x288], R4 ;  /* 0x0002880401007387 */ /* 0x0009e80000100a00 */
[----:B------:R-:W2:Y:S04]  /*8090*/  LDL.LU R17, [R1+0x134] ;  /* 0x0001340001117983 */ /* 0x000ea80000300800 */
[----:B------:R-:W2:Y:S04]  /*80a0*/  LDL.LU R9, [R1+0x844] ;  /* 0x0008440001097983 */ /* 0x000ea80000300800 */
[----:B------:R-:W2:Y:S01]  /*80b0*/  LDL.LU R2, [R1+0x848] ;  /* 0x0008480001027983 */ /* 0x000ea20000300800 */
[----:B----4-:R-:W-:-:S02]  /*80c0*/  IMAD.MOV.U32 R4, RZ, RZ, R0 ;  /* 0x000000ffff047224 */ /* 0x010fc400078e0000 */
[----:B---3--:R-:W-:Y:S01]  /*80d0*/  IMAD.MOV.U32 R5, RZ, RZ, R3 ;  /* 0x000000ffff057224 */ /* 0x008fe200078e0003 */
[----:B------:R1:W-:Y:S01]  /*80e0*/  STS.U16 [R10+UR6+0x2180], R23 ;  /* 0x002180170a007988 */ /* 0x0003e20008000406 */
[----:B0-----:R-:W-:Y:S01]  /*80f0*/  IMAD.WIDE R14, R28, 0x2, R4 ;  /* 0x000000021c0e7825 */ /* 0x001fe200078e0204 */
[----:B-1----:R-:W-:-:S06]  /*8100*/  PRMT R23, RZ, 0x7610, R23 ;  /* 0x00007610ff177816 */ /* 0x002fcc0000000017 */
[----:B------:R0:W3:Y:S04]  /*8110*/  @!P0 LDG.E.U16 R23, desc[UR10][R14.64] ;  /* 0x0000000a0e178981 */ /* 0x0000e8000c1e1500 */
[----:B------:R1:W-:Y:S02]  /*8120*/  STS.U16 [R10+UR6+0x1100], R24 ;  /* 0x001100180a007988 */ /* 0x0003e40008000406 */
[----:B-1----:R-:W-:Y:S02]  /*8130*/  PRMT R24, RZ, 0x7610, R24 ;  /* 0x00007610ff187816 */ /* 0x002fe40000000018 */
[----:B------:R-:W-:Y:S04]  /*8140*/  STL [R1+0xd74], R22 ;  /* 0x000d741601007387 */ /* 0x000fe80000100800 */
[----:B------:R-:W4:Y:S04]  /*8150*/  LDL.LU R3, [R1+0x3ec] ;  /* 0x0003ec0001037983 */ /* 0x000f280000300800 */
[----:B------:R-:W4:Y:S04]  /*8160*/  LDL.LU R6, [R1+0x3f4] ;  /* 0x0003f40001067983 */ /* 0x000f280000300800 */
[----:B------:R-:W4:Y:S04]  /*8170*/  LDL.LU R27, [R1+0x3f0] ;  /* 0x0003f000011b7983 */ /* 0x000f280000300800 */
[----:B------:R1:W-:Y:S04]  /*8180*/  STS.U16 [R10+UR6+0x180], R29 ;  /* 0x0001801d0a007988 */ /* 0x0003e80008000406 */
[----:B------:R0:W-:Y:S04]  /*8190*/  STL.64 [R1+0x280], R4 ;  /* 0x0002800401007387 */ /* 0x0001e80000100a00 */
[----:B-1----:R-:W4:Y:S04]  /*81a0*/  LDL.LU R29, [R1+0x3e0] ;  /* 0x0003e000011d7983 */ /* 0x002f280000300800 */
[----:B0-----:R-:W4:Y:S04]  /*81b0*/  LDL.LU R5, [R1+0x378] ;  /* 0x0003780001057983 */ /* 0x001f280000300800 */
[----:B------:R-:W4:Y:S04]  /*81c0*/  LDL.LU R8, [R1+0x380] ;  /* 0x0003800001087983 */ /* 0x000f280000300800 */
[----:B------:R-:W4:Y:S04]  /*81d0*/  LDL.LU R4, [R1+0x37c] ;  /* 0x00037c0001047983 */ /* 0x000f280000300800 */
[----:B------:R-:W4:Y:S01]  /*81e0*/  LDL.LU R0, [R1+0x36c] ;  /* 0x00036c0001007983 */ /* 0x000f220000300800 */
[----:B--2---:R-:W-:-:S02]  /*81f0*/  IMAD.MOV.U32 R21, RZ, RZ, R9 ;  /* 0x000000ffff157224 */ /* 0x004fc400078e0009 */
[----:B------:R-:W-:-:S04]  /*8200*/  IMAD.MOV.U32 R20, RZ, RZ, R2 ;  /* 0x000000ffff147224 */ /* 0x000fc800078e0002 */
[----:B------:R-:W-:-:S05]  /*8210*/  IMAD.WIDE R14, R28, 0x2, R20 ;  /* 0x000000021c0e7825 */ /* 0x000fca00078e0214 */
[----:B------:R0:W2:Y:S04]  /*8220*/  @!P0 LDG.E.U16 R24, desc[UR10][R14.64] ;  /* 0x0000000a0e188981 */ /* 0x0000a8000c1e1500 */
[----:B---3--:R-:W-:Y:S04]  /*8230*/  STL [R1+0xd78], R23 ;  /* 0x000d781701007387 */ /* 0x008fe80000100800 */
[----:B------:R-:W3:Y:S04]  /*8240*/  LDL.LU R11, [R1+0x128] ;  /* 0x00012800010b7983 */ /* 0x000ee80000300800 */
[----:B------:R-:W3:Y:S04]  /*8250*/  LDL.LU R9, [R1+0x12c] ;  /* 0x00012c0001097983 */ /* 0x000ee80000300800 */
[----:B------:R-:W3:Y:S04]  /*8260*/  LDL.LU R2, [R1+0x384] ;  /* 0x0003840001027983 */ /* 0x000ee80000300800 */
[----:B------:R-:W-:Y:S04]  /*8270*/  STL.64 [R1+0x268], R20 ;  /* 0x0002681401007387 */ /* 0x000fe80000100a00 */
[----:B------:R-:W3:Y:S01]  /*8280*/  LDL.LU R12, [R1+0x130] ;  /* 0x00013000010c7983 */ /* 0x000ee20000300800 */
[----:B0-----:R-:W-:-:S03]  /*8290*/  LOP3.LUT R14, R10, 0x10, RZ, 0x3c, !PT ;  /* 0x000000100a0e7812 */ /* 0x001fc600078e3cff */
[----:B------:R0:W-:Y:S04]  /*82a0*/  STS.U16 [R10+UR6+0x3000], R13 ;  /* 0x0030000d0a007988 */ /* 0x0001e80008000406 */
[----:B------:R-:W-:Y:S04]  /*82b0*/  STS.U16 [R10+UR6+0x3080], R19 ;  /* 0x003080130a007988 */ /* 0x000fe80008000406 */
[----:B------:R-:W-:Y:S04]  /*82c0*/  STS.U16 [R10+UR6+0x3100], R18 ;  /* 0x003100120a007988 */ /* 0x000fe80008000406 */
[----:B------:R-:W-:Y:S04]  /*82d0*/  STS.U16 [R10+UR6+0x3180], R17 ;  /* 0x003180110a007988 */ /* 0x000fe80008000406 */
[----:B----4-:R1:W-:Y:S04]  /*82e0*/  STS.U16 [R14+UR6+0x1300], R27 ;  /* 0x0013001b0e007988 */ /* 0x0103e80008000406 */
[----:B------:R4:W-:Y:S04]  /*82f0*/  STS.U16 [R14+UR6+0x1280], R6 ;  /* 0x001280060e007988 */ /* 0x0009e80008000406 */
[----:B------:R4:W-:Y:S04]  /*8300*/  STS.U16 [R14+UR6+0x1380], R29 ;  /* 0x0013801d0e007988 */ /* 0x0009e80008000406 */
[----:B--2---:R-:W-:Y:S04]  /*8310*/  STL [R1+0xd7c], R24 ;  /* 0x000d7c1801007387 */ /* 0x004fe80000100800 */
[----:B0-----:R-:W2:Y:S04]  /*8320*/  LDL.LU R13, [R1+0x124] ;  /* 0x00012400010d7983 */ /* 0x001ea80000300800 */
[----:B-1----:R-:W2:Y:S04]  /*8330*/  LDL.LU R27, [R1+0x44c] ;  /* 0x00044c00011b7983 */ /* 0x002ea80000300800 */
[----:B----4-:R-:W4:Y:S04]  /*8340*/  LDL.LU R6, [R1+0x450] ;  /* 0x0004500001067983 */ /* 0x010f280000300800 */
[----:B------:R-:W4:Y:S04]  /*8350*/  LDL.LU R29, [R1+0x454] ;  /* 0x00045400011d7983 */ /* 0x000f280000300800 */
[----:B------:R0:W-:Y:S04]  /*8360*/  STS.U16 [R14+UR6+0x2380], R0 ;  /* 0x002380000e007988 */ /* 0x0001e80008000406 */
[----:B------:R1:W-:Y:S04]  /*8370*/  STS.U16 [R14+UR6+0x2300], R4 ;  /* 0x002300040e007988 */ /* 0x0003e80008000406 */
[----:B0-----:R-:W4:Y:S01]  /*8380*/  LDL.LU R0, [R1+0x448] ;  /* 0x0004480001007983 */ /* 0x001f220000300800 */
[----:B-1----:R-:W0:Y:S03]  /*8390*/  S2R R4, SR_TID.X ;  /* 0x0000000000047919 */ /* 0x002e260000002100 */
[----:B------:R1:W-:Y:S04]  /*83a0*/  STS.U16 [R14+UR6+0x280], R25 ;  /* 0x000280190e007988 */ /* 0x0003e80008000406 */
[----:B---3--:R3:W-:Y:S04]  /*83b0*/  STS.U16 [R14+UR6+0x3300], R12 ;  /* 0x0033000c0e007988 */ /* 0x0087e80008000406 */
[----:B------:R3:W-:Y:S01]  /*83c0*/  STS.U16 [R14+UR6+0x200], R7 ;  /* 0x000200070e007988 */ /* 0x0007e20008000406 */
[C---:B0-----:R-:W-:Y:S01]  /*83d0*/  IMAD.SHL.U32 R28, R4.reuse, 0x100, RZ ;  /* 0x00000100041c7824 */ /* 0x041fe200078e00ff */
[----:B-1----:R-:W-:-:S04]  /*83e0*/  LOP3.LUT R25, R4, 0x3f, RZ, 0xc0, !PT ;  /* 0x0000003f04197812 */ /* 0x002fc800078ec0ff */
[----:B------:R-:W-:Y:S02]  /*83f0*/  LOP3.LUT R28, R2, 0x1000, R28, 0xf8, !PT ;  /* 0x00001000021c7812 */ /* 0x000fe400078ef81c */
[----:B------:R-:W4:Y:S01]  /*8400*/  LDL.LU R2, [R1+0x3dc] ;  /* 0x0003dc0001027983 */ /* 0x000f220000300800 */
[----:B------:R-:W-:-:S03]  /*8410*/  IMAD.SHL.U32 R25, R25, 0x2, RZ ;  /* 0x0000000219197824 */ /* 0x000fc600078e00ff */
[----:B------:R-:W-:Y:S04]  /*8420*/  STL [R1+0xd80], R28 ;  /* 0x000d801c01007387 */ /* 0x000fe80000100800 */
[----:B---3--:R-:W3:Y:S04]  /*8430*/  LDL.LU R12, [R1+0x3e4] ;  /* 0x0003e400010c7983 */ /* 0x008ee80000300800 */
[----:B------:R-:W3:Y:S04]  /*8440*/  LDL.LU R10, [R1+0x3e8] ;  /* 0x0003e800010a7983 */ /* 0x000ee80000300800 */
[----:B------:R-:W3:Y:S04]  /*8450*/  LDL.LU R24, [R1+0x3d8] ;  /* 0x0003d80001187983 */ /* 0x000ee80000300800 */
[----:B------:R-:W3:Y:S01]  /*8460*/  LDL.LU R4, [R1+0x368] ;  /* 0x0003680001047983 */ /* 0x000ee20000300800 */
[----:B------:R-:W-:-:S03]  /*8470*/  LOP3.LUT R7, R25, 0x20, RZ, 0x3c, !PT ;  /* 0x0000002019077812 */ /* 0x000fc600078e3cff */
[----:B------:R-:W3:Y:S04]  /*8480*/  LDL.LU R15, [R1+0x370] ;  /* 0x00037000010f7983 */ /* 0x000ee80000300800 */
[----:B------:R-:W3:Y:S04]  /*8490*/  LDL.LU R23, [R1+0x374] ;  /* 0x0003740001177983 */ /* 0x000ee80000300800 */
[----:B------:R-:W3:Y:S04]  /*84a0*/  LDL.LU R22, [R1+0x364] ;  /* 0x0003640001167983 */ /* 0x000ee80000300800 */
[----:B------:R-:W3:Y:S04]  /*84b0*/  LDL.LU R21, [R1+0x68] ;  /* 0x0000680001157983 */ /* 0x000ee80000300800 */
[----:B------:R-:W3:Y:S04]  /*84c0*/  LDL.LU R20, [R1+0x6c] ;  /* 0x00006c0001147983 */ /* 0x000ee80000300800 */
[----:B------:R-:W-:Y:S04]  /*84d0*/  STS.U16 [R14+UR6+0x300], R26 ;  /* 0x0003001a0e007988 */ /* 0x000fe80008000406 */
[----:B------:R-:W-:Y:S04]  /*84e0*/  STS.U16 [R14+UR6+0x380], R16 ;  /* 0x000380100e007988 */ /* 0x000fe80008000406 */
[----:B------:R-:W-:Y:S04]  /*84f0*/  STS.U16 [R14+UR6+0x1200], R3 ;  /* 0x001200030e007988 */ /* 0x000fe80008000406 */
[----:B------:R-:W-:Y:S04]  /*8500*/  STS.U16 [R14+UR6+0x2200], R5 ;  /* 0x002200050e007988 */ /* 0x000fe80008000406 */
[----:B------:R-:W-:Y:S04]  /*8510*/  STS.U16 [R14+UR6+0x2280], R8 ;  /* 0x002280080e007988 */ /* 0x000fe80008000406 */
[----:B------:R-:W-:Y:S04]  /*8520*/  STS.U16 [R14+UR6+0x3200], R11 ;  /* 0x0032000b0e007988 */ /* 0x000fe80008000406 */
[----:B------:R-:W-:Y:S04]  /*8530*/  STS.U16 [R14+UR6+0x3280], R9 ;  /* 0x003280090e007988 */ /* 0x000fe80008000406 */
[----:B--2---:R0:W-:Y:S04]  /*8540*/  STS.U16 [R14+UR6+0x3380], R13 ;  /* 0x0033800d0e007988 */ /* 0x0041e80008000406 */
[----:B------:R1:W-:Y:S04]  /*8550*/  STS.U16 [R7+UR6+0x400], R27 ;  /* 0x0004001b07007988 */ /* 0x0003e80008000406 */
[----:B0-----:R-:W2:Y:S04]  /*8560*/  LDL.LU R13, [R1+0x120] ;  /* 0x00012000010d7983 */ /* 0x001ea80000300800 */
[----:B------:R-:W-:Y:S04]  /*8570*/  STL [R1+0xd84], R14 ;  /* 0x000d840e01007387 */ /* 0x000fe80000100800 */
[----:B-1----:R-:W2:Y:S04]  /*8580*/  LDL.LU R27, [R1+0x64] ;  /* 0x00006400011b7983 */ /* 0x002ea80000300800 */
[----:B------:R-:W2:Y:S04]  /*8590*/  LDL.LU R19, [R1+0x43c] ;  /* 0x00043c0001137983 */ /* 0x000ea80000300800 */
[----:B------:R-:W2:Y:S04]  /*85a0*/  LDL.LU R18, [R1+0x444] ;  /* 0x0004440001127983 */ /* 0x000ea80000300800 */
[----:B----4-:R0:W-:Y:S04]  /*85b0*/  STS.U16 [R7+UR6+0x500], R29 ;  /* 0x0005001d07007988 */ /* 0x0101e80008000406 */
[----:B------:R-:W4:Y:S04]  /*85c0*/  LDL.LU R17, [R1+0x440] ;  /* 0x0004400001117983 */ /* 0x000f280000300800 */
[----:B0-----:R-:W4:Y:S04]  /*85d0*/  LDL.LU R29, [R1+0x438] ;  /* 0x00043800011d7983 */ /* 0x001f280000300800 */
[----:B------:R-:W4:Y:S04]  /*85e0*/  LDL.LU R3, [R1+0x3cc] ;  /* 0x0003cc0001037983 */ /* 0x000f280000300800 */
[----:B------:R-:W4:Y:S04]  /*85f0*/  LDL.LU R5, [R1+0x3d4] ;  /* 0x0003d40001057983 */ /* 0x000f280000300800 */
[----:B------:R0:W-:Y:S04]  /*8600*/  STS.U16 [R7+UR6+0x580], R0 ;  /* 0x0005800007007988 */ /* 0x0001e80008000406 */
[----:B------:R-:W4:Y:S04]  /*8610*/  LDL.LU R8, [R1+0x3d0] ;  /* 0x0003d00001087983 */ /* 0x000f280000300800 */
[----:B0-----:R-:W4:Y:S04]  /*8620*/  LDL.LU R0, [R1+0x3c8] ;  /* 0x0003c80001007983 */ /* 0x001f280000300800 */
[----:B------:R-:W4:Y:S04]  /*8630*/  LDL.LU R11, [R1+0x358] ;  /* 0x00035800010b7983 */ /* 0x000f280000300800 */
[----:B------:R0:W-:Y:S04]  /*8640*/  STS.U16 [R7+UR6+0x480], R6 ;  /* 0x0004800607007988 */ /* 0x0001e80008000406 */
[----:B------:R-:W4:Y:S04]  /*8650*/  LDL.LU R9, [R1+0x360] ;  /* 0x0003600001097983 */ /* 0x000f280000300800 */
[----:B------:R1:W-:Y:S04]  /*8660*/  STS.U16 [R7+UR6+0x1400], R2 ;  /* 0x0014000207007988 */ /* 0x0003e80008000406 */
[----:B0-----:R-:W4:Y:S04]  /*8670*/  LDL.LU R6, [R1+0x35c] ;  /* 0x00035c0001067983 */ /* 0x001f280000300800 */
[----:B---3--:R0:W-:Y:S04]  /*8680*/  STS.U16 [R7+UR6+0x1480], R12 ;  /* 0x0014800c07007988 */ /* 0x0081e80008000406 */
[----:B-1----:R-:W3:Y:S04]  /*8690*/  LDL.LU R2, [R1+0x354] ;  /* 0x0003540001027983 */ /* 0x002ee80000300800 */
[----:B0-----:R-:W3:Y:S04]  /*86a0*/  LDL.LU R12, [R1+0x38] ;  /* 0x00003800010c7983 */ /* 0x001ee80000300800 */
[----:B------:R0:W-:Y:S04]  /*86b0*/  STS.U16 [R7+UR6+0x2400], R4 ;  /* 0x0024000407007988 */ /* 0x0001e80008000406 */
[----:B------:R1:W-:Y:S04]  /*86c0*/  STS.U16 [R7+UR6+0x2480], R15 ;  /* 0x0024800f07007988 */ /* 0x0003e80008000406 */
[----:B0-----:R-:W3:Y:S01]  /*86d0*/  LDL.LU R4, [R1+0x3c] ;  /* 0x00003c0001047983 */ /* 0x001ee20000300800 */
[----:B-1----:R-:W-:-:S03]  /*86e0*/  LOP3.LUT R15, R25, 0x30, RZ, 0x3c, !PT ;  /* 0x00000030190f7812 */ /* 0x002fc600078e3cff */
[----:B------:R-:W-:Y:S04]  /*86f0*/  STS.U16 [R7+UR6+0x1500], R10 ;  /* 0x0015000a07007988 */ /* 0x000fe80008000406 */
[----:B------:R-:W-:Y:S04]  /*8700*/  STS.U16 [R7+UR6+0x1580], R24 ;  /* 0x0015801807007988 */ /* 0x000fe80008000406 */
[----:B------:R-:W-:Y:S04]  /*8710*/  STS.U16 [R7+UR6+0x2500], R23 ;  /* 0x0025001707007988 */ /* 0x000fe80008000406 */
[----:B------:R-:W-:Y:S04]  /*8720*/  STS.U16 [R7+UR6+0x2580], R22 ;  /* 0x0025801607007988 */ /* 0x000fe80008000406 */
[----:B------:R-:W-:Y:S04]  /*8730*/  STS.U16 [R7+UR6+0x3400], R21 ;  /* 0x0034001507007988 */ /* 0x000fe80008000406 */
[----:B------:R-:W-:Y:S04]  /*8740*/  STS.U16 [R7+UR6+0x3480], R20 ;  /* 0x0034801407007988 */ /* 0x000fe80008000406 */
[----:B--2---:R0:W-:Y:S04]  /*8750*/  STS.U16 [R7+UR6+0x3500], R13 ;  /* 0x0035000d07007988 */ /* 0x0041e80008000406 */
[----:B0-----:R-:W2:Y:S04]  /*8760*/  LDL.LU R13, [R1+0x60] ;  /* 0x00006000010d7983 */ /* 0x001ea80000300800 */
[----:B------:R0:W-:Y:S04]  /*8770*/  STS.U16 [R7+UR6+0x3580], R27 ;  /* 0x0035801b07007988 */ /* 0x0001e80008000406 */
[----:B0-----:R-:W2:Y:S04]  /*8780*/  LDL.LU R27, [R1+0x34] ;  /* 0x00003400011b7983 */ /* 0x001ea80000300800 */
[----:B------:R-:W-:Y:S04]  /*8790*/  STL [R1+0xd88], R7 ;  /* 0x000d880701007387 */ /* 0x000fe80000100800 */
[----:B----4-:R0:W-:Y:S04]  /*87a0*/  STS.U16 [R15+UR6+0x780], R29 ;  /* 0x0007801d0f007988 */ /* 0x0101e80008000406 */
[----:B0-----:R-:W4:Y:S04]  /*87b0*/  LDL.LU R29, [R1+0x42c] ;  /* 0x00042c00011d7983 */ /* 0x001f280000300800 */
[----:B------:R0:W-:Y:S04]  /*87c0*/  STS.U16 [R15+UR6+0x1780], R0 ;  /* 0x001780000f007988 */ /* 0x0001e80008000406 */
[----:B0-----:R-:W4:Y:S04]  /*87d0*/  LDL.LU R0, [R1+0x430] ;  /* 0x0004300001007983 */ /* 0x001f280000300800 */
[----:B------:R-:W4:Y:S04]  /*87e0*/  LDL.LU R7, [R1+0x434] ;  /* 0x0004340001077983 */ /* 0x000f280000300800 */
[----:B------:R-:W4:Y:S01]  /*87f0*/  LDL.LU R14, [R1+0x428] ;  /* 0x00042800010e7983 */ /* 0x000f220000300800 */
[----:B------:R-:W-:-:S03]  /*8800*/  LOP3.LUT R16, R25, 0x40, RZ, 0x3c, !PT ;  /* 0x0000004019107812 */ /* 0x000fc600078e3cff */
[----:B------:R-:W-:Y:S04]  /*8810*/  STS.U16 [R15+UR6+0x600], R19 ;  /* 0x000600130f007988 */ /* 0x000fe80008000406 */
[----:B---3--:R0:W-:Y:S04]  /*8820*/  STS.U16 [R15+UR6+0x3600], R12 ;  /* 0x0036000c0f007988 */ /* 0x0081e80008000406 */
[----:B0-----:R-:W3:Y:S04]  /*8830*/  LDL.LU R12, [R1+0x3bc] ;  /* 0x0003bc00010c7983 */ /* 0x001ee80000300800 */
[----:B------:R-:W3:Y:S04]  /*8840*/  LDL.LU R28, [R1+0x3c0] ;  /* 0x0003c000011c7983 */ /* 0x000ee80000300800 */
[----:B------:R-:W3:Y:S04]  /*8850*/  LDL.LU R26, [R1+0x3c4] ;  /* 0x0003c400011a7983 */ /* 0x000ee80000300800 */
[----:B------:R-:W3:Y:S04]  /*8860*/  LDL.LU R10, [R1+0x3b8] ;  /* 0x0003b800010a7983 */ /* 0x000ee80000300800 */
        /* <DEDUP_REMOVED lines=17> */
[----:B------:R-:W2:Y:S04]  /*8980*/  LDL.LU R19, [R1+0x30] ;  /* 0x0000300001137983 */ /* 0x000ea80000300800 */
[----:B------:R-:W2:Y:S04]  /*8990*/  LDL.LU R18, [R1+0x24] ;  /* 0x0000240001127983 */ /* 0x000ea80000300800 */
[----:B------:R0:W-:Y:S04]  /*89a0*/  STS.U16 [R15+UR6+0x3780], R27 ;  /* 0x0037801b0f007988 */ /* 0x0001e80008000406 */
[----:B------:R-:W2:Y:S04]  /*89b0*/  LDL.LU R17, [R1+0x41c] ;  /* 0x00041c0001117983 */ /* 0x000ea80000300800 */
[----:B0-----:R-:W2:Y:S04]  /*89c0*/  LDL.LU R27, [R1+0x424] ;  /* 0x00042400011b7983 */ /* 0x001ea80000300800 */
[----:B------:R-:W2:Y:S04]  /*89d0*/  LDL.LU R3, [R1+0x420] ;  /* 0x0004200001037983 */ /* 0x000ea80000300800 */
[----:B------:R-:W2:Y:S04]  /*89e0*/  LDL.LU R5, [R1+0x414] ;  /* 0x0004140001057983 */ /* 0x000ea80000300800 */
[----:B----4-:R0:W-:Y:S04]  /*89f0*/  STS.U16 [R16+UR6+0x800], R29 ;  /* 0x0008001d10007988 */ /* 0x0101e80008000406 */
[----:B------:R-:W4:Y:S04]  /*8a00*/  LDL.LU R8, [R1+0x3ac] ;  /* 0x0003ac0001087983 */ /* 0x000f280000300800 */
[----:B0-----:R-:W4:Y:S04]  /*8a10*/  LDL.LU R29, [R1+0x3b4] ;  /* 0x0003b400011d7983 */ /* 0x001f280000300800 */
[----:B------:R-:W4:Y:S04]  /*8a20*/  LDL.LU R11, [R1+0x3b0] ;  /* 0x0003b000010b7983 */ /* 0x000f280000300800 */
[----:B------:R-:W4:Y:S04]  /*8a30*/  LDL.LU R9, [R1+0x3a4] ;  /* 0x0003a40001097983 */ /* 0x000f280000300800 */
[----:B------:R-:W4:Y:S04]  /*8a40*/  LDL.LU R6, [R1+0x338] ;  /* 0x0003380001067983 */ /* 0x000f280000300800 */
[----:B------:R-:W4:Y:S04]  /*8a50*/  LDL.LU R2, [R1+0x340] ;  /* 0x0003400001027983 */ /* 0x000f280000300800 */
[----:B------:R0:W-:Y:S04]  /*8a60*/  STS.U16 [R16+UR6+0x880], R0 ;  /* 0x0008800010007988 */ /* 0x0001e80008000406 */
[----:B------:R-:W4:Y:S04]  /*8a70*/  LDL.LU R4, [R1+0x33c] ;  /* 0x00033c0001047983 */ /* 0x000f280000300800 */
[----:B0-----:R-:W4:Y:S04]  /*8a80*/  LDL.LU R0, [R1+0x330] ;  /* 0x0003300001007983 */ /* 0x001f280000300800 */
[----:B---3--:R-:W-:Y:S04]  /*8a90*/  STS.U16 [R16+UR6+0x1800], R12 ;  /* 0x0018000c10007988 */ /* 0x008fe80008000406 */
[----:B------:R0:W-:Y:S04]  /*8aa0*/  STS.U16 [R16+UR6+0x1900], R26 ;  /* 0x0019001a10007988 */ /* 0x0001e80008000406 */
[----:B------:R-:W-:Y:S04]  /*8ab0*/  STS.U16 [R16+UR6+0x900], R7 ;  /* 0x0009000710007988 */ /* 0x000fe80008000406 */
[----:B------:R-:W-:Y:S01]  /*8ac0*/  STS.U16 [R16+UR6+0x980], R14 ;  /* 0x0009800e10007988 */ /* 0x000fe20008000406 */
[----:B0-----:R-:W-:-:S03]  /*8ad0*/  LOP3.LUT R26, R25, 0x50, RZ, 0x3c, !PT ;  /* 0x00000050191a7812 */ /* 0x001fc600078e3cff */
        /* <DEDUP_REMOVED lines=9> */
[----:B------:R-:W-:Y:S04]  /*8b70*/  STS.U16 [R16+UR6+0x3900], R19 ;  /* 0x0039001310007988 */ /* 0x000fe80008000406 */
[----:B------:R-:W-:Y:S04]  /*8b80*/  STS.U16 [R16+UR6+0x3980], R18 ;  /* 0x0039801210007988 */ /* 0x000fe80008000406 */
[----:B0-----:R-:W2:Y:S04]  /*8b90*/  LDL.LU R13, [R1+0x1c] ;  /* 0x00001c00010d7983 */ /* 0x001ea80000300800 */
[----:B------:R0:W-:Y:S04]  /*8ba0*/  STS.U16 [R26+UR6+0xa80], R27 ;  /* 0x000a801b1a007988 */ /* 0x0001e80008000406 */
[----:B0-----:R-:W2:Y:S04]  /*8bb0*/  LDL.LU R27, [R1+0x20] ;  /* 0x00002000011b7983 */ /* 0x001ea80000300800 */
[----:B----4-:R0:W-:Y:S04]  /*8bc0*/  STS.U16 [R26+UR6+0x1a80], R29 ;  /* 0x001a801d1a007988 */ /* 0x0101e80008000406 */
[----:B0-----:R-:W4:Y:S04]  /*8bd0*/  LDL.LU R29, [R1+0x14] ;  /* 0x00001400011d7983 */ /* 0x001f280000300800 */
[----:B------:R-:W4:Y:S01]  /*8be0*/  LDL.LU R7, [R1+0x40c] ;  /* 0x00040c0001077983 */ /* 0x000f220000300800 */
[----:B------:R-:W-:-:S03]  /*8bf0*/  LOP3.LUT R16, R25, 0x60, RZ, 0x3c, !PT ;  /* 0x0000006019107812 */ /* 0x000fc600078e3cff */
[----:B------:R0:W-:Y:S04]  /*8c00*/  STS.U16 [R26+UR6+0x2b80], R0 ;  /* 0x002b80001a007988 */ /* 0x0001e80008000406 */
[----:B0-----:R-:W4:Y:S04]  /*8c10*/  LDL.LU R0, [R1+0x410] ;  /* 0x0004100001007983 */ /* 0x001f280000300800 */
[----:B------:R-:W4:Y:S04]  /*8c20*/  LDL.LU R14, [R1+0x418] ;  /* 0x00041800010e7983 */ /* 0x000f280000300800 */
        /* <DEDUP_REMOVED lines=9> */
[----:B------:R0:W-:Y:S04]  /*8cc0*/  STS.U16 [R26+UR6+0xa00], R17 ;  /* 0x000a00111a007988 */ /* 0x0001e80008000406 */
[----:B------:R1:W-:Y:S04]  /*8cd0*/  STS.U16 [R26+UR6+0xb00], R3 ;  /* 0x000b00031a007988 */ /* 0x0003e80008000406 */
[----:B------:R3:W-:Y:S04]  /*8ce0*/  STS.U16 [R26+UR6+0xb80], R5 ;  /* 0x000b80051a007988 */ /* 0x0007e80008000406 */
[----:B0-----:R-:W4:Y:S04]  /*8cf0*/  LDL.LU R17, [R1+0x8] ;  /* 0x0000080001117983 */ /* 0x001f280000300800 */
[----:B-1----:R-:W4:Y:S04]  /*8d00*/  LDL.LU R3, [R1+0xc] ;  /* 0x00000c0001037983 */ /* 0x002f280000300800 */
[----:B------:R0:W-:Y:S04]  /*8d10*/  STS.U16 [R26+UR6+0x1a00], R8 ;  /* 0x001a00081a007988 */ /* 0x0001e80008000406 */
[----:B---3--:R-:W3:Y:S04]  /*8d20*/  LDL.LU R5, [R1+0x10] ;  /* 0x0000100001057983 */ /* 0x008ee80000300800 */
[----:B------:R1:W-:Y:S04]  /*8d30*/  STS.U16 [R26+UR6+0x1b00], R11 ;  /* 0x001b000b1a007988 */ /* 0x0003e80008000406 */
[----:B0-----:R-:W3:Y:S04]  /*8d40*/  LDL.LU R8, [R1+0x4] ;  /* 0x0000040001087983 */ /* 0x001ee80000300800 */
[----:B------:R0:W-:Y:S04]  /*8d50*/  STS.U16 [R26+UR6+0x1b80], R9 ;  /* 0x001b80091a007988 */ /* 0x0001e80008000406 */
[----:B-1----:R-:W3:Y:S04]  /*8d60*/  LDL.LU R11, [R1+0x3fc] ;  /* 0x0003fc00010b7983 */ /* 0x002ee80000300800 */
        /* <DEDUP_REMOVED lines=8> */
[----:B0-----:R-:W3:Y:S04]  /*8df0*/  LDL.LU R12, [R1+0x394] ;  /* 0x00039400010c7983 */ /* 0x001ee80000300800 */
[----:B--2---:R0:W-:Y:S04]  /*8e00*/  STS.U16 [R26+UR6+0x3a80], R13 ;  /* 0x003a800d1a007988 */ /* 0x0041e80008000406 */
[----:B0-----:R-:W2:Y:S04]  /*8e10*/  LDL.LU R13, [R1+0x390] ;  /* 0x00039000010d7983 */ /* 0x001ea80000300800 */
[----:B------:R0:W-:Y:S04]  /*8e20*/  STS.U16 [R26+UR6+0x3b00], R27 ;  /* 0x003b001b1a007988 */ /* 0x0001e80008000406 */
[----:B0-----:R-:W2:Y:S04]  /*8e30*/  LDL.LU R27, [R1+0x388] ;  /* 0x00038800011b7983 */ /* 0x001ea80000300800 */
[----:B----4-:R0:W-:Y:S04]  /*8e40*/  STS.U16 [R26+UR6+0x3b80], R29 ;  /* 0x003b801d1a007988 */ /* 0x0101e80008000406 */
[----:B0-----:R-:W4:Y:S04]  /*8e50*/  LDL.LU R29, [R1+0x318] ;  /* 0x00031800011d7983 */ /* 0x001f280000300800 */
[----:B------:R-:W4:Y:S04]  /*8e60*/  LDL.LU R10, [R1+0x320] ;  /* 0x00032000010a7983 */ /* 0x000f280000300800 */
[----:B------:R-:W4:Y:S04]  /*8e70*/  LDL.LU R26, [R1+0x314] ;  /* 0x00031400011a7983 */ /* 0x000f280000300800 */
[----:B------:R0:W-:Y:S04]  /*8e80*/  STS.U16 [R16+UR6+0xc00], R7 ;  /* 0x000c000710007988 */ /* 0x0001e80008000406 */
[----:B------:R1:W-:Y:S04]  /*8e90*/  STS.U16 [R16+UR6+0xc80], R0 ;  /* 0x000c800010007988 */ /* 0x0003e80008000406 */
[----:B0-----:R-:W4:Y:S04]  /*8ea0*/  LDL.LU R7, [R1+0xd88] ;  /* 0x000d880001077983 */ /* 0x001f280000300800 */
[----:B------:R0:W-:Y:S04]  /*8eb0*/  STS.U16 [R16+UR6+0x2d80], R25 ;  /* 0x002d801910007988 */ /* 0x0001e80008000406 */
[----:B-1----:R-:W4:Y:S01]  /*8ec0*/  LDL.LU R0, [R1] ;  /* 0x0000000001007983 */ /* 0x002f220000300800 */
[----:B0-----:R-:W0:Y:S03]  /*8ed0*/  S2R R25, SR_TID.X ;  /* 0x0000000000197919 */ /* 0x001e260000002100 */
[----:B------:R1:W-:Y:S04]  /*8ee0*/  STS.U16 [R16+UR6+0xd00], R14 ;  /* 0x000d000e10007988 */ /* 0x0003e80008000406 */
[----:B------:R1:W-:Y:S04]  /*8ef0*/  STS.U16 [R16+UR6+0xd80], R28 ;  /* 0x000d801c10007988 */ /* 0x0003e80008000406 */
[----:B------:R1:W-:Y:S04]  /*8f00*/  STS.U16 [R16+UR6+0x1c00], R24 ;  /* 0x001c001810007988 */ /* 0x0003e80008000406 */
[----:B-1----:R-:W4:Y:S04]  /*8f10*/  LDL.LU R14, [R1+0xd84] ;  /* 0x000d8400010e7983 */ /* 0x002f280000300800 */
[----:B------:R-:W4:Y:S04]  /*8f20*/  LDL.LU R28, [R1+0xd80] ;  /* 0x000d8000011c7983 */ /* 0x000f280000300800 */
[----:B------:R-:W4:Y:S04]  /*8f30*/  LDL.LU R24, [R1+0xd7c] ;  /* 0x000d7c0001187983 */ /* 0x000f280000300800 */
[----:B------:R1:W-:Y:S01]  /*8f40*/  STS.U16 [R16+UR6+0x1c80], R23 ;  /* 0x001c801710007988 */ /* 0x0003e20008000406 */
[----:B0-----:R-:W-:-:S03]  /*8f50*/  LOP3.LUT R25, R25, 0x3f, RZ, 0xc0, !PT ;  /* 0x0000003f19197812 */ /* 0x001fc600078ec0ff */
[----:B------:R0:W-:Y:S02]  /*8f60*/  STS.U16 [R16+UR6+0x1d00], R22 ;  /* 0x001d001610007988 */ /* 0x0001e40008000406 */
[----:B------:R-:W-:Y:S02]  /*8f70*/  IMAD.SHL.U32 R25, R25, 0x2, RZ ;  /* 0x0000000219197824 */ /* 0x000fe400078e00ff */
[----:B-1----:R-:W4:Y:S04]  /*8f80*/  LDL.LU R23, [R1+0xd78] ;  /* 0x000d780001177983 */ /* 0x002f280000300800 */
[----:B------:R1:W-:Y:S04]  /*8f90*/  STS.U16 [R16+UR6+0x1d80], R21 ;  /* 0x001d801510007988 */ /* 0x0003e80008000406 */
[----:B0-----:R-:W4:Y:S01]  /*8fa0*/  LDL.LU R22, [R1+0xd74] ;  /* 0x000d740001167983 */ /* 0x001f220000300800 */
[----:B------:R-:W-:-:S03]  /*8fb0*/  LOP3.LUT R25, R25, 0x70, RZ, 0x3c, !PT ;  /* 0x0000007019197812 */ /* 0x000fc600078e3cff */
[----:B------:R0:W-:Y:S04]  /*8fc0*/  STS.U16 [R16+UR6+0x2c00], R20 ;  /* 0x002c001410007988 */ /* 0x0001e80008000406 */
[----:B-1----:R-:W4:Y:S04]  /*8fd0*/  LDL.LU R21, [R1+0xd70] ;  /* 0x000d700001157983 */ /* 0x002f280000300800 */
[----:B------:R1:W-:Y:S04]  /*8fe0*/  STS.U16 [R16+UR6+0x2c80], R19 ;  /* 0x002c801310007988 */ /* 0x0003e80008000406 */
[----:B0-----:R-:W4:Y:S04]  /*8ff0*/  LDL.LU R20, [R1+0xd6c] ;  /* 0x000d6c0001147983 */ /* 0x001f280000300800 */
[----:B------:R0:W-:Y:S04]  /*9000*/  STS.U16 [R16+UR6+0x2d00], R18 ;  /* 0x002d001210007988 */ /* 0x0001e80008000406 */
[----:B-1----:R-:W4:Y:S04]  /*9010*/  LDL.LU R19, [R1+0xd68] ;  /* 0x000d680001137983 */ /* 0x002f280000300800 */
[----:B------:R1:W-:Y:S04]  /*9020*/  STS.U16 [R16+UR6+0x3c00], R17 ;  /* 0x003c001110007988 */ /* 0x0003e80008000406 */
[----:B0-----:R-:W4:Y:S04]  /*9030*/  LDL.LU R18, [R1+0xd64] ;  /* 0x000d640001127983 */ /* 0x001f280000300800 */
[----:B------:R0:W-:Y:S04]  /*9040*/  STS.U16 [R16+UR6+0x3c80], R3 ;  /* 0x003c800310007988 */ /* 0x0001e80008000406 */
[----:B-1----:R-:W4:Y:S04]  /*9050*/  LDL.LU R17, [R1+0xd60] ;  /* 0x000d600001117983 */ /* 0x002f280000300800 */
[----:B---3--:R1:W-:Y:S04]  /*9060*/  STS.U16 [R16+UR6+0x3d00], R5 ;  /* 0x003d000510007988 */ /* 0x0083e80008000406 */
[----:B0-----:R-:W3:Y:S04]  /*9070*/  LDL.LU R3, [R1+0xd5c] ;  /* 0x000d5c0001037983 */ /* 0x001ee80000300800 */
[----:B------:R0:W-:Y:S04]  /*9080*/  STS.U16 [R16+UR6+0x3d80], R8 ;  /* 0x003d800810007988 */ /* 0x0001e80008000406 */
[----:B-1----:R-:W3:Y:S04]  /*9090*/  LDL.LU R5, [R1+0xd58] ;  /* 0x000d580001057983 */ /* 0x002ee80000300800 */
[----:B------:R1:W-:Y:S04]  /*90a0*/  STS.U16 [R25+UR6+0xe00], R11 ;  /* 0x000e000b19007988 */ /* 0x0003e80008000406 */
[----:B0-----:R-:W3:Y:S04]  /*90b0*/  LDL.LU R8, [R1+0xd54] ;  /* 0x000d540001087983 */ /* 0x001ee80000300800 */
[----:B------:R-:W3:Y:S04]  /*90c0*/  LDL.LU R16, [R1+0x31c] ;  /* 0x00031c0001107983 */ /* 0x000ee80000300800 */
[----:B-1----:R-:W3:Y:S04]  /*90d0*/  LDL.LU R11, [R1+0xd50] ;  /* 0x000d5000010b7983 */ /* 0x002ee80000300800 */
[----:B------:R0:W-:Y:S04]  /*90e0*/  STS.U16 [R25+UR6+0xe80], R9 ;  /* 0x000e800919007988 */ /* 0x0001e80008000406 */
[----:B------:R1:W-:Y:S04]  /*90f0*/  STS.U16 [R25+UR6+0xf00], R6 ;  /* 0x000f000619007988 */ /* 0x0003e80008000406 */
[----:B------:R1:W-:Y:S04]  /*9100*/  STS.U16 [R25+UR6+0xf80], R2 ;  /* 0x000f800219007988 */ /* 0x0003e80008000406 */
[----:B0-----:R-:W3:Y:S04]  /*9110*/  LDL.LU R9, [R1+0xd4c] ;  /* 0x000d4c0001097983 */ /* 0x001ee80000300800 */
[----:B-1----:R-:W3:Y:S04]  /*9120*/  LDL.LU R6, [R1+0xd48] ;  /* 0x000d480001067983 */ /* 0x002ee80000300800 */
[----:B------:R-:W3:Y:S04]  /*9130*/  LDL.LU R2, [R1+0xd44] ;  /* 0x000d440001027983 */ /* 0x000ee80000300800 */
[----:B------:R0:W-:Y:S04]  /*9140*/  STS.U16 [R25+UR6+0x1e00], R4 ;  /* 0x001e000419007988 */ /* 0x0001e80008000406 */
[----:B------:R1:W-:Y:S04]  /*9150*/  STS.U16 [R25+UR6+0x1e80], R12 ;  /* 0x001e800c19007988 */ /* 0x0003e80008000406 */
[----:B0-----:R-:W3:Y:S04]  /*9160*/  LDL.LU R4, [R1+0xd40] ;  /* 0x000d400001047983 */ /* 0x001ee80000300800 */
[----:B-1----:R-:W3:Y:S04]  /*9170*/  LDL.LU R12, [R1+0xd3c] ;  /* 0x000d3c00010c7983 */ /* 0x002ee80000300800 */
[----:B--2---:R0:W-:Y:S04]  /*9180*/  STS.U16 [R25+UR6+0x1f00], R13 ;  /* 0x001f000d19007988 */ /* 0x0041e80008000406 */
[----:B0-----:R-:W2:Y:S04]  /*9190*/  LDL.LU R13, [R1+0xd38] ;  /* 0x000d3800010d7983 */ /* 0x001ea80000300800 */
[----:B------:R0:W-:Y:S04]  /*91a0*/  STS.U16 [R25+UR6+0x1f80], R27 ;  /* 0x001f801b19007988 */ /* 0x0001e80008000406 */
[----:B0-----:R-:W2:Y:S04]  /*91b0*/  LDL.LU R27, [R1+0xd34] ;  /* 0x000d3400011b7983 */ /* 0x001ea80000300800 */
[----:B----4-:R0:W-:Y:S04]  /*91c0*/  STS.U16 [R25+UR6+0x2e00], R29 ;  /* 0x002e001d19007988 */ /* 0x0101e80008000406 */
[----:B0-----:R-:W4:Y:S04]  /*91d0*/  LDL.LU R29, [R1+0xd30] ;  /* 0x000d3000011d7983 */ /* 0x001f280000300800 */
[----:B------:R0:W-:Y:S02]  /*91e0*/  STS.U16 [R25+UR6+0x2e80], R10 ;  /* 0x002e800a19007988 */ /* 0x0001e40008000406 */
[----:B0-----:R-:W0:Y:S01]  /*91f0*/  S2R R10, SR_TID.X ;  /* 0x00000000000a7919 */ /* 0x001e220000002100 */
[----:B------:R-:W1:Y:S01]  /*9200*/  S2UR UR8, SR_CgaCtaId ;  /* 0x00000000000879c3 */ /* 0x000e620000008800 */
[----:B------:R-:W-:Y:S01]  /*9210*/  STS.U16 [R25+UR6+0x2f80], R26 ;  /* 0x002f801a19007988 */ /* 0x000fe20008000406 */
[----:B------:R-:W-:Y:S01]  /*9220*/  UMOV UR7, 0x400 ;  /* 0x0000040000077882 */ /* 0x000fe20000000000 */
[----:B0-----:R-:W-:-:S05]  /*9230*/  LOP3.LUT R10, R10, 0x3f, RZ, 0xc0, !PT ;  /* 0x0000003f0a0a7812 */ /* 0x001fca00078ec0ff */
[----:B------:R-:W-:Y:S01]  /*9240*/  IMAD.SHL.U32 R10, R10, 0x2, RZ ;  /* 0x000000020a0a7824 */ /* 0x000fe200078e00ff */
[----:B------:R-:W-:Y:S01]  /*9250*/  STS.U16 [R25+UR6+0x3f00], R0 ;  /* 0x003f000019007988 */ /* 0x000fe20008000406 */
[----:B-1----:R-:W-:-:S03]  /*9260*/  ULEA UR7, UR8, UR7, 0x18 ;  /* 0x0000000708077291 */ /* 0x002fc6000f8ec03f */
[----:B---3--:R-:W-:Y:S04]  /*9270*/  STS.U16 [R25+UR6+0x2f00], R16 ;  /* 0x002f001019007988 */ /* 0x008fe80008000406 */
[----:B--2---:R-:W-:Y:S04]  /*9280*/  STS.U16 [R25+UR6+0x3f80], R13 ;  /* 0x003f800d19007988 */ /* 0x004fe80008000406 */
[----:B------:R-:W-:Y:S04]  /*9290*/  STS.U16 [R25+UR6+0x3e00], R27 ;  /* 0x003e001b19007988 */ /* 0x000fe80008000406 */
[----:B----4-:R-:W-:Y:S04]  /*92a0*/  STS.U16 [R25+UR6+0x3e80], R29 ;  /* 0x003e801d19007988 */ /* 0x010fe80008000406 */
        /* <DEDUP_REMOVED lines=13> */
[----:B------:R0:W-:Y:S04]  /*9380*/  STS.U16 [R15+UR6+0x4380], R3 ;  /* 0x004380030f007988 */ /* 0x0001e80008000406 */
[----:B------:R-:W-:Y:S04]  /*9390*/  STS.U16 [R15+UR6+0x4580], R20 ;  /* 0x004580140f007988 */ /* 0x000fe80008000406 */
[----:B------:R-:W-:Y:S01]  /*93a0*/  STS.U16 [R15+UR6+0x4780], R24 ;  /* 0x004780180f007988 */ /* 0x000fe20008000406 */
[----:B------:R-:W-:Y:S01]  /*93b0*/  BAR.SYNC.DEFER_BLOCKING 0x0 ;  /* 0x0000000000007b1d */ /* 0x000fe20000010000 */
[----:B0-----:R-:W-:-:S05]  /*93c0*/  LOP3.LUT R3, R28, 0x40, RZ, 0x3c, !PT ;  /* 0x000000401c037812 */ /* 0x001fca00078e3cff */
[----:B------:R-:W0:Y:S04]  /*93d0*/  LDSM.16.MT88.4 R8, [R28+UR7] ;  /* 0x000000071c08783b */ /* 0x000e280008004200 */
[----:B------:R-:W1:Y:S04]  /*93e0*/  LDSM.16.M88.4 R4, [R2+UR7+0x4200] ;  /* 0x004200070204783b */ /* 0x000e680008000200 */
[----:B------:R-:W2:Y:S04]  /*93f0*/  LDSM.16.M88.4 R20, [R2+UR7+0x4400] ;  /* 0x004400070214783b */ /* 0x000ea80008000200 */
[----:B------:R-:W3:Y:S04]  /*9400*/  LDSM.16.M88.4 R12, [R2+UR7+0x4600] ;  /* 0x00460007020c783b */ /* 0x000ee80008000200 */
[----:B------:R-:W4:Y:S04]  /*9410*/  LDSM.16.MT88.4 R16, [R3+UR7] ;  /* 0x000000070310783b */ /* 0x000f280008004200 */
[----:B------:R-:W-:Y:S04]  /*9420*/  LDSM.16.MT88.4 R24, [R3+UR7+0x100] ;  /* 0x000100070318783b */ /* 0x000fe80008004200 */
[----:B0-----:R-:W-:Y:S04]  /*9430*/  STL.64 [R1], R8 ;  /* 0x0000000801007387 */ /* 0x001fe80000100a00 */
[----:B-1----:R-:W-:Y:S04]  /*9440*/  STL [R1+0xcc0], R6 ;  /* 0x000cc00601007387 */ /* 0x002fe80000100800 */
[----:B------:R-:W-:Y:S04]  /*9450*/  STL [R1+0xcbc], R7 ;  /* 0x000cbc0701007387 */ /* 0x000fe80000100800 */
[----:B--2---:R-:W-:Y:S04]  /*9460*/  STL [R1+0xb68], R23 ;  /* 0x000b681701007387 */ /* 0x004fe80000100800 */
[----:B---3--:R-:W-:Y:S04]  /*9470*/  STL [R1+0xaec], R14 ;  /* 0x000aec0e01007387 */ /* 0x008fe80000100800 */
[----:B------:R-:W-:Y:S04]  /*9480*/  STL [R1+0xae8], R15 ;  /* 0x000ae80f01007387 */ /* 0x000fe80000100800 */
[----:B------:R-:W-:Y:S04]  /*9490*/  STL.64 [R1+0xd18], R12 ;  /* 0x000d180c01007387 */ /* 0x000fe80000100a00 */
[----:B----4-:R-:W-:Y:S04]  /*94a0*/  STL.64 [R1+0xd00], R18 ;  /* 0x000d001201007387 */ /* 0x010fe80000100a00 */
[----:B------:R-:W-:Y:S04]  /*94b0*/  STL.64 [R1+0xcf8], R16 ;  /* 0x000cf81001007387 */ /* 0x000fe80000100a00 */
[----:B------:R-:W0:Y:S04]  /*94c0*/  LDSM.16.MT88.4 R16, [R28+UR7+0x80] ;  /* 0x000080071c10783b */ /* 0x000e280008004200 */
[----:B------:R-:W1:Y:S04]  /*94d0*/  LDSM.16.MT88.4 R12, [R3+UR7+0x80] ;  /* 0x00008007030c783b */ /* 0x000e680008004200 */
[----:B0-----:R-:W-:Y:S04]  /*94e0*/  STL.64 [R1+0x30], R16 ;  /* 0x0000301001007387 */ /* 0x001fe80000100a00 */
[----:B------:R-:W-:Y:S04]  /*94f0*/  STL.64 [R1+0x38], R18 ;  /* 0x0000381201007387 */ /* 0x000fe80000100a00 */
[----:B------:R-:W0:Y:S01]  /*9500*/  LDSM.16.MT88.4 R16, [R28+UR7+0x100] ;  /* 0x000100071c10783b */ /* 0x000e220008004200 */
[----:B-1----:R-:W-:-:S02]  /*9510*/  IMAD.MOV.U32 R6, RZ, RZ, R13 ;  /* 0x000000ffff067224 */ /* 0x002fc400078e000d */
[----:B------:R-:W-:Y:S01]  /*9520*/  IMAD.MOV.U32 R7, RZ, RZ, R14 ;  /* 0x000000ffff077224 */ /* 0x000fe200078e000e */
[----:B------:R-:W-:Y:S01]  /*9530*/  STL [R1+0x10], R12 ;  /* 0x0000100c01007387 */ /* 0x000fe20000100800 */
[----:B------:R-:W-:-:S03]  /*9540*/  IMAD.MOV.U32 R0, RZ, RZ, R10 ;  /* 0x000000ffff007224 */ /* 0x000fc600078e000a */
[----:B------:R-:W-:Y:S01]  /*9550*/  STL.64 [R1+0xd28], R6 ;  /* 0x000d280601007387 */ /* 0x000fe20000100a00 */
[----:B------:R-:W-:-:S03]  /*9560*/  IMAD.MOV.U32 R23, RZ, RZ, R15 ;  /* 0x000000ffff177224 */ /* 0x000fc600078e000f */
[----:B------:R1:W-:Y:S01]  /*9570*/  STL.64 [R1+0xd20], R4 ;  /* 0x000d200401007387 */ /* 0x0003e20000100a00 */
[----:B------:R-:W-:-:S03]  /*9580*/  IMAD.MOV.U32 R29, RZ, RZ, R11 ;  /* 0x000000ffff1d7224 */ /* 0x000fc600078e000b */
[----:B------:R2:W3:Y:S04]  /*9590*/  LDSM.16.M88.4 R8, [R2+UR7+0x4000] ;  /* 0x004000070208783b */ /* 0x0004e80008000200 */
[----:B-1----:R-:W3:Y:S04]  /*95a0*/  LDL.LU.64 R4, [R1+0x250] ;  /* 0x0002500001047983 */ /* 0x002ee80000300a00 */
[----:B------:R-:W3:Y:S01]  /*95b0*/  LDL.LU.64 R6, [R1+0x258] ;  /* 0x0002580001067983 */ /* 0x000ee20000300a00 */
[----:B--2---:R-:W-:-:S03]  /*95c0*/  IMAD.MOV.U32 R2, RZ, RZ, R0 ;  /* 0x000000ffff027224 */ /* 0x004fc600078e0000 */
[----:B------:R-:W2:Y:S04]  /*95d0*/  LDL.LU.64 R12, [R1+0x240] ;  /* 0x00024000010c7983 */ /* 0x000ea80000300a00 */
[----:B------:R-:W2:Y:S04]  /*95e0*/  LDL.LU.64 R14, [R1+0x248] ;  /* 0x00024800010e7983 */ /* 0x000ea80000300a00 */
[----:B0-----:R0:W-:Y:S01]  /*95f0*/  STL.64 [R1+0x20], R16 ;  /* 0x0000201001007387 */ /* 0x0011e20000100a00 */
[----:B------:R-:W-:-:S03]  /*9600*/  IMAD.MOV.U32 R0, RZ, RZ, R19 ;  /* 0x000000ffff007224 */ /* 0x000fc600078e0013 */
[----:B------:R1:W-:Y:S04]  /*9610*/  STL [R1+0x28], R18 ;  /* 0x0000281201007387 */ /* 0x0003e80000100800 */
[----:B0-----:R-:W4:Y:S04]  /*9620*/  LDL.LU.64 R16, [R1+0x220] ;  /* 0x0002200001107983 */ /* 0x001f280000300a00 */
[----:B-1----:R-:W3:Y:S04]  /*9630*/  LDL.LU.64 R18, [R1+0x228] ;  /* 0x0002280001127983 */ /* 0x002ee80000300a00 */
[----:B---3--:R-:W-:Y:S04]  /*9640*/  STL.64 [R1+0xd10], R18 ;  /* 0x000d101201007387 */ /* 0x008fe80000100a00 */
[----:B----4-:R0:W-:Y:S04]  /*9650*/  STL.64 [R1+0xd08], R16 ;  /* 0x000d081001007387 */ /* 0x0101e80000100a00 */
[----:B0-----:R-:W3:Y:S04]  /*9660*/  LDL.LU.64 R16, [R1+0x230] ;  /* 0x0002300001107983 */ /* 0x001ee80000300a00 */
[----:B------:R-:W3:Y:S04]  /*9670*/  LDL.LU.64 R18, [R1+0x238] ;  /* 0x0002380001127983 */ /* 0x000ee80000300a00 */
[----:B------:R-:W-:Y:S04]  /*9680*/  STL.64 [R1+0xbe8], R26 ;  /* 0x000be81a01007387 */ /* 0x000fe80000100a00 */
[----:B------:R0:W-:Y:S04]  /*9690*/  STL.64 [R1+0xbe0], R24 ;  /* 0x000be01801007387 */ /* 0x0001e80000100a00 */
[----:B0-----:R-:W4:Y:S04]  /*96a0*/  LDL.LU R24, [R1] ;  /* 0x0000000001187983 */ /* 0x001f280000300800 */
[----:B------:R-:W4:Y:S01]  /*96b0*/  LDL.LU R25, [R1+0x4] ;  /* 0x0000040001197983 */ /* 0x000f220000300800 */
[----:B------:R-:W-:-:S02]  /*96c0*/  IMAD.MOV.U32 R26, RZ, RZ, R2 ;  /* 0x000000ffff1a7224 */ /* 0x000fc400078e0002 */
[----:B------:R-:W-:-:S07]  /*96d0*/  IMAD.MOV.U32 R27, RZ, RZ, R29 ;  /* 0x000000ffff1b7224 */ /* 0x000fce00078e001d */
[----:B----4-:R-:W-:-:S15]  /*96e0*/  HMMA.16816.F32.BF16 R4, R24, R8, R4 ;  /* 0x000000081804723c */ /* 0x010fde0000041804 */
[----:B------:R-:W-:-:S08]  /*96f0*/  NOP ;  /* 0x0000000000007918 */ /* 0x000fd00000000000 */
[----:B------:R-:W-:Y:S04]  /*9700*/  STL.64 [R1+0x250], R4 ;  /* 0x0002500401007387 */ /* 0x000fe80000100a00 */
[----:B------:R0:W-:Y:S04]  /*9710*/  STL.64 [R1+0x258], R6 ;  /* 0x0002580601007387 */ /* 0x0001e80000100a00 */
[----:B0-----:R-:W4:Y:S04]  /*9720*/  LDL.LU.64 R6, [R1+0xd28] ;  /* 0x000d280001067983 */ /* 0x001f280000300a00 */
[----:B------:R-:W2:Y:S01]  /*9730*/  LDL.LU.64 R4, [R1+0xd20] ;  /* 0x000d200001047983 */ /* 0x000ea20000300a00 */
[----:B---3--:R-:W-:-:S15]  /*9740*/  HMMA.16816.F32.BF16 R16, R24, R20, R16 ;  /* 0x000000141810723c */ /* 0x008fde0000041810 */
[----:B------:R-:W-:-:S09]  /*9750*/  NOP ;  /* 0x0000000000007918 */ /* 0x000fd20000000000 */
[----:B------:R-:W-:Y:S02]  /*9760*/  IMAD.MOV.U32 R29, RZ, RZ, R18 ;  /* 0x000000ffff1d7224 */ /* 0x000fe400078e0012 */
[----:B------:R-:W-:Y:S01]  /*9770*/  IMAD.MOV.U32 R2, RZ, RZ, R19 ;  /* 0x000000ffff027224 */ /* 0x000fe200078e0013 */
[----:B--2---:R-:W-:-:S15]  /*9780*/  HMMA.16816.F32.BF16 R12, R24, R4, R12 ;  /* 0x00000004180c723c */ /* 0x004fde000004180c */
[----:B------:R-:W-:-:S08]  /*9790*/  NOP ;  /* 0x0000000000007918 */ /* 0x000fd00000000000 */
[----:B------:R0:W-:Y:S04]  /*97a0*/  STL.64 [R1+0x240], R12 ;  /* 0x0002400c01007387 */ /* 0x0001e80000100a00 */
[----:B------:R1:W-:Y:S04]  /*97b0*/  STL.64 [R1+0x248], R14 ;  /* 0x0002480e01007387 */ /* 0x0003e80000100a00 */
[----:B0-----:R-:W2:Y:S04]  /*97c0*/  LDL.LU.64 R12, [R1+0xd18] ;  /* 0x000d1800010c7983 */ /* 0x001ea80000300a00 */
[----:B----4-:R-:W-:Y:S01]  /*97d0*/  STL.64 [R1+0xcf0], R6 ;  /* 0x000cf00601007387 */ /* 0x010fe20000100a00 */
[----:B-1----:R-:W-:-:S03]  /*97e0*/  IMAD.MOV.U32 R14, RZ, RZ, R16 ;  /* 0x000000ffff0e7224 */ /* 0x002fc600078e0010 */
[----:B------:R0:W-:Y:S01]  /*97f0*/  STL.64 [R1+0xce8], R4 ;  /* 0x000ce80401007387 */ /* 0x0001e20000100a00 */
[----:B------:R-:W-:-:S03]  /*9800*/  IMAD.MOV.U32 R15, RZ, RZ, R17 ;  /* 0x000000ffff0f7224 */ /* 0x000fc600078e0011 */
[----:B0-----:R-:W3:Y:S04]  /*9810*/  LDL.LU.64 R4, [R1+0x210] ;  /* 0x0002100001047983 */ /* 0x001ee80000300a00 */
[----:B------:R-:W3:Y:S04]  /*9820*/  LDL.LU.64 R6, [R1+0x218] ;  /* 0x0002180001067983 */ /* 0x000ee80000300a00 */
[----:B------:R-:W2:Y:S04]  /*9830*/  LDL.LU.64 R18, [R1+0xd10] ;  /* 0x000d100001127983 */ /* 0x000ea80000300a00 */
[----:B------:R-:W2:Y:S04]  /*9840*/  LDL.LU.64 R16, [R1+0xd08] ;  /* 0x000d080001107983 */ /* 0x000ea80000300a00 */
[----:B------:R-:W-:Y:S04]  /*9850*/  STL [R1+0xafc], R2 ;  /* 0x000afc0201007387 */ /* 0x000fe80000100800 */
[----:B------:R-:W-:Y:S04]  /*9860*/  STL [R1+0xaf8], R29 ;  /* 0x000af81d01007387 */ /* 0x000fe80000100800 */
[----:B------:R-:W-:Y:S04]  /*9870*/  STL [R1+0xaf4], R15 ;  /* 0x000af40f01007387 */ /* 0x000fe80000100800 */
[----:B------:R-:W-:Y:S01]  /*9880*/  STL [R1+0xaf0], R14 ;  /* 0x000af00e01007387 */ /* 0x000fe20000100800 */
[----:B--2---:R-:W-:Y:S03]  /*9890*/  HMMA.16816.F32.BF16 R24, R24, R12, R16 ;  /* 0x0000000c1818723c */ /* 0x004fe60000041810 */
[----:B------:R-:W3:Y:S04]  /*98a0*/  LDL.LU.64 R18, [R1+0xd00] ;  /* 0x000d000001127983 */ /* 0x000ee80000300a00 */
[----:B------:R-:W3:-:S15]  /*98b0*/  LDL.LU.64 R16, [R1+0xcf8] ;  /* 0x000cf80001107983 */ /* 0x000ede0000300a00 */
[----:B------:R-:W-:-:S01]  /*98c0*/  NOP ;  /* 0x0000000000007918 */ /* 0x000fc20000000000 */
[----:B------:R0:W-:Y:S04]  /*98d0*/  STL.64 [R1+0x220], R24 ;  /* 0x0002201801007387 */ /* 0x0001e80000100a00 */
[----:B------:R1:W-:Y:S04]  /*98e0*/  STL.64 [R1+0x228], R26 ;  /* 0x0002281a01007387 */ /* 0x0003e80000100a00 */
[----:B0-----:R-:W2:Y:S04]  /*98f0*/  LDL.LU.64 R24, [R1+0x1f0] ;  /* 0x0001f00001187983 */ /* 0x001ea80000300a00 */
[----:B-1----:R-:W2:Y:S01]  /*9900*/  LDL.LU.64 R26, [R1+0x1f8] ;  /* 0x0001f800011a7983 */ /* 0x002ea20000300a00 */
[----:B---3--:R-:W-:-:S15]  /*9910*/  HMMA.16816.F32.BF16 R4, R16, R8, R4 ;  /* 0x000000081004723c */ /* 0x008fde0000041804 */
[----:B------:R-:W-:-:S09]  /*9920*/  NOP ;  /* 0x0000000000007918 */ /* 0x000fd20000000000 */
[----:B------:R-:W-:Y:S02]  /*9930*/  IMAD.MOV.U32 R15, RZ, RZ, R6 ;  /* 0x000000ffff0f7224 */ /* 0x000fe400078e0006 */
[----:B------:R-:W-:Y:S02]  /*9940*/  IMAD.MOV.U32 R14, RZ, RZ, R7 ;  /* 0x000000ffff0e7224 */ /* 0x000fe400078e0007 */
[----:B------:R-:W-:Y:S01]  /*9950*/  IMAD.MOV.U32 R2, RZ, RZ, R4 ;  /* 0x000000ffff027224 */ /* 0x000fe200078e0004 */
[----:B------:R-:W3:Y:S01]  /*9960*/  LDL.LU.64 R6, [R1+0xcf0] ;  /* 0x000cf00001067983 */ /* 0x000ee20000300a00 */
[----:B------:R-:W-:-:S03]  /*9970*/  IMAD.MOV.U32 R29, RZ, RZ, R5 ;  /* 0x000000ffff1d7224 */ /* 0x000fc600078e0005 */
[----:B------:R-:W4:Y:S04]  /*9980*/  LDL.LU.64 R4, [R1+0xce8] ;  /* 0x000ce80001047983 */ /* 0x000f280000300a00 */
[----:B------:R-:W-:Y:S04]  /*9990*/  STL.64 [R1+0xce0], R10 ;  /* 0x000ce00a01007387 */ /* 0x000fe80000100a00 */
[----:B------:R0:W-:Y:S04]  /*99a0*/  STL.64 [R1+0xcd8], R8 ;  /* 0x000cd80801007387 */ /* 0x0001e80000100a00 */
[----:B0-----:R-:W2:Y:S04]  /*99b0*/  LDL.LU.64 R8, [R1+0x200] ;  /* 0x0002000001087983 */ /* 0x001ea80000300a00 */
[----:B------:R-:W2:Y:S04]  /*99c0*/  LDL.LU.64 R10, [R1+0x208] ;  /* 0x00020800010a7983 */ /* 0x000ea80000300a00 */
[----:B------:R-:W-:Y:S04]  /*99d0*/  STL [R1+0xb0c], R14 ;  /* 0x000b0c0e01007387 */ /* 0x000fe80000100800 */
[----:B------:R-:W-:Y:S04]  /*99e0*/  STL [R1+0xb08], R15 ;  /* 0x000b080f01007387 */ /* 0x000fe80000100800 */
[----:B------:R-:W-:Y:S04]  /*99f0*/  STL [R1+0xb04], R29 ;  /* 0x000b041d01007387 */ /* 0x000fe80000100800 */
[----:B------:R-:W-:Y:S04]  /*9a00*/  STL [R1+0xb00], R2 ;  /* 0x000b000201007387 */ /* 0x000fe80000100800 */
[----:B---3--:R-:W-:Y:S04]  /*9a10*/  STL.64 [R1+0xcd0], R6 ;  /* 0x000cd00601007387 */ /* 0x008fe80000100a00 */
[----:B----4-:R0:W-:Y:S01]  /*9a20*/  STL.64 [R1+0xcc8], R4 ;  /* 0x000cc80401007387 */ /* 0x0101e20000100a00 */
[----:B--2---:R-:W-:-:S15]  /*9a30*/  HMMA.16816.F32.BF16 R8, R16, R4, R8 ;  /* 0x000000041008723c */ /* 0x004fde0000041808 */
[----:B------:R-:W-:-:S08]  /*9a40*/  NOP ;  /* 0x0000000000007918 */ /* 0x000fd00000000000 */
[----:B------:R-:W-:Y:S04]  /*9a50*/  STL.64 [R1+0x200], R8 ;  /* 0x0002000801007387 */ /* 0x000fe80000100a00 */
[----:B------:R1:W-:Y:S04]  /*9a60*/  STL.64 [R1+0x208], R10 ;  /* 0x0002080a01007387 */ /* 0x0003e80000100a00 */
[----:B0-----:R-:W2:Y:S04]  /*9a70*/  LDL.LU.64 R4, [R1+0x30] ;  /* 0x0000300001047983 */ /* 0x001ea80000300a00 */
[----:B------:R-:W3:Y:S01]  /*9a80*/  LDL.LU.64 R6, [R1+0x38] ;  /* 0x0000380001067983 */ /* 0x000ee20000300a00 */
[----:B-1----:R-:W-:-:S15]  /*9a90*/  HMMA.16816.F32.BF16 R8, R16, R20, R24 ;  /* 0x000000141008723c */ /* 0x002fde0000041818 */
[----:B------:R-:W-:-:S09]  /*9aa0*/  NOP ;  /* 0x0000000000007918 */ /* 0x000fd20000000000 */
[----:B------:R-:W-:Y:S02]  /*9ab0*/  IMAD.MOV.U32 R14, RZ, RZ, R8 ;  /* 0x000000ffff0e7224 */ /* 0x000fe400078e0008 */
[----:B------:R-:W-:Y:S02]  /*9ac0*/  IMAD.MOV.U32 R15, RZ, RZ, R9 ;  /* 0x000000ffff0f7224 */ /* 0x000fe400078e0009 */
[----:B------:R-:W-:Y:S01]  /*9ad0*/  IMAD.MOV.U32 R29, RZ, RZ, R10 ;  /* 0x000000ffff1d7224 */ /* 0x000fe200078e000a */
[----:B------:R-:W4:Y:S01]  /*9ae0*/  LDL.LU.64 R8, [R1+0x1e0] ;  /* 0x0001e00001087983 */ /* 0x000f220000300a00 */
[----:B------:R-:W-:-:S03]  /*9af0*/  IMAD.MOV.U32 R2, RZ, RZ, R11 ;  /* 0x000000ffff027224 */ /* 0x000fc600078e000b */
[----:B------:R-:W4:Y:S04]  /*9b00*/  LDL.LU.64 R10, [R1+0x1e8] ;  /* 0x0001e800010a7983 */ /* 0x000f280000300a00 */
[----:B------:R-:W-:Y:S04]  /*9b10*/  STL [R1+0xcb8], R22 ;  /* 0x000cb81601007387 */ /* 0x000fe80000100800 */
[----:B------:R-:W-:Y:S04]  /*9b20*/  STL.64 [R1+0xcb0], R20 ;  /* 0x000cb01401007387 */ /* 0x000fe80000100a00 */
[----:B------:R-:W2:Y:S04]  /*9b30*/  LDL.LU R24, [R1+0x20] ;  /* 0x0000200001187983 */ /* 0x000ea80000300800 */
[----:B------:R-:W2:Y:S04]  /*9b40*/  LDL.LU R25, [R1+0x24] ;  /* 0x0000240001197983 */ /* 0x000ea80000300800 */
[----:B------:R-:W3:Y:S01]  /*9b50*/  LDL.LU R26, [R1+0x28] ;  /* 0x00002800011a7983 */ /* 0x000ee20000300800 */
[----:B------:R-:W-:Y:S01]  /*9b60*/  IMAD.MOV.U32 R27, RZ, RZ, R0 ;  /* 0x000000ffff1b7224 */ /* 0x000fe200078e0000 */
[----:B----4-:R-:W-:Y:S04]  /*9b70*/  HMMA.16816.F32.BF16 R16, R16, R12, R8 ;  /* 0x0000000c1010723c */ /* 0x010fe80000041808 */
[----:B---3--:R-:W-:Y:S04]  /*9b80*/  STL.64 [R1+0xc38], R26 ;  /* 0x000c381a01007387 */ /* 0x008fe80000100a00 */
[----:B--2---:R0:W-:Y:S04]  /*9b90*/  STL.64 [R1+0xc30], R24 ;  /* 0x000c301801007387 */ /* 0x0041e80000100a00 */
[----:B0-----:R-:W2:Y:S04]  /*9ba0*/  LDL.LU.64 R24, [R1+0x1d0] ;  /* 0x0001d00001187983 */ /* 0x001ea80000300a00 */
[----:B------:R-:W2:Y:S04]  /*9bb0*/  LDL.LU.64 R26, [R1+0x1d8] ;  /* 0x0001d800011a7983 */ /* 0x000ea80000300a00 */
[----:B------:R-:W-:Y:S04]  /*9bc0*/  STL [R1+0xb1c], R2 ;  /* 0x000b1c0201007387 */ /* 0x000fe80000100800 */
[----:B------:R-:W-:Y:S04]  /*9bd0*/  STL [R1+0xb18], R29 ;  /* 0x000b181d01007387 */ /* 0x000fe80000100800 */
[----:B------:R-:W-:Y:S04]  /*9be0*/  STL [R1+0xb14], R15 ;  /* 0x000b140f01007387 */ /* 0x000fe80000100800 */
[----:B------:R-:W-:Y:S04]  /*9bf0*/  STL [R1+0xb10], R14 ;  /* 0x000b100e01007387 */ /* 0x000fe80000100800 */
[----:B------:R-:W3:Y:S04]  /*9c00*/  LDL.LU.64 R10, [R1+0xce0] ;  /* 0x000ce000010a7983 */ /* 0x000ee80000300a00 */
[----:B------:R-:W2:Y:S04]  /*9c10*/  LDL.LU.64 R8, [R1+0xcd8] ;  /* 0x000cd80001087983 */ /* 0x000ea80000300a00 */
[----:B------:R-:W-:Y:S04]  /*9c20*/  STL.64 [R1+0x1e0], R16 ;  /* 0x0001e01001007387 */ /* 0x000fe80000100a00 */
[----:B------:R-:W-:Y:S04]  /*9c30*/  STL.64 [R1+0x1e8], R18 ;  /* 0x0001e81201007387 */ /* 0x000fe80000100a00 */
[----:B------:R-:W0:Y:S01]  /*9c40*/  LDSM.16.MT88.4 R16, [R28+UR7+0x180] ;  /* 0x000180071c10783b */ /* 0x000e220008004200 */
[----:B------:R-:W-:-:S03]  /*9c50*/  IMAD.MOV.U32 R0, RZ, RZ, R7 ;  /* 0x000000ffff007224 */ /* 0x000fc600078e0007 */
[----:B0-----:R0:W-:Y:S04]  /*9c60*/  STL.64 [R1+0xbc8], R18 ;  /* 0x000bc81201007387 */ /* 0x0011e80000100a00 */
[----:B------:R1:W-:Y:S01]  /*9c70*/  STL.64 [R1+0xbc0], R16 ;  /* 0x000bc01001007387 */ /* 0x0003e20000100a00 */
[----:B0-----:R-:W-:Y:S02]  /*9c80*/  IMAD.MOV.U32 R18, RZ, RZ, R4 ;  /* 0x000000ffff127224 */ /* 0x001fe400078e0004 */
[----:B-1----:R-:W-:Y:S02]  /*9c90*/  IMAD.MOV.U32 R16, RZ, RZ, R6 ;  /* 0x000000ffff107224 */ /* 0x002fe400078e0006 */
[----:B------:R-:W-:Y:S01]  /*9ca0*/  IMAD.MOV.U32 R17, RZ, RZ, R5 ;  /* 0x000000ffff117224 */ /* 0x000fe200078e0005 */
[----:B--2---:R-:W-:Y:S01]  /*9cb0*/  HMMA.16816.F32.BF16 R24, R4, R8, R24 ;  /* 0x000000080418723c */ /* 0x004fe20000041818 */
[----:B------:R-:W2:Y:S04]  /*9cc0*/  LDL.LU.64 R6, [R1+0xcd0] ;  /* 0x000cd00001067983 */ /* 0x000ea80000300a00 */
[----:B------:R-:W4:Y:S04]  /*9cd0*/  LDL.LU.64 R4, [R1+0xcc8] ;  /* 0x000cc80001047983 */ /* 0x000f280000300a00 */
[----:B---3--:R-:W-:Y:S04]  /*9ce0*/  STL.64 [R1+0xc88], R10 ;  /* 0x000c880a01007387 */ /* 0x008fe80000100a00 */
[----:B------:R-:W-:Y:S11]  /*9cf0*/  STL.64 [R1+0xc80], R8 ;  /* 0x000c800801007387 */ /* 0x000ff60000100a00 */
[----:B------:R-:W-:-:S02]  /*9d00*/  IMAD.MOV.U32 R2, RZ, RZ, R24 ;  /* 0x000000ffff027224 */ /* 0x000fc400078e0018 */
[----:B------:R-:W3:Y:S01]  /*9d10*/  LDL.LU R24, [R1+0x10] ;  /* 0x0000100001187983 */ /* 0x000ee20000300800 */
[----:B------:R-:W-:Y:S02]  /*9d20*/  IMAD.MOV.U32 R15, RZ, RZ, R26 ;  /* 0x000000ffff0f7224 */ /* 0x000fe400078e001a */
[----:B------:R-:W-:Y:S02]  /*9d30*/  IMAD.MOV.U32 R14, RZ, RZ, R27 ;  /* 0x000000ffff0e7224 */ /* 0x000fe400078e001b */
[----:B------:R-:W-:Y:S02]  /*9d40*/  IMAD.MOV.U32 R29, RZ, RZ, R25 ;  /* 0x000000ffff1d7224 */ /* 0x000fe400078e0019 */
[----:B------:R-:W-:Y:S02]  /*9d50*/  IMAD.MOV.U32 R27, RZ, RZ, R23 ;  /* 0x000000ffff1b7224 */ /* 0x000fe400078e0017 */
[----:B--2---:R-:W-:Y:S02]  /*9d60*/  IMAD.MOV.U32 R26, RZ, RZ, R7 ;  /* 0x000000ffff1a7224 */ /* 0x004fe400078e0007 */
[----:B------:R-:W-:-:S02]  /*9d70*/  IMAD.MOV.U32 R25, RZ, RZ, R6 ;  /* 0x000000ffff197224 */ /* 0x000fc400078e0006 */
[----:B------:R-:W2:Y:S04]  /*9d80*/  LDL.LU R6, [R1+0xcc0] ;  /* 0x000cc00001067983 */ /* 0x000ea80000300800 */
[----:B------:R-:W2:Y:S04]  /*9d90*/  LDL.LU R7, [R1+0xcbc] ;  /* 0x000cbc0001077983 */ /* 0x000ea80000300800 */
[----:B------:R-:W-:Y:S04]  /*9da0*/  STL.64 [R1+0xc98], R26 ;  /* 0x000c981a01007387 */ /* 0x000fe80000100a00 */
[----:B---3--:R0:W-:Y:S04]  /*9db0*/  STL.64 [R1+0xc90], R24 ;  /* 0x000c901801007387 */ /* 0x0081e80000100a00 */
[----:B------:R-:W4:Y:S04]  /*9dc0*/  LDL.LU.64 R20, [R1+0x1c0] ;  /* 0x0001c00001147983 */ /* 0x000f280000300a00 */
[----:B------:R-:W4:Y:S04]  /*9dd0*/  LDL.LU.64 R22, [R1+0x1c8] ;  /* 0x0001c80001167983 */ /* 0x000f280000300a00 */
[----:B0-----:R-:W3:Y:S04]  /*9de0*/  LDL.LU.64 R24, [R1+0x1a0] ;  /* 0x0001a00001187983 */ /* 0x001ee80000300a00 */
[----:B------:R-:W2:Y:S01]  /*9df0*/  LDL.LU.64 R26, [R1+0x1a8] ;  /* 0x0001a800011a7983 */ /* 0x000ea20000300a00 */
[----:B------:R-:W-:-:S02]  /*9e00*/  IMAD.MOV.U32 R9, RZ, RZ, R17 ;  /* 0x000000ffff097224 */ /* 0x000fc400078e0011 */
[----:B------:R-:W-:Y:S02]  /*9e10*/  IMAD.MOV.U32 R10, RZ, RZ, R16 ;  /* 0x000000ffff0a7224 */ /* 0x000fe400078e0010 */
[----:B------:R-:W-:Y:S01]  /*9e20*/  IMAD.MOV.U32 R8, RZ, RZ, R18 ;  /* 0x000000ffff087224 */ /* 0x000fe200078e0012 */
[----:B--2---:R-:W-:Y:S04]  /*9e30*/  STL.64 [R1+0xca8], R26 ;  /* 0x000ca81a01007387 */ /* 0x004fe80000100a00 */
[----:B---3--:R0:W-:Y:S04]  /*9e40*/  STL.64 [R1+0xca0], R24 ;  /* 0x000ca01801007387 */ /* 0x0081e80000100a00 */
[----:B0-----:R-:W2:Y:S04]  /*9e50*/  LDL.LU.64 R24, [R1+0x1b0] ;  /* 0x0001b00001187983 */ /* 0x001ea80000300a00 */
[----:B------:R-:W2:Y:S04]  /*9e60*/  LDL.LU.64 R26, [R1+0x1b8] ;  /* 0x0001b800011a7983 */ /* 0x000ea80000300a00 */
[----:B------:R-:W3:Y:S04]  /*9e70*/  LDL.LU.64 R16, [R1+0x100] ;  /* 0x0001000001107983 */ /* 0x000ee80000300a00 */
[----:B------:R-:W4:Y:S04]  /*9e80*/  LDL.LU.64 R18, [R1+0x108] ;  /* 0x0001080001127983 */ /* 0x000f280000300a00 */
[----:B----4-:R-:W-:Y:S04]  /*9e90*/  STL.64 [R1+0xbd8], R18 ;  /* 0x000bd81201007387 */ /* 0x010fe80000100a00 */
[----:B---3--:R0:W-:Y:S04]  /*9ea0*/  STL.64 [R1+0xbd0], R16 ;  /* 0x000bd01001007387 */ /* 0x0081e80000100a00 */
[----:B0-----:R-:W3:Y:S04]  /*9eb0*/  LDL.LU.64 R16, [R1+0x110] ;  /* 0x0001100001107983 */ /* 0x001ee80000300a00 */
        /* <DEDUP_REMOVED lines=24> */
[----:B------:R-:W4:Y:S01]  /*a040*/  LDL.LU.64 R18, [R1+0x178] ;  /* 0x0001780001127983 */ /* 0x000f220000300a00 */
[----:B------:R-:W-:-:S07]  /*a050*/  IMAD.MOV.U32 R11, RZ, RZ, R0 ;  /* 0x000000ffff0b7224 */ /* 0x000fce00078e0000 */
[C---:B------:R-:W-:Y:S01]  /*a060*/  HMMA.16816.F32.BF16 R20, R8.reuse, R4, R20 ;  /* 0x000000040814723c */ /* 0x040fe20000041814 */
[----:B----4-:R-:W-:Y:S04]  /*a070*/  STL.64 [R1+0xc68], R18 ;  /* 0x000c681201007387 */ /* 0x010fe80000100a00 */
[----:B---3--:R0:W-:Y:S04]  /*a080*/  STL.64 [R1+0xc60], R16 ;  /* 0x000c601001007387 */ /* 0x0081e80000100a00 */
[----:B0-----:R-:W3:Y:S04]  /*a090*/  LDL.LU.64 R16, [R1+0x180] ;  /* 0x0001800001107983 */ /* 0x001ee80000300a00 */
[----:B------:R-:W4:Y:S04]  /*a0a0*/  LDL.LU.64 R18, [R1+0x188] ;  /* 0x0001880001127983 */ /* 0x000f280000300a00 */
[----:B----4-:R-:W-:Y:S04]  /*a0b0*/  STL.64 [R1+0xc78], R18 ;  /* 0x000c781201007387 */ /* 0x010fe80000100a00 */
[----:B---3--:R0:W-:Y:S04]  /*a0c0*/  STL.64 [R1+0xc70], R16 ;  /* 0x000c701001007387 */ /* 0x0081e80000100a00 */
[----:B0-----:R-:W3:Y:S04]  /*a0d0*/  LDL.LU.64 R16, [R1+0x190] ;  /* 0x0001900001107983 */ /* 0x001ee80000300a00 */
[----:B------:R-:W3:Y:S04]  /*a0e0*/  LDL.LU.64 R18, [R1+0x198] ;  /* 0x0001980001127983 */ /* 0x000ee80000300a00 */
[----:B------:R-:W-:Y:S04]  /*a0f0*/  STL [R1+0xb2c], R2 ;  /* 0x000b2c0201007387 */ /* 0x000fe80000100800 */
[----:B------:R-:W-:Y:S04]  /*a100*/  STL [R1+0xb28], R29 ;  /* 0x000b281d01007387 */ /* 0x000fe80000100800 */
[----:B------:R-:W-:Y:S04]  /*a110*/  STL [R1+0xb24], R15 ;  /* 0x000b240f01007387 */ /* 0x000fe80000100800 */
[----:B------:R-:W-:Y:S04]  /*a120*/  STL [R1+0xb20], R14 ;  /* 0x000b200e01007387 */ /* 0x000fe80000100800 */
[----:B------:R-:W-:Y:S04]  /*a130*/  STL.64 [R1+0x1c0], R20 ;  /* 0x0001c01401007387 */ /* 0x000fe80000100a00 */
[----:B------:R0:W-:Y:S04]  /*a140*/  STL.64 [R1+0x1c8], R22 ;  /* 0x0001c81601007387 */ /* 0x0001e80000100a00 */
[----:B0-----:R-:W4:Y:S04]  /*a150*/  LDL.LU R22, [R1+0xcb8] ;  /* 0x000cb80001167983 */ /* 0x001f280000300800 */
[----:B------:R-:W2:Y:S02]  /*a160*/  LDL.LU.64 R20, [R1+0xcb0] ;  /* 0x000cb00001147983 */ /* 0x000ea40000300a00 */
[----:B--2---:R-:W-:-:S15]  /*a170*/  HMMA.16816.F32.BF16 R24, R8, R20, R24 ;  /* 0x000000140818723c */ /* 0x004fde0000041818 */
[----:B------:R-:W-:-:S08]  /*a180*/  NOP ;  /* 0x0000000000007918 */ /* 0x000fd00000000000 */
[----:B------:R-:W-:Y:S04]  /*a190*/  STL.64 [R1+0x1b0], R24 ;  /* 0x0001b01801007387 */ /* 0x000fe80000100a00 */
[----:B------:R0:W-:Y:S04]  /*a1a0*/  STL.64 [R1+0x1b8], R26 ;  /* 0x0001b81a01007387 */ /* 0x0001e80000100a00 */
[----:B0-----:R-:W2:Y:S04]  /*a1b0*/  LDL.LU.64 R26, [R1+0xca8] ;  /* 0x000ca800011a7983 */ /* 0x001ea80000300a00 */
[----:B------:R-:W2:Y:S02]  /*a1c0*/  LDL.LU.64 R24, [R1+0xca0] ;  /* 0x000ca00001187983 */ /* 0x000ea40000300a00 */
[----:B--2---:R-:W-:Y:S02]  /*a1d0*/  HMMA.16816.F32.BF16 R8, R8, R12, R24 ;  /* 0x0000000c0808723c */ /* 0x004fe40000041818 */
[----:B------:R-:W3:Y:S04]  /*a1e0*/  LDL.LU.64 R26, [R1+0xc98] ;  /* 0x000c9800011a7983 */ /* 0x000ee80000300a00 */
[----:B------:R-:W3:-:S15]  /*a1f0*/  LDL.LU.64 R24, [R1+0xc90] ;  /* 0x000c900001187983 */ /* 0x000ede0000300a00 */
[----:B------:R-:W-:-:S02]  /*a200*/  NOP ;  /* 0x0000000000007918 */ /* 0x000fc40000000000 */
[----:B------:R-:W-:Y:S04]  /*a210*/  STL.64 [R1+0x1a0], R8 ;  /* 0x0001a00801007387 */ /* 0x000fe80000100a00 */
[----:B------:R-:W-:Y:S04]  /*a220*/  STL.64 [R1+0x1a8], R10 ;  /* 0x0001a80a01007387 */ /* 0x000fe80000100a00 */
[----:B------:R-:W0:Y:S04]  /*a230*/  LDSM.16.MT88.4 R8, [R3+UR7+0x180] ;  /* 0x000180070308783b */ /* 0x000e280008004200 */
[----:B0-----:R-:W-:Y:S04]  /*a240*/  STL.64 [R1+0x60], R8 ;  /* 0x0000600801007387 */ /* 0x001fe80000100a00 */
[----:B------:R0:W-:Y:S04]  /*a250*/  STL.64 [R1+0x68], R10 ;  /* 0x0000680a01007387 */ /* 0x0001e80000100a00 */
[----:B0-----:R-:W2:Y:S04]  /*a260*/  LDL.LU.64 R10, [R1+0xc88] ;  /* 0x000c8800010a7983 */ /* 0x001ea80000300a00 */
[----:B------:R-:W3:Y:S02]  /*a270*/  LDL.LU.64 R8, [R1+0xc80] ;  /* 0x000c800001087983 */ /* 0x000ee40000300a00 */
[----:B---3--:R-:W-:-:S15]  /*a280*/  HMMA.16816.F32.BF16 R16, R24, R8, R16 ;  /* 0x000000081810723c */ /* 0x008fde0000041810 */
[----:B------:R-:W-:-:S08]  /*a290*/  NOP ;  /* 0x0000000000007918 */ /* 0x000fd00000000000 */
[----:B------:R-:W-:Y:S04]  /*a2a0*/  STL.64 [R1+0x190], R16 ;  /* 0x0001901001007387 */ /* 0x000fe80000100a00 */
[----:B------:R0:W-:Y:S04]  /*a2b0*/  STL.64 [R1+0x198], R18 ;  /* 0x0001981201007387 */ /* 0x0001e80000100a00 */
[----:B0-----:R-:W3:Y:S04]  /*a2c0*/  LDL.LU.64 R18, [R1+0xc78] ;  /* 0x000c780001127983 */ /* 0x001ee80000300a00 */
        /* <DEDUP_REMOVED lines=13> */
[----:B---3--:R-:W-:Y:S02]  /*a3a0*/  HMMA.16816.F32.BF16 R24, R24, R12, R16 ;  /* 0x0000000c1818723c */ /* 0x008fe40000041810 */
[----:B------:R-:W3:Y:S04]  /*a3b0*/  LDL.LU.64 R18, [R1+0xc48] ;  /* 0x000c480001127983 */ /* 0x000ee80000300a00 */
[----:B------:R-:W3:-:S15]  /*a3c0*/  LDL.LU.64 R16, [R1+0xc40] ;  /* 0x000c400001107983 */ /* 0x000ede0000300a00 */
[----:B------:R-:W-:-:S02]  /*a3d0*/  NOP ;  /* 0x0000000000007918 */ /* 0x000fc40000000000 */
        /* <DEDUP_REMOVED lines=35> */
[----:B------:R-:W3:Y:S04]  /*a610*/  LDL.LU.64 R16, [R1+0xbd0] ;  /* 0x000bd00001107983 */ /* 0x000ee80000300a00 */
[----:B------:R-:W-:Y:S04]  /*a620*/  STL.64 [R1+0xbb8], R6 ;  /* 0x000bb80601007387 */ /* 0x000fe80000100a00 */
[----:B------:R0:W-:Y:S01]  /*a630*/  STL.64 [R1+0xbb0], R4 ;  /* 0x000bb00401007387 */ /* 0x0001e20000100a00 */
[----:B---3--:R-:W-:-:S15]  /*a640*/  HMMA.16816.F32.BF16 R16, R24, R4, R16 ;  /* 0x000000041810723c */ /* 0x008fde0000041810 */
[----:B------:R-:W-:-:S08]  /*a650*/  NOP ;  /* 0x0000000000007918 */ /* 0x000fd00000000000 */
[----:B------:R-:W-:Y:S04]  /*a660*/  STL.64 [R1+0x100], R16 ;  /* 0x0001001001007387 */ /* 0x000fe80000100a00 */
[----:B------:R-:W-:Y:S04]  /*a670*/  STL.64 [R1+0x108], R18 ;  /* 0x0001081201007387 */ /* 0x000fe80000100a00 */
[----:B0-----:R-:W3:Y:S04]  /*a680*/  LDL.LU.64 R4, [R1+0xf0] ;  /* 0x0000f00001047983 */ /* 0x001ee80000300a00 */
[----:B------:R-:W3:Y:S04]  /*a690*/  LDL.LU.64 R6, [R1+0xf8] ;  /* 0x0000f80001067983 */ /* 0x000ee80000300a00 */
[----:B------:R-:W0:Y:S02]  /*a6a0*/  LDSM.16.MT88.4 R16, [R28+UR7+0x2000] ;  /* 0x002000071c10783b */ /* 0x000e240008004200 */
[----:B0-----:R-:W-:-:S02]  /*a6b0*/  IMAD.MOV.U32 R14, RZ, RZ, R19 ;  /* 0x000000ffff0e7224 */ /* 0x001fc400078e0013 */
[----:B------:R-:W-:Y:S02]  /*a6c0*/  IMAD.MOV.U32 R15, RZ, RZ, R18 ;  /* 0x000000ffff0f7224 */ /* 0x000fe400078e0012 */
[----:B------:R-:W-:Y:S01]  /*a6d0*/  IMAD.MOV.U32 R29, RZ, RZ, R17 ;  /* 0x000000ffff1d7224 */ /* 0x000fe200078e0011 */
[----:B------:R-:W2:Y:S01]  /*a6e0*/  LDL.LU.64 R18, [R1+0xbc8] ;  /* 0x000bc80001127983 */ /* 0x000ea20000300a00 */
[----:B------:R-:W-:-:S03]  /*a6f0*/  IMAD.MOV.U32 R2, RZ, RZ, R16 ;  /* 0x000000ffff027224 */ /* 0x000fc600078e0010 */
[----:B------:R-:W2:Y:S04]  /*a700*/  LDL.LU.64 R16, [R1+0xbc0] ;  /* 0x000bc00001107983 */ /* 0x000ea80000300a00 */
[----:B------:R-:W-:Y:S04]  /*a710*/  STL [R1+0xb3c], R14 ;  /* 0x000b3c0e01007387 */ /* 0x000fe80000100800 */
[----:B------:R-:W-:Y:S04]  /*a720*/  STL [R1+0xb38], R15 ;  /* 0x000b380f01007387 */ /* 0x000fe80000100800 */
[----:B------:R-:W-:Y:S04]  /*a730*/  STL [R1+0xb34], R29 ;  /* 0x000b341d01007387 */ /* 0x000fe80000100800 */
[----:B------:R-:W-:Y:S04]  /*a740*/  STL [R1+0xb30], R2 ;  /* 0x000b300201007387 */ /* 0x000fe80000100800 */
[----:B----4-:R-:W-:Y:S04]  /*a750*/  STL [R1+0xba8], R22 ;  /* 0x000ba81601007387 */ /* 0x010fe80000100800 */
        /* <DEDUP_REMOVED lines=17> */
[----:B------:R-:W-:Y:S01]  /*a870*/  STL [R1+0xb40], R14 ;  /* 0x000b400e01007387 */ /* 0x000fe20000100800 */
[----:B---3--:R-:W-:Y:S03]  /*a880*/  HMMA.16816.F32.BF16 R24, R24, R12, R20 ;  /* 0x0000000c1818723c */ /* 0x008fe60000041814 */
[----:B------:R-:W3:Y:S04]  /*a890*/  LDL.LU.64 R20, [R1+0xc0] ;  /* 0x0000c00001147983 */ /* 0x000ee80000300a00 */
[----:B------:R-:W3:-:S15]  /*a8a0*/  LDL.LU.64 R22, [R1+0xc8] ;  /* 0x0000c80001167983 */ /* 0x000ede0000300a00 */
[----:B------:R-:W-:-:S01]  /*a8b0*/  NOP ;  /* 0x0000000000007918 */ /* 0x000fc20000000000 */
[----:B------:R-:W-:Y:S04]  /*a8c0*/  STL.64 [R1+0xe0], R24 ;  /* 0x0000e01801007387 */ /* 0x000fe80000100a00 */
[----:B------:R-:W-:Y:S04]  /*a8d0*/  STL.64 [R1+0xe8], R26 ;  /* 0x0000e81a01007387 */ /* 0x000fe80000100a00 */
[----:B------:R-:W0:Y:S01]  /*a8e0*/  LDSM.16.MT88.4 R24, [R28+UR7+0x2080] ;  /* 0x002080071c18783b */ /* 0x000e220008004200 */
[----:B--2---:R-:W-:Y:S01]  /*a8f0*/  HMMA.16816.F32.BF16 R4, R16, R8, R4 ;  /* 0x000000081004723c */ /* 0x004fe20000041804 */
[----:B0-----:R-:W-:-:S02]  /*a900*/  IMAD.MOV.U32 R14, RZ, RZ, R27 ;  /* 0x000000ffff0e7224 */ /* 0x001fc400078e001b */
[----:B------:R-:W-:Y:S02]  /*a910*/  IMAD.MOV.U32 R15, RZ, RZ, R26 ;  /* 0x000000ffff0f7224 */ /* 0x000fe400078e001a */
[----:B------:R-:W-:Y:S02]  /*a920*/  IMAD.MOV.U32 R2, RZ, RZ, R24 ;  /* 0x000000ffff027224 */ /* 0x000fe400078e0018 */
[----:B------:R-:W-:Y:S02]  /*a930*/  IMAD.MOV.U32 R29, RZ, RZ, R25 ;  /* 0x000000ffff1d7224 */ /* 0x000fe400078e0019 */
[----:B------:R-:W2:Y:S04]  /*a940*/  LDL.LU.64 R24, [R1+0xa0] ;  /* 0x0000a00001187983 */ /* 0x000ea80000300a00 */
[----:B------:R-:W2:Y:S04]  /*a950*/  LDL.LU.64 R26, [R1+0xa8] ;  /* 0x0000a800011a7983 */ /* 0x000ea80000300a00 */
[----:B------:R-:W-:Y:S04]  /*a960*/  STL [R1+0xb5c], R14 ;  /* 0x000b5c0e01007387 */ /* 0x000fe80000100800 */
[----:B------:R-:W-:Y:S04]  /*a970*/  STL [R1+0xb58], R15 ;  /* 0x000b580f01007387 */ /* 0x000fe80000100800 */
[----:B------:R-:W-:Y:S04]  /*a980*/  STL [R1+0xb54], R29 ;  /* 0x000b541d01007387 */ /* 0x000fe80000100800 */
[----:B------:R-:W-:Y:S04]  /*a990*/  STL [R1+0xb50], R2 ;  /* 0x000b500201007387 */ /* 0x000fe80000100800 */
[----:B------:R-:W-:Y:S04]  /*a9a0*/  STL.64 [R1+0xd0], R4 ;  /* 0x0000d00401007387 */ /* 0x000fe80000100a00 */
[----:B------:R0:W-:Y:S04]  /*a9b0*/  STL.64 [R1+0xd8], R6 ;  /* 0x0000d80601007387 */ /* 0x0001e80000100a00 */
[----:B0-----:R-:W4:Y:S04]  /*a9c0*/  LDL.LU.64 R6, [R1+0xbb8] ;  /* 0x000bb80001067983 */ /* 0x001f280000300a00 */
[----:B------:R-:W3:Y:S04]  /*a9d0*/  LDL.LU.64 R4, [R1+0xbb0] ;  /* 0x000bb00001047983 */ /* 0x000ee80000300a00 */
[----:B------:R-:W-:Y:S04]  /*a9e0*/  STL.64 [R1+0xb98], R10 ;  /* 0x000b980a01007387 */ /* 0x000fe80000100a00 */
[----:B------:R0:W-:Y:S04]  /*a9f0*/  STL.64 [R1+0xb90], R8 ;  /* 0x000b900801007387 */ /* 0x0001e80000100a00 */
[----:B0-----:R-:W2:Y:S04]  /*aa00*/  LDL.LU.64 R8, [R1+0xb0] ;  /* 0x0000b00001087983 */ /* 0x001ea80000300a00 */
[----:B------:R-:W2:Y:S01]  /*aa10*/  LDL.LU.64 R10, [R1+0xb8] ;  /* 0x0000b800010a7983 */ /* 0x000ea20000300a00 */
[----:B---3--:R-:W-:-:S15]  /*aa20*/  HMMA.16816.F32.BF16 R20, R16, R4, R20 ;  /* 0x000000041014723c */ /* 0x008fde0000041814 */
[----:B------:R-:W-:-:S08]  /*aa30*/  NOP ;  /* 0x0000000000007918 */ /* 0x000fd00000000000 */
[----:B------:R-:W-:Y:S04]  /*aa40*/  STL.64 [R1+0xc0], R20 ;  /* 0x0000c01401007387 */ /* 0x000fe80000100a00 */
[----:B------:R0:W-:Y:S04]  /*aa50*/  STL.64 [R1+0xc8], R22 ;  /* 0x0000c81601007387 */ /* 0x0001e80000100a00 */
[----:B0-----:R-:W3:Y:S04]  /*aa60*/  LDL.LU R22, [R1+0xba8] ;  /* 0x000ba80001167983 */ /* 0x001ee80000300800 */
[----:B------:R-:W2:Y:S02]  /*aa70*/  LDL.LU.64 R20, [R1+0xba0] ;  /* 0x000ba00001147983 */ /* 0x000ea40000300a00 */
[----:B--2---:R-:W-:Y:S02]  /*aa80*/  HMMA.16816.F32.BF16 R8, R16, R20, R8 ;  /* 0x000000141008723c */ /* 0x004fe40000041808 */
[----:B---3--:R-:W-:Y:S04]  /*aa90*/  STL [R1+0xb88], R22 ;  /* 0x000b881601007387 */ /* 0x008fe80000100800 */
[----:B------:R-:W-:-:S15]  /*aaa0*/  STL.64 [R1+0xb80], R20 ;  /* 0x000b801401007387 */ /* 0x000fde0000100a00 */
[----:B------:R-:W-:-:S02]  /*aab0*/  NOP ;  /* 0x0000000000007918 */ /* 0x000fc40000000000 */
[----:B------:R-:W-:Y:S04]  /*aac0*/  STL.64 [R1+0xb0], R8 ;  /* 0x0000b00801007387 */ /* 0x000fe80000100a00 */
[----:B------:R-:W-:Y:S04]  /*aad0*/  STL.64 [R1+0xb8], R10 ;  /* 0x0000b80a01007387 */ /* 0x000fe80000100a00 */
[----:B------:R-:W0:Y:S02]  /*aae0*/  LDSM.16.MT88.4 R8, [R3+UR7+0x2080] ;  /* 0x002080070308783b */ /* 0x000e240008004200 */
[----:B0-----:R-:W-:-:S02]  /*aaf0*/  IMAD.MOV.U32 R14, RZ, RZ, R8 ;  /* 0x000000ffff0e7224 */ /* 0x001fc400078e0008 */
[----:B------:R-:W-:Y:S02]  /*ab00*/  IMAD.MOV.U32 R15, RZ, RZ, R9 ;  /* 0x000000ffff0f7224 */ /* 0x000fe400078e0009 */
[----:B------:R-:W-:Y:S02]  /*ab10*/  IMAD.MOV.U32 R29, RZ, RZ, R10 ;  /* 0x000000ffff1d7224 */ /* 0x000fe400078e000a */
[----:B------:R-:W-:Y:S02]  /*ab20*/  IMAD.MOV.U32 R2, RZ, RZ, R11 ;  /* 0x000000ffff027224 */ /* 0x000fe400078e000b */
[----:B------:R-:W-:Y:S01]  /*ab30*/  HMMA.16816.F32.BF16 R8, R16, R12, R24 ;  /* 0x0000000c1008723c */ /* 0x000fe20000041818 */
[----:B------:R-:W-:Y:S04]  /*ab40*/  STL [R1+0xb64], R15 ;  /* 0x000b640f01007387 */ /* 0x000fe80000100800 */
[----:B------:R-:W-:-:S15]  /*ab50*/  STL [R1+0xb60], R14 ;  /* 0x000b600e01007387 */ /* 0x000fde0000100800 */
[----:B------:R-:W-:-:S03]  /*ab60*/  NOP ;  /* 0x0000000000007918 */ /* 0x000fc60000000000 */
[----:B------:R-:W-:Y:S01]  /*ab70*/  STL.64 [R1+0xa0], R8 ;  /* 0x0000a00801007387 */ /* 0x000fe20000100a00 */
[----:B------:R-:W-:-:S03]  /*ab80*/  IMAD.MOV.U32 R0, RZ, RZ, R11 ;  /* 0x000000ffff007224 */ /* 0x000fc600078e000b */
[----:B------:R-:W-:Y:S04]  /*ab90*/  STL [R1+0xa8], R10 ;  /* 0x0000a80a01007387 */ /* 0x000fe80000100800 */
[----:B------:R-:W0:Y:S04]  /*aba0*/  LDSM.16.MT88.4 R8, [R28+UR7+0x2100] ;  /* 0x002100071c08783b */ /* 0x000e280008004200 */
[----:B------:R-:W2:Y:S04]  /*abb0*/  LDL.LU.64 R16, [R1+0x90] ;  /* 0x0000900001107983 */ /* 0x000ea80000300a00 */
[----:B------:R-:W2:Y:S04]  /*abc0*/  LDL.LU.64 R18, [R1+0x98] ;  /* 0x0000980001127983 */ /* 0x000ea80000300a00 */
[----:B------:R-:W3:Y:S04]  /*abd0*/  LDL.LU.64 R20, [R1+0x80] ;  /* 0x0000800001147983 */ /* 0x000ee80000300a00 */
[----:B------:R-:W3:Y:S04]  /*abe0*/  LDL.LU.64 R22, [R1+0x88] ;  /* 0x0000880001167983 */ /* 0x000ee80000300a00 */
[----:B------:R-:W-:Y:S01]  /*abf0*/  STL [R1+0x918], R0 ;  /* 0x0009180001007387 */ /* 0x000fe20000100800 */
[----:B0-----:R-:W-:-:S02]  /*ac00*/  IMAD.MOV.U32 R27, RZ, RZ, R8 ;  /* 0x000000ffff1b7224 */ /* 0x001fc400078e0008 */
[----:B------:R-:W-:Y:S02]  /*ac10*/  IMAD.MOV.U32 R26, RZ, RZ, R9 ;  /* 0x000000ffff1a7224 */ /* 0x000fe400078e0009 */
[----:B------:R-:W-:Y:S02]  /*ac20*/  IMAD.MOV.U32 R25, RZ, RZ, R10 ;  /* 0x000000ffff197224 */ /* 0x000fe400078e000a */
[----:B------:R-:W-:Y:S02]  /*ac30*/  IMAD.MOV.U32 R24, RZ, RZ, R11 ;  /* 0x000000ffff187224 */ /* 0x000fe400078e000b */
[----:B------:R-:W4:Y:S04]  /*ac40*/  LDL.LU.64 R10, [R1+0xb98] ;  /* 0x000b9800010a7983 */ /* 0x000f280000300a00 */
[----:B------:R-:W2:Y:S04]  /*ac50*/  LDL.LU.64 R8, [R1+0xb90] ;  /* 0x000b900001087983 */ /* 0x000ea80000300a00 */
[----:B------:R-:W-:Y:S04]  /*ac60*/  STL.64 [R1+0xb78], R26 ;  /* 0x000b781a01007387 */ /* 0x000fe80000100a00 */
[----:B------:R0:W-:Y:S04]  /*ac70*/  STL.64 [R1+0xb70], R24 ;  /* 0x000b701801007387 */ /* 0x0001e80000100a00 */
[----:B0-----:R-:W2:Y:S04]  /*ac80*/  LDL.LU.64 R24, [R1+0x60] ;  /* 0x0000600001187983 */ /* 0x001ea80000300a00 */
[----:B------:R-:W2:Y:S02]  /*ac90*/  LDL.LU.64 R26, [R1+0x68] ;  /* 0x00006800011a7983 */ /* 0x000ea40000300a00 */
[----:B--2---:R-:W-:-:S15]  /*aca0*/  HMMA.16816.F32.BF16 R16, R24, R8, R16 ;  /* 0x000000081810723c */ /* 0x004fde0000041810 */
[----:B------:R-:W-:-:S08]  /*acb0*/  NOP ;  /* 0x0000000000007918 */ /* 0x000fd00000000000 */
[----:B------:R-:W-:Y:S01]  /*acc0*/  STL.64 [R1+0x90], R16 ;  /* 0x0000901001007387 */ /* 0x000fe20000100a00 */
[----:B------:R-:W-:-:S03]  /*acd0*/  IMAD.MOV.U32 R0, RZ, RZ, R18 ;  /* 0x000000ffff007224 */ /* 0x000fc600078e0012 */
[----:B------:R-:W-:Y:S04]  /*ace0*/  STL [R1+0x9c], R19 ;  /* 0x00009c1301007387 */ /* 0x000fe80000100800 */
[----:B------:R-:W0:Y:S01]  /*acf0*/  LDSM.16.MT88.4 R16, [R3+UR7+0x2100] ;  /* 0x002100070310783b */ /* 0x000e220008004200 */
[----:B---3--:R-:W-:Y:S03]  /*ad00*/  HMMA.16816.F32.BF16 R20, R24, R4, R20 ;  /* 0x000000041814723c */ /* 0x008fe60000041814 */
[----:B------:R1:W-:Y:S03]  /*ad10*/  STL [R1+0x91c], R0 ;  /* 0x00091c0001007387 */ /* 0x0003e60000100800 */
[----:B------:R-:W-:-:S02]  /*ad20*/  IMAD.MOV.U32 R15, RZ, RZ, R25 ;  /* 0x000000ffff0f7224 */ /* 0x000fc400078e0019 */
[----:B------:R-:W-:Y:S02]  /*ad30*/  IMAD.MOV.U32 R14, RZ, RZ, R26 ;  /* 0x000000ffff0e7224 */ /* 0x000fe400078e001a */
[----:B-1----:R-:W-:Y:S01]  /*ad40*/  IMAD.MOV.U32 R0, RZ, RZ, R27 ;  /* 0x000000ffff007224 */ /* 0x002fe200078e001b */
[----:B0-----:R-:W-:Y:S04]  /*ad50*/  STL.64 [R1+0x948], R18 ;  /* 0x0009481201007387 */ /* 0x001fe80000100a00 */
[----:B------:R0:W-:Y:S04]  /*ad60*/  STL.64 [R1+0x940], R16 ;  /* 0x0009401001007387 */ /* 0x0001e80000100a00 */
[----:B0-----:R-:W2:Y:S04]  /*ad70*/  LDL.LU.64 R16, [R1+0x70] ;  /* 0x0000700001107983 */ /* 0x001ea80000300a00 */
[----:B------:R-:W2:Y:S04]  /*ad80*/  LDL.LU.64 R18, [R1+0x78] ;  /* 0x0000780001127983 */ /* 0x000ea80000300a00 */
[----:B------:R-:W-:Y:S04]  /*ad90*/  STL.64 [R1+0x80], R20 ;  /* 0x0000801401007387 */ /* 0x000fe80000100a00 */
[----:B------:R0:W-:Y:S02]  /*ada0*/  STL.64 [R1+0x88], R22 ;  /* 0x0000881601007387 */ /* 0x0001e40000100a00 */
[----:B0-----:R-:W-:-:S02]  /*adb0*/  IMAD.MOV.U32 R23, RZ, RZ, R24 ;  /* 0x000000ffff177224 */ /* 0x001fc400078e0018 */
[----:B------:R-:W3:Y:S04]  /*adc0*/  LDL.LU R22, [R1+0xb88] ;  /* 0x000b880001167983 */ /* 0x000ee80000300800 */
[----:B------:R-:W0:Y:S04]  /*add0*/  LDSM.16.MT88.4 R24, [R28+UR7+0x2180] ;  /* 0x002180071c18783b */ /* 0x000e280008004200 */
[----:B------:R-:W2:Y:S01]  /*ade0*/  LDL.LU.64 R20, [R1+0xb80] ;  /* 0x000b800001147983 */ /* 0x000ea20000300a00 */
[----:B0-----:R-:W-:Y:S02]  /*adf0*/  IMAD.MOV.U32 R5, RZ, RZ, R26 ;  /* 0x000000ffff057224 */ /* 0x001fe400078e001a */
[----:B------:R-:W-:-:S02]  /*ae00*/  IMAD.MOV.U32 R4, RZ, RZ, R27 ;  /* 0x000000ffff047224 */ /* 0x000fc400078e001b */
[----:B------:R-:W-:Y:S01]  /*ae10*/  IMAD.MOV.U32 R9, RZ, RZ, R24 ;  /* 0x000000ffff097224 */ /* 0x000fe200078e0018 */
[----:B------:R-:W3:Y:S01]  /*ae20*/  LDL.LU.64 R26, [R1+0xb78] ;  /* 0x000b7800011a7983 */ /* 0x000ee20000300a00 */
[----:B------:R-:W-:-:S03]  /*ae30*/  IMAD.MOV.U32 R8, RZ, RZ, R25 ;  /* 0x000000ffff087224 */ /* 0x000fc600078e0019 */
[----:B------:R-:W3:Y:S04]  /*ae40*/  LDL.LU.64 R24, [R1+0xb70] ;  /* 0x000b700001187983 */ /* 0x000ee80000300a00 */
[----:B----4-:R-:W-:Y:S04]  /*ae50*/  STL.64 [R1+0xad0], R10 ;  /* 0x000ad00a01007387 */ /* 0x010fe80000100a00 */
[----:B------:R0:W-:Y:S02]  /*ae60*/  STL.64 [R1+0xac8], R8 ;  /* 0x000ac80801007387 */ /* 0x0001e40000100a00 */
[----:B0-----:R-:W-:-:S02]  /*ae70*/  IMAD.MOV.U32 R8, RZ, RZ, R23 ;  /* 0x000000ffff087224 */ /* 0x001fc400078e0017 */
[----:B------:R-:W4:Y:S01]  /*ae80*/  LDL.LU R23, [R1+0xb68] ;  /* 0x000b680001177983 */ /* 0x000f220000300800 */
[----:B------:R-:W-:Y:S02]  /*ae90*/  IMAD.MOV.U32 R9, RZ, RZ, R15 ;  /* 0x000000ffff097224 */ /* 0x000fe400078e000f */
[----:B------:R-:W-:Y:S01]  /*aea0*/  IMAD.MOV.U32 R10, RZ, RZ, R14 ;  /* 0x000000ffff0a7224 */ /* 0x000fe200078e000e */
[----:B------:R-:W4:Y:S01]  /*aeb0*/  LDL.LU R15, [R1+0xb64] ;  /* 0x000b6400010f7983 */ /* 0x000f220000300800 */
[----:B------:R-:W-:-:S03]  /*aec0*/  IMAD.MOV.U32 R11, RZ, RZ, R0 ;  /* 0x000000ffff0b7224 */ /* 0x000fc600078e0000 */
[----:B------:R-:W4:Y:S04]  /*aed0*/  LDL.LU R14, [R1+0xb60] ;  /* 0x000b6000010e7983 */ /* 0x000f280000300800 */
[----:B------:R-:W-:Y:S04]  /*aee0*/  STL.64 [R1+0xac0], R6 ;  /* 0x000ac00601007387 */ /* 0x000fe80000100a00 */
[----:B------:R-:W-:Y:S01]  /*aef0*/  STL.64 [R1+0xab8], R4 ;  /* 0x000ab80401007387 */ /* 0x000fe20000100a00 */
[----:B--2---:R-:W-:-:S15]  /*af00*/  HMMA.16816.F32.BF16 R16, R8, R20, R16 ;  /* 0x000000140810723c */ /* 0x004fde0000041810 */
[----:B------:R-:W-:-:S08]  /*af10*/  NOP ;  /* 0x0000000000007918 */ /* 0x000fd00000000000 */
[----:B------:R3:W-:Y:S01]  /*af20*/  STL.64 [R1+0x70], R16 ;  /* 0x0000701001007387 */ /* 0x0007e20000100a00 */
[----:B------:R-:W-:-:S03]  /*af30*/  IMAD.MOV.U32 R0, RZ, RZ, R19 ;  /* 0x000000ffff007224 */ /* 0x000fc600078e0013 */
[----:B------:R0:W-:Y:S01]  /*af40*/  STL [R1+0x78], R18 ;  /* 0x0000781201007387 */ /* 0x0001e20000100800 */
[----:B---3--:R-:W-:Y:S02]  /*af50*/  IMAD.MOV.U32 R16, RZ, RZ, R27 ;  /* 0x000000ffff107224 */ /* 0x008fe400078e001b */
[----:B------:R-:W-:Y:S02]  /*af60*/  IMAD.MOV.U32 R17, RZ, RZ, R26 ;  /* 0x000000ffff117224 */ /* 0x000fe400078e001a */
[----:B0-----:R-:W-:Y:S02]  /*af70*/  IMAD.MOV.U32 R18, RZ, RZ, R25 ;  /* 0x000000ffff127224 */ /* 0x001fe400078e0019 */
[----:B------:R-:W-:Y:S02]  /*af80*/  IMAD.MOV.U32 R19, RZ, RZ, R24 ;  /* 0x000000ffff137224 */ /* 0x000fe400078e0018 */
[----:B------:R-:W0:Y:S04]  /*af90*/  LDSM.16.MT88.4 R24, [R3+UR7+0x2180] ;  /* 0x002180070318783b */ /* 0x000e280008004200 */
[----:B----4-:R-:W-:Y:S04]  /*afa0*/  STL.64 [R1+0xab0], R22 ;  /* 0x000ab01601007387 */ /* 0x010fe80000100a00 */
[----:B------:R-:W-:Y:S04]  /*afb0*/  STL.64 [R1+0x998], R18 ;  /* 0x0009981201007387 */ /* 0x000fe80000100a00 */
[----:B------:R-:W-:Y:S04]  /*afc0*/  STL.64 [R1+0x990], R16 ;  /* 0x0009901001007387 */ /* 0x000fe80000100a00 */
[----:B0-----:R-:W-:Y:S04]  /*afd0*/  STL.64 [R1+0x8d0], R26 ;  /* 0x0008d01a01007387 */ /* 0x001fe80000100a00 */
[----:B------:R0:W-:Y:S04]  /*afe0*/  STL.64 [R1+0x8c8], R24 ;  /* 0x0008c81801007387 */ /* 0x0001e80000100a00 */
[----:B0-----:R-:W2:Y:S04]  /*aff0*/  LDL.LU R24, [R1+0x100] ;  /* 0x0001000001187983 */ /* 0x001ea80000300800 */
[----:B------:R-:W2:Y:S04]  /*b000*/  LDL.LU R25, [R1+0x104] ;  /* 0x0001040001197983 */ /* 0x000ea80000300800 */
[----:B------:R-:W3:Y:S04]  /*b010*/  LDL.LU R26, [R1+0x108] ;  /* 0x00010800011a7983 */ /* 0x000ee80000300800 */
[----:B------:R-:W3:Y:S04]  /*b020*/  LDL.LU R27, [R1+0x10c] ;  /* 0x00010c00011b7983 */ /* 0x000ee80000300800 */
[----:B---3--:R-:W-:Y:S04]  /*b030*/  STL.64 [R1+0x938], R26 ;  /* 0x0009381a01007387 */ /* 0x008fe80000100a00 */
[----:B--2---:R0:W-:Y:S04]  /*b040*/  STL.64 [R1+0x930], R24 ;  /* 0x0009301801007387 */ /* 0x0041e80000100a00 */
[----:B0-----:R-:W2:Y:S04]  /*b050*/  LDL.LU R24, [R1+0x110] ;  /* 0x0001100001187983 */ /* 0x001ea80000300800 */
[----:B------:R-:W2:Y:S04]  /*b060*/  LDL.LU R25, [R1+0x114] ;  /* 0x0001140001197983 */ /* 0x000ea80000300800 */
[----:B------:R-:W3:Y:S04]  /*b070*/  LDL.LU R26, [R1+0x118] ;  /* 0x00011800011a7983 */ /* 0x000ee80000300800 */
[----:B------:R-:W3:Y:S01]  /*b080*/  LDL.LU R27, [R1+0x11c] ;  /* 0x00011c00011b7983 */ /* 0x000ee20000300800 */
[----:B------:R-:W-:-:S03]  /*b090*/  IMAD.MOV.U32 R16, RZ, RZ, R14 ;  /* 0x000000ffff107224 */ /* 0x000fc600078e000e */
[----:B---3--:R-:W-:Y:S04]  /*b0a0*/  STL.64 [R1+0x958], R26 ;  /* 0x0009581a01007387 */ /* 0x008fe80000100a00 */
[----:B--2---:R0:W-:Y:S04]  /*b0b0*/  STL.64 [R1+0x950], R24 ;  /* 0x0009501801007387 */ /* 0x0041e80000100a00 */
[----:B0-----:R-:W2:Y:S04]  /*b0c0*/  LDL.LU R24, [R1+0x120] ;  /* 0x0001200001187983 */ /* 0x001ea80000300800 */
[----:B------:R-:W2:Y:S04]  /*b0d0*/  LDL.LU R25, [R1+0x124] ;  /* 0x0001240001197983 */ /* 0x000ea80000300800 */
[----:B------:R-:W3:Y:S04]  /*b0e0*/  LDL.LU R26, [R1+0x128] ;  /* 0x00012800011a7983 */ /* 0x000ee80000300800 */
[----:B------:R-:W3:Y:S01]  /*b0f0*/  LDL.LU R27, [R1+0x12c] ;  /* 0x00012c00011b7983 */ /* 0x000ee20000300800 */
[----:B------:R-:W-:-:S02]  /*b100*/  IMAD.MOV.U32 R18, RZ, RZ, R29 ;  /* 0x000000ffff127224 */ /* 0x000fc400078e001d */
[----:B------:R-:W-:Y:S01]  /*b110*/  IMAD.MOV.U32 R19, RZ, RZ, R2 ;  /* 0x000000ffff137224 */ /* 0x000fe200078e0002 */
[----:B------:R-:W4:Y:S01]  /*b120*/  LDL.LU R14, [R1+0xb5c] ;  /* 0x000b5c00010e7983 */ /* 0x000f220000300800 */
[----:B------:R-:W-:-:S03]  /*b130*/  IMAD.MOV.U32 R17, RZ, RZ, R15 ;  /* 0x000000ffff117224 */ /* 0x000fc600078e000f */
[----:B------:R-:W4:Y:S04]  /*b140*/  LDL.LU R15, [R1+0xb58] ;  /* 0x000b5800010f7983 */ /* 0x000f280000300800 */
[----:B------:R-:W4:Y:S04]  /*b150*/  LDL.LU R29, [R1+0xb54] ;  /* 0x000b5400011d7983 */ /* 0x000f280000300800 */
[----:B------:R-:W4:Y:S04]  /*b160*/  LDL.LU R2, [R1+0xb50] ;  /* 0x000b500001027983 */ /* 0x000f280000300800 */
[----:B------:R-:W-:Y:S04]  /*b170*/  STL.64 [R1+0x9e8], R18 ;  /* 0x0009e81201007387 */ /* 0x000fe80000100a00 */
[----:B------:R-:W-:Y:S04]  /*b180*/  STL.64 [R1+0x9e0], R16 ;  /* 0x0009e01001007387 */ /* 0x000fe80000100a00 */
[----:B---3--:R-:W-:Y:S04]  /*b190*/  STL.64 [R1+0x968], R26 ;  /* 0x0009681a01007387 */ /* 0x008fe80000100a00 */
[----:B--2---:R0:W-:Y:S04]  /*b1a0*/  STL.64 [R1+0x960], R24 ;  /* 0x0009601801007387 */ /* 0x0041e80000100a00 */
        /* <DEDUP_REMOVED lines=10> */
[----:B----4-:R-:W-:-:S03]  /*b250*/  IMAD.MOV.U32 R16, RZ, RZ, R2 ;  /* 0x000000ffff107224 */ /* 0x010fc600078e0002 */
        /* <DEDUP_REMOVED lines=61> */
[----:B----4-:R-:W-:-:S02]  /*b630*/  IMAD.MOV.U32 R16, RZ, RZ, R2 ;  /* 0x000000ffff107224 */ /* 0x010fc400078e0002 */
[----:B------:R-:W-:Y:S02]  /*b640*/  IMAD.MOV.U32 R17, RZ, RZ, R29 ;  /* 0x000000ffff117224 */ /* 0x000fe400078e001d */
[----:B------:R-:W-:Y:S02]  /*b650*/  IMAD.MOV.U32 R18, RZ, RZ, R15 ;  /* 0x000000ffff127224 */ /* 0x000fe400078e000f */
[----:B------:R-:W-:Y:S01]  /*b660*/  IMAD.MOV.U32 R19, RZ, RZ, R14 ;  /* 0x000000ffff137224 */ /* 0x000fe200078e000e */
[----:B---3--:R-:W-:Y:S04]  /*b670*/  STL.64 [R1+0xa18], R26 ;  /* 0x000a181a01007387 */ /* 0x008fe80000100a00 */
[----:B--2---:R0:W-:Y:S04]  /*b680*/  STL.64 [R1+0xa10], R24 ;  /* 0x000a101801007387 */ /* 0x0041e80000100a00 */
[----:B0-----:R-:W2:Y:S04]  /*b690*/  LDL.LU R24, [R1+0x1c0] ;  /* 0x0001c00001187983 */ /* 0x001ea80000300800 */
[----:B------:R-:W2:Y:S04]  /*b6a0*/  LDL.LU R25, [R1+0x1c4] ;  /* 0x0001c40001197983 */ /* 0x000ea80000300800 */
[----:B------:R-:W3:Y:S04]  /*b6b0*/  LDL.LU R26, [R1+0x1c8] ;  /* 0x0001c800011a7983 */ /* 0x000ee80000300800 */
[----:B------:R-:W3:Y:S04]  /*b6c0*/  LDL.LU R27, [R1+0x1cc] ;  /* 0x0001cc00011b7983 */ /* 0x000ee80000300800 */
[----:B------:R-:W4:Y:S04]  /*b6d0*/  LDL.LU R2, [R1+0xb2c] ;  /* 0x000b2c0001027983 */ /* 0x000f280000300800 */
[----:B------:R-:W4:Y:S04]  /*b6e0*/  LDL.LU R29, [R1+0xb28] ;  /* 0x000b2800011d7983 */ /* 0x000f280000300800 */
[----:B------:R-:W4:Y:S04]  /*b6f0*/  LDL.LU R15, [R1+0xb24] ;  /* 0x000b2400010f7983 */ /* 0x000f280000300800 */
[----:B------:R-:W4:Y:S04]  /*b700*/  LDL.LU R14, [R1+0xb20] ;  /* 0x000b2000010e7983 */ /* 0x000f280000300800 */
[----:B------:R-:W-:Y:S04]  /*b710*/  STL.64 [R1+0xae0], R18 ;  /* 0x000ae01201007387 */ /* 0x000fe80000100a00 */
[----:B------:R-:W-:Y:S04]  /*b720*/  STL.64 [R1+0xad8], R16 ;  /* 0x000ad81001007387 */ /* 0x000fe80000100a00 */
[----:B---3--:R4:W-:Y:S04]  /*b730*/  STL.64 [R1+0xa28], R26 ;  /* 0x000a281a01007387 */ /* 0x0089e80000100a00 */
[----:B--2---:R0:W-:Y:S01]  /*b740*/  STL.64 [R1+0xa20], R24 ;  /* 0x000a201801007387 */ /* 0x0041e20000100a00 */
[----:B----4-:R-:W-:-:S02]  /*b750*/  IMAD.MOV.U32 R26, RZ, RZ, R15 ;  /* 0x000000ffff1a7224 */ /* 0x010fc400078e000f */
[----:B0-----:R-:W-:Y:S02]  /*b760*/  IMAD.MOV.U32 R24, RZ, RZ, R2 ;  /* 0x000000ffff187224 */ /* 0x001fe400078e0002 */
[----:B------:R-:W-:Y:S01]  /*b770*/  IMAD.MOV.U32 R27, RZ, RZ, R14 ;  /* 0x000000ffff1b7224 */ /* 0x000fe200078e000e */
[----:B------:R-:W2:Y:S01]  /*b780*/  LDL.LU R2, [R1+0xb1c] ;  /* 0x000b1c0001027983 */ /* 0x000ea20000300800 */
[----:B------:R-:W-:-:S03]  /*b790*/  IMAD.MOV.U32 R25, RZ, RZ, R29 ;  /* 0x000000ffff197224 */ /* 0x000fc600078e001d */
[----:B------:R-:W3:Y:S04]  /*b7a0*/  LDL.LU R29, [R1+0xb18] ;  /* 0x000b1800011d7983 */ /* 0x000ee80000300800 */
[----:B------:R-:W4:Y:S04]  /*b7b0*/  LDL.LU R15, [R1+0xb14] ;  /* 0x000b1400010f7983 */ /* 0x000f280000300800 */
[----:B------:R-:W4:Y:S04]  /*b7c0*/  LDL.LU R14, [R1+0xb10] ;  /* 0x000b1000010e7983 */ /* 0x000f280000300800 */
[----:B------:R-:W-:Y:S04]  /*b7d0*/  STL.64 [R1+0xa48], R26 ;  /* 0x000a481a01007387 */ /* 0x000fe80000100a00 */
[----:B------:R0:W-:Y:S04]  /*b7e0*/  STL.64 [R1+0xa40], R24 ;  /* 0x000a401801007387 */ /* 0x0001e80000100a00 */
        /* <DEDUP_REMOVED lines=12> */
[----:B------:R-:W4:Y:S04]  /*b8b0*/  LDL.LU.64 R16, [R1+0x270] ;  /* 0x0002700001107983 */ /* 0x000f280000300a00 */
[----:B------:R-:W4:Y:S04]  /*b8c0*/  LDL.LU.64 R18, [R1+0x278] ;  /* 0x0002780001127983 */ /* 0x000f280000300a00 */
[----:B---3--:R0:W-:Y:S04]  /*b8d0*/  STL.64 [R1+0xa58], R26 ;  /* 0x000a581a01007387 */ /* 0x0081e80000100a00 */
[----:B--2---:R4:W-:Y:S01]  /*b8e0*/  STL.64 [R1+0xa50], R24 ;  /* 0x000a501801007387 */ /* 0x0049e20000100a00 */
[----:B0-----:R-:W-:-:S02]  /*b8f0*/  IMAD.MOV.U32 R26, RZ, RZ, R29 ;  /* 0x000000ffff1a7224 */ /* 0x001fc400078e001d */
[----:B------:R-:W-:Y:S02]  /*b900*/  IMAD.MOV.U32 R27, RZ, RZ, R2 ;  /* 0x000000ffff1b7224 */ /* 0x000fe400078e0002 */
[----:B----4-:R-:W-:Y:S02]  /*b910*/  IMAD.MOV.U32 R24, RZ, RZ, R14 ;  /* 0x000000ffff187224 */ /* 0x010fe400078e000e */
        /* <DEDUP_REMOVED lines=10> */
[----:B------:R-:W3:Y:S01]  /*b9c0*/  LDL.LU R27, [R1+0x20c] ;  /* 0x00020c00011b7983 */ /* 0x000ee20000300800 */
[----:B------:R-:W-:Y:S03]  /*b9d0*/  HMMA.16816.F32.BF16 R8, R8, R12, R16 ;  /* 0x0000000c0808723c */ /* 0x000fe60000041810 */
        /* <DEDUP_REMOVED lines=9> */
[----:B------:R-:W2:Y:S04]  /*ba70*/  LDL.LU R14, [R1+0xaf0] ;  /* 0x000af000010e7983 */ /* 0x000ea80000300800 */
[----:B------:R-:W-:Y:S04]  /*ba80*/  STL.64 [R1+0xa98], R26 ;  /* 0x000a981a01007387 */ /* 0x000fe80000100a00 */
[----:B------:R0:W-:Y:S04]  /*ba90*/  STL.64 [R1+0xa90], R24 ;  /* 0x000a901801007387 */ /* 0x0001e80000100a00 */
[----:B0-----:R-:W3:Y:S04]  /*baa0*/  LDL.LU R24, [R1+0x220] ;  /* 0x0002200001187983 */ /* 0x001ee80000300800 */
[----:B------:R-:W3:Y:S04]  /*bab0*/  LDL.LU R25, [R1+0x224] ;  /* 0x0002240001197983 */ /* 0x000ee80000300800 */
[----:B------:R-:W4:Y:S04]  /*bac0*/  LDL.LU R26, [R1+0x228] ;  /* 0x00022800011a7983 */ /* 0x000f280000300800 */
[----:B------:R-:W4:Y:S01]  /*bad0*/  LDL.LU R27, [R1+0x22c] ;  /* 0x00022c00011b7983 */ /* 0x000f220000300800 */
[----:B------:R-:W-:-:S03]  /*bae0*/  IMAD.MOV.U32 R3, RZ, RZ, R11 ;  /* 0x000000ffff037224 */ /* 0x000fc600078e000b */
[----:B----4-:R-:W-:Y:S04]  /*baf0*/  STL.64 [R1+0xaa8], R26 ;  /* 0x000aa81a01007387 */ /* 0x010fe80000100a00 */
[----:B---3--:R2:W-:Y:S02]  /*bb00*/  STL.64 [R1+0xaa0], R24 ;  /* 0x000aa01801007387 */ /* 0x0085e40000100a00 */
[----:B--2---:R-:W-:Y:S02]  /*bb10*/  IMAD.MOV.U32 R24, RZ, RZ, R14 ;  /* 0x000000ffff187224 */ /* 0x004fe400078e000e */
[----:B------:R-:W2:Y:S01]  /*bb20*/  LDL.LU R14, [R1+0xaec] ;  /* 0x000aec00010e7983 */ /* 0x000ea20000300800 */
[----:B------:R-:W-:-:S03]  /*bb30*/  IMAD.MOV.U32 R25, RZ, RZ, R15 ;  /* 0x000000ffff197224 */ /* 0x000fc600078e000f */
[----:B------:R-:W2:Y:S04]  /*bb40*/  LDL.LU R15, [R1+0xae8] ;  /* 0x000ae800010f7983 */ /* 0x000ea80000300800 */
[----:B------:R-:W3:Y:S04]  /*bb50*/  LDL.LU.64 R18, [R1+0xae0] ;  /* 0x000ae00001127983 */ /* 0x000ee80000300a00 */
[----:B------:R-:W3:Y:S04]  /*bb60*/  LDL.LU.64 R16, [R1+0xad8] ;  /* 0x000ad80001107983 */ /* 0x000ee80000300a00 */
[----:B------:R-:W-:Y:S04]  /*bb70*/  STL.64 [R1+0x60], R8 ;  /* 0x0000600801007387 */ /* 0x000fe80000100a00 */
[----:B------:R0:W-:Y:S04]  /*bb80*/  STL [R1+0x68], R10 ;  /* 0x0000680a01007387 */ /* 0x0001e80000100800 */
[----:B0-----:R-:W3:Y:S04]  /*bb90*/  LDL.LU.64 R10, [R1+0xad0] ;  /* 0x000ad000010a7983 */ /* 0x001ee80000300a00 */
[----:B------:R-:W4:Y:S01]  /*bba0*/  LDL.LU.64 R8, [R1+0xac8] ;  /* 0x000ac80001087983 */ /* 0x000f220000300a00 */
[----:B---3--:R-:W-:-:S15]  /*bbb0*/  HMMA.16816.F32.BF16 R4, R16, R10, R4 ;  /* 0x0000000a1004723c */ /* 0x008fde0000041804 */
[----:B------:R-:W-:-:S08]  /*bbc0*/  NOP ;  /* 0x0000000000007918 */ /* 0x000fd00000000000 */
[----:B------:R-:W-:Y:S04]  /*bbd0*/  STL.64 [R1+0x250], R4 ;  /* 0x0002500401007387 */ /* 0x000fe80000100a00 */
[----:B------:R0:W-:Y:S04]  /*bbe0*/  STL.64 [R1+0x258], R6 ;  /* 0x0002580601007387 */ /* 0x0001e80000100a00 */
[----:B0-----:R-:W3:Y:S04]  /*bbf0*/  LDL.LU.64 R6, [R1+0xac0] ;  /* 0x000ac00001067983 */ /* 0x001ee80000300a00 */
[----:B------:R-:W4:Y:S01]  /*bc00*/  LDL.LU.64 R4, [R1+0xab8] ;  /* 0x000ab80001047983 */ /* 0x000f220000300a00 */
[----:B---3--:R-:W-:-:S15]  /*bc10*/  HMMA.16816.F32.BF16 R20, R16, R6, R20 ;  /* 0x000000061014723c */ /* 0x008fde0000041814 */
[----:B------:R-:W-:-:S08]  /*bc20*/  NOP ;  /* 0x0000000000007918 */ /* 0x000fd00000000000 */
[----:B------:R-:W-:Y:S04]  /*bc30*/  STL.64 [R1+0x240], R20 ;  /* 0x0002401401007387 */ /* 0x000fe80000100a00 */
[----:B------:R0:W-:Y:S04]  /*bc40*/  STL.64 [R1+0x248], R22 ;  /* 0x0002481601007387 */ /* 0x0001e80000100a00 */
[----:B0-----:R-:W3:Y:S01]  /*bc50*/  LDL.LU.64 R22, [R1+0xab0] ;  /* 0x000ab00001167983 */ /* 0x001ee20000300a00 */
[----:B------:R-:W-:Y:S02]  /*bc60*/  IMAD.MOV.U32 R26, RZ, RZ, R29 ;  /* 0x000000ffff1a7224 */ /* 0x000fe400078e001d */
[----:B------:R-:W-:-:S02]  /*bc70*/  IMAD.MOV.U32 R27, RZ, RZ, R2 ;  /* 0x000000ffff1b7224 */ /* 0x000fc400078e0002 */
[----:B------:R-:W0:Y:S05]  /*bc80*/  LDC R2, c[0x0][0x23c] ;  /* 0x00008f00ff027b82 */ /* 0x000e2a0000000800 */
[----:B---3--:R-:W-:-:S15]  /*bc90*/  HMMA.16816.F32.BF16 R24, R16, R22, R24 ;  /* 0x000000161018723c */ /* 0x008fde0000041818 */
[----:B------:R-:W-:-:S08]  /*bca0*/  NOP ;  /* 0x0000000000007918 */ /* 0x000fd00000000000 */
[----:B------:R-:W-:Y:S04]  /*bcb0*/  STL.64 [R1+0x230], R24 ;  /* 0x0002301801007387 */ /* 0x000fe80000100a00 */
[----:B------:R1:W-:Y:S04]  /*bcc0*/  STL.64 [R1+0x238], R26 ;  /* 0x0002381a01007387 */ /* 0x0003e80000100a00 */
[----:B-1----:R-:W2:Y:S04]  /*bcd0*/  LDL.LU.64 R26, [R1+0xaa8] ;  /* 0x000aa800011a7983 */ /* 0x002ea80000300a00 */
[----:B------:R-:W2:Y:S02]  /*bce0*/  LDL.LU.64 R24, [R1+0xaa0] ;  /* 0x000aa00001187983 */ /* 0x000ea40000300a00 */
[----:B--2---:R-:W-:Y:S02]  /*bcf0*/  HMMA.16816.F32.BF16 R16, R16, R14, R24 ;  /* 0x0000000e1010723c */ /* 0x004fe40000041818 */
[----:B------:R-:W2:Y:S04]  /*bd00*/  LDL.LU.64 R26, [R1+0xa98] ;  /* 0x000a9800011a7983 */ /* 0x000ea80000300a00 */
[----:B------:R-:W2:-:S15]  /*bd10*/  LDL.LU.64 R24, [R1+0xa90] ;  /* 0x000a900001187983 */ /* 0x000e9e0000300a00 */
[----:B------:R-:W-:-:S02]  /*bd20*/  NOP ;  /* 0x0000000000007918 */ /* 0x000fc40000000000 */
[----:B------:R-:W-:Y:S04]  /*bd30*/  STL.64 [R1+0x220], R16 ;  /* 0x0002201001007387 */ /* 0x000fe80000100a00 */
[----:B------:R1:W-:Y:S04]  /*bd40*/  STL.64 [R1+0x228], R18 ;  /* 0x0002281201007387 */ /* 0x0003e80000100a00 */
[----:B-1----:R-:W2:Y:S04]  /*bd50*/  LDL.LU.64 R18, [R1+0xa88] ;  /* 0x000a880001127983 */ /* 0x002ea80000300a00 */
[----:B------:R-:W2:Y:S02]  /*bd60*/  LDL.LU.64 R16, [R1+0xa80] ;  /* 0x000a800001107983 */ /* 0x000ea40000300a00 */
[----:B--2---:R-:W-:-:S15]  /*bd70*/  HMMA.16816.F32.BF16 R24, R16, R10, R24 ;  /* 0x0000000a1018723c */ /* 0x004fde0000041818 */
[----:B------:R-:W-:-:S08]  /*bd80*/  NOP ;  /* 0x0000000000007918 */ /* 0x000fd00000000000 */
        /* <DEDUP_REMOVED lines=87> */
[----:B------:R-:W2:Y:S04]  /*c300*/  LDL.LU.64 R24, [R1+0x970] ;  /* 0x0009700001187983 */ /* 0x000ea80000300a00 */
[----:B------:R-:W3:Y:S04]  /*c310*/  LDL.LU.64 R28, [R1+0x288] ;  /* 0x00028800011c7983 */ /* 0x000ee80000300a00 */
[----:B---3--:R1:W-:Y:S04]  /*c320*/  STL.64 [R1+0x878], R28 ;  /* 0x0008781c01007387 */ /* 0x0083e80000100a00 */
[----:B-1----:R-:W3:Y:S01]  /*c330*/  LDL.LU.64 R28, [R1+0x280] ;  /* 0x00028000011c7983 */ /* 0x002ee20000300a00 */
[----:B--2---:R-:W-:Y:S03]  /*c340*/  HMMA.16816.F32.BF16 R24, R16, R22, R24 ;  /* 0x000000161018723c */ /* 0x004fe60000041818 */
[----:B---3--:R1:W-:Y:S04]  /*c350*/  STL.64 [R1+0x880], R28 ;  /* 0x0008801c01007387 */ /* 0x0083e80000100a00 */
[----:B-1----:R-:W2:-:S15]  /*c360*/  LDL.LU.64 R28, [R1+0x268] ;  /* 0x00026800011c7983 */ /* 0x002e9e0000300a00 */
[----:B------:R-:W-:-:S01]  /*c370*/  NOP ;  /* 0x0000000000007918 */ /* 0x000fc20000000000 */
[----:B------:R-:W-:Y:S04]  /*c380*/  STL.64 [R1+0x50], R24 ;  /* 0x0000501801007387 */ /* 0x000fe80000100a00 */
[----:B------:R1:W-:Y:S04]  /*c390*/  STL.64 [R1+0x58], R26 ;  /* 0x0000581a01007387 */ /* 0x0003e80000100a00 */
[----:B-1----:R-:W3:Y:S04]  /*c3a0*/  LDL.LU.64 R26, [R1+0x968] ;  /* 0x00096800011a7983 */ /* 0x002ee80000300a00 */
[----:B------:R-:W3:Y:S02]  /*c3b0*/  LDL.LU.64 R24, [R1+0x960] ;  /* 0x0009600001187983 */ /* 0x000ee40000300a00 */
[----:B---3--:R-:W-:Y:S02]  /*c3c0*/  HMMA.16816.F32.BF16 R16, R16, R14, R24 ;  /* 0x0000000e1010723c */ /* 0x008fe40000041818 */
[----:B------:R-:W3:Y:S04]  /*c3d0*/  LDL.LU.64 R26, [R1+0x958] ;  /* 0x00095800011a7983 */ /* 0x000ee80000300a00 */
[----:B------:R-:W3:-:S15]  /*c3e0*/  LDL.LU.64 R24, [R1+0x950] ;  /* 0x0009500001187983 */ /* 0x000ede0000300a00 */
[----:B------:R-:W-:-:S02]  /*c3f0*/  NOP ;  /* 0x0000000000007918 */ /* 0x000fc40000000000 */
[----:B------:R-:W-:Y:S04]  /*c400*/  STL.64 [R1+0x40], R16 ;  /* 0x0000401001007387 */ /* 0x000fe80000100a00 */
[----:B------:R1:W-:Y:S04]  /*c410*/  STL.64 [R1+0x48], R18 ;  /* 0x0000481201007387 */ /* 0x0003e80000100a00 */
[----:B-1----:R-:W3:Y:S04]  /*c420*/  LDL.LU.64 R18, [R1+0x948] ;  /* 0x0009480001127983 */ /* 0x002ee80000300a00 */
[----:B------:R-:W3:Y:S02]  /*c430*/  LDL.LU.64 R16, [R1+0x940] ;  /* 0x0009400001107983 */ /* 0x000ee40000300a00 */
[----:B---3--:R-:W-:-:S15]  /*c440*/  HMMA.16816.F32.BF16 R24, R16, R10, R24 ;  /* 0x0000000a1018723c */ /* 0x008fde0000041818 */
[----:B------:R-:W-:-:S08]  /*c450*/  NOP ;  /* 0x0000000000007918 */ /* 0x000fd00000000000 */
[----:B------:R-:W-:Y:S04]  /*c460*/  STL.64 [R1+0x110], R24 ;  /* 0x0001101801007387 */ /* 0x000fe80000100a00 */
[----:B------:R1:W-:Y:S04]  /*c470*/  STL.64 [R1+0x118], R26 ;  /* 0x0001181a01007387 */ /* 0x0003e80000100a00 */
[----:B-1----:R-:W3:Y:S04]  /*c480*/  LDL.LU.64 R26, [R1+0x938] ;  /* 0x00093800011a7983 */ /* 0x002ee80000300a00 */
[----:B------:R-:W3:Y:S02]  /*c490*/  LDL.LU.64 R24, [R1+0x930] ;  /* 0x0009300001187983 */ /* 0x000ee40000300a00 */
[----:B---3--:R-:W-:-:S15]  /*c4a0*/  HMMA.16816.F32.BF16 R24, R16, R6, R24 ;  /* 0x000000061018723c */ /* 0x008fde0000041818 */
[----:B------:R-:W-:-:S08]  /*c4b0*/  NOP ;  /* 0x0000000000007918 */ /* 0x000fd00000000000 */
[----:B------:R4:W-:Y:S04]  /*c4c0*/  STL.64 [R1+0x100], R24 ;  /* 0x0001001801007387 */ /* 0x0009e80000100a00 */
[----:B------:R1:W-:Y:S01]  /*c4d0*/  STL.64 [R1+0x108], R26 ;  /* 0x0001081a01007387 */ /* 0x0003e20000100a00 */
[----:B----4-:R-:W-:Y:S02]  /*c4e0*/  IMAD.MOV.U32 R24, RZ, RZ, R9 ;  /* 0x000000ffff187224 */ /* 0x010fe400078e0009 */
[----:B------:R-:W-:Y:S02]  /*c4f0*/  IMAD.MOV.U32 R25, RZ, RZ, R8 ;  /* 0x000000ffff197224 */ /* 0x000fe400078e0008 */
[----:B-1----:R-:W-:Y:S02]  /*c500*/  IMAD.MOV.U32 R26, RZ, RZ, R5 ;  /* 0x000000ffff1a7224 */ /* 0x002fe400078e0005 */
[----:B------:R-:W-:-:S05]  /*c510*/  IMAD.MOV.U32 R27, RZ, RZ, R4 ;  /* 0x000000ffff1b7224 */ /* 0x000fca00078e0004 */
[----:B------:R-:W-:Y:S04]  /*c520*/  STL.64 [R1+0x928], R26 ;  /* 0x0009281a01007387 */ /* 0x000fe80000100a00 */
[----:B------:R1:W-:Y:S04]  /*c530*/  STL.64 [R1+0x920], R24 ;  /* 0x0009201801007387 */ /* 0x0003e80000100a00 */
[----:B-1----:R-:W3:Y:S04]  /*c540*/  LDL.LU R24, [R1+0xf0] ;  /* 0x0000f00001187983 */ /* 0x002ee80000300800 */
[----:B------:R-:W3:Y:S04]  /*c550*/  LDL.LU R25, [R1+0xf4] ;  /* 0x0000f40001197983 */ /* 0x000ee80000300800 */
[----:B------:R-:W3:Y:S04]  /*c560*/  LDL.LU R26, [R1+0xf8] ;  /* 0x0000f800011a7983 */ /* 0x000ee80000300800 */
[----:B------:R-:W3:Y:S04]  /*c570*/  LDL.LU R27, [R1+0xfc] ;  /* 0x0000fc00011b7983 */ /* 0x000ee80000300800 */
[----:B------:R-:W4:Y:S04]  /*c580*/  LDL.LU.64 R4, [R1+0x298] ;  /* 0x0002980001047983 */ /* 0x000f280000300a00 */
[----:B------:R-:W-:Y:S04]  /*c590*/  STL.64 [R1+0x910], R6 ;  /* 0x0009100601007387 */ /* 0x000fe80000100a00 */
[----:B----4-:R1:W-:Y:S04]  /*c5a0*/  STL.64 [R1+0x908], R4 ;  /* 0x0009080401007387 */ /* 0x0103e80000100a00 */
[----:B-1----:R-:W4:Y:S04]  /*c5b0*/  LDL.LU R4, [R1+0xe0] ;  /* 0x0000e00001047983 */ /* 0x002f280000300800 */
[----:B------:R-:W4:Y:S04]  /*c5c0*/  LDL.LU R5, [R1+0xe4] ;  /* 0x0000e40001057983 */ /* 0x000f280000300800 */
[----:B------:R-:W4:Y:S04]  /*c5d0*/  LDL.LU R6, [R1+0xe8] ;  /* 0x0000e80001067983 */ /* 0x000f280000300800 */
[----:B------:R-:W4:Y:S04]  /*c5e0*/  LDL.LU R7, [R1+0xec] ;  /* 0x0000ec0001077983 */ /* 0x000f280000300800 */
[----:B------:R-:W2:Y:S04]  /*c5f0*/  LDL.LU.64 R8, [R1+0x2a8] ;  /* 0x0002a80001087983 */ /* 0x000ea80000300a00 */
[----:B------:R-:W2:Y:S04]  /*c600*/  LDL.LU.64 R12, [R1+0x2d0] ;  /* 0x0002d000010c7983 */ /* 0x000ea80000300a00 */
[----:B------:R-:W2:Y:S01]  /*c610*/  LDL.LU.64 R20, [R1+0x300] ;  /* 0x0003000001147983 */ /* 0x000ea20000300a00 */
[----:B---3--:R-:W-:-:S15]  /*c620*/  HMMA.16816.F32.BF16 R24, R16, R22, R24 ;  /* 0x000000161018723c */ /* 0x008fde0000041818 */
[----:B------:R-:W-:-:S08]  /*c630*/  NOP ;  /* 0x0000000000007918 */ /* 0x000fd00000000000 */
[----:B------:R-:W-:Y:S04]  /*c640*/  STL.64 [R1+0xf0], R24 ;  /* 0x0000f01801007387 */ /* 0x000fe80000100a00 */
[----:B------:R1:W-:Y:S04]  /*c650*/  STL.64 [R1+0xf8], R26 ;  /* 0x0000f81a01007387 */ /* 0x0003e80000100a00 */
[----:B-1----:R-:W3:Y:S04]  /*c660*/  LDL.LU.64 R26, [R1+0x928] ;  /* 0x00092800011a7983 */ /* 0x002ee80000300a00 */
[----:B------:R-:W3:Y:S04]  /*c670*/  LDL.LU.64 R24, [R1+0x920] ;  /* 0x0009200001187983 */ /* 0x000ee80000300a00 */
[----:B------:R-:W-:Y:S01]  /*c680*/  STL.64 [R1+0x900], R22 ;  /* 0x0009001601007387 */ /* 0x000fe20000100a00 */
[----:B----4-:R-:W-:Y:S03]  /*c690*/  HMMA.16816.F32.BF16 R4, R16, R14, R4 ;  /* 0x0000000e1004723c */ /* 0x010fe60000041804 */
[----:B--2---:R-:W-:Y:S04]  /*c6a0*/  STL.64 [R1+0x8f8], R20 ;  /* 0x0008f81401007387 */ /* 0x004fe80000100a00 */
[----:B------:R-:W-:Y:S04]  /*c6b0*/  STL.64 [R1+0x8f0], R14 ;  /* 0x0008f00e01007387 */ /* 0x000fe80000100a00 */
[----:B------:R1:W-:-:S12]  /*c6c0*/  STL.64 [R1+0x8e8], R12 ;  /* 0x0008e80c01007387 */ /* 0x0003d80000100a00 */
[----:B------:R2:W-:Y:S04]  /*c6d0*/  STL.64 [R1+0xe0], R4 ;  /* 0x0000e00401007387 */ /* 0x0005e80000100a00 */
[----:B------:R4:W-:Y:S04]  /*c6e0*/  STL.64 [R1+0xe8], R6 ;  /* 0x0000e80601007387 */ /* 0x0009e80000100a00 */
[----:B-1----:R-:W3:Y:S04]  /*c6f0*/  LDL.LU R12, [R1+0xb0] ;  /* 0x0000b000010c7983 */ /* 0x002ee80000300800 */
[----:B------:R-:W3:Y:S04]  /*c700*/  LDL.LU R13, [R1+0xb4] ;  /* 0x0000b400010d7983 */ /* 0x000ee80000300800 */
[----:B------:R-:W3:Y:S04]  /*c710*/  LDL.LU R14, [R1+0xb8] ;  /* 0x0000b800010e7983 */ /* 0x000ee80000300800 */
[----:B------:R-:W3:Y:S04]  /*c720*/  LDL.LU R15, [R1+0xbc] ;  /* 0x0000bc00010f7983 */ /* 0x000ee80000300800 */
[----:B------:R-:W3:Y:S04]  /*c730*/  LDL.LU R20, [R1+0xc0] ;  /* 0x0000c00001147983 */ /* 0x000ee80000300800 */
[----:B------:R-:W3:Y:S04]  /*c740*/  LDL.LU R21, [R1+0xc4] ;  /* 0x0000c40001157983 */ /* 0x000ee80000300800 */
[----:B------:R-:W3:Y:S04]  /*c750*/  LDL.LU R22, [R1+0xc8] ;  /* 0x0000c80001167983 */ /* 0x000ee80000300800 */
[----:B------:R-:W3:Y:S04]  /*c760*/  LDL.LU R23, [R1+0xcc] ;  /* 0x0000cc0001177983 */ /* 0x000ee80000300800 */
[----:B--2---:R-:W3:Y:S04]  /*c770*/  LDL.LU R4, [R1+0xd0] ;  /* 0x0000d00001047983 */ /* 0x004ee80000300800 */
[----:B------:R-:W3:Y:S04]  /*c780*/  LDL.LU R5, [R1+0xd4] ;  /* 0x0000d40001057983 */ /* 0x000ee80000300800 */
[----:B----4-:R-:W3:Y:S04]  /*c790*/  LDL.LU R6, [R1+0xd8] ;  /* 0x0000d80001067983 */ /* 0x010ee80000300800 */
[----:B------:R-:W3:Y:S04]  /*c7a0*/  LDL.LU R7, [R1+0xdc] ;  /* 0x0000dc0001077983 */ /* 0x000ee80000300800 */
[----:B------:R-:W2:Y:S04]  /*c7b0*/  LDL.LU.64 R16, [R1+0x2e0] ;  /* 0x0002e00001107983 */ /* 0x000ea80000300a00 */
[----:B------:R-:W4:Y:S04]  /*c7c0*/  LDL.LU.64 R18, [R1+0x308] ;  /* 0x0003080001127983 */ /* 0x000f280000300a00 */
[----:B----4-:R-:W-:Y:S04]  /*c7d0*/  STL.64 [R1+0x890], R18 ;  /* 0x0008901201007387 */ /* 0x010fe80000100a00 */
[----:B--2---:R1:W-:Y:S04]  /*c7e0*/  STL.64 [R1+0x888], R16 ;  /* 0x0008881001007387 */ /* 0x0043e80000100a00 */
[----:B-1----:R-:W2:Y:S04]  /*c7f0*/  LDL.LU R16, [R1+0x60] ;  /* 0x0000600001107983 */ /* 0x002ea80000300800 */
[----:B------:R-:W2:Y:S04]  /*c800*/  LDL.LU R17, [R1+0x64] ;  /* 0x0000640001117983 */ /* 0x000ea80000300800 */
[----:B------:R-:W4:Y:S01]  /*c810*/  LDL.LU R18, [R1+0x68] ;  /* 0x0000680001127983 */ /* 0x000f220000300800 */
[----:B------:R-:W-:-:S05]  /*c820*/  IMAD.MOV.U32 R19, RZ, RZ, R3 ;  /* 0x000000ffff137224 */ /* 0x000fca00078e0003 */
[----:B----4-:R-:W-:Y:S04]  /*c830*/  STL.64 [R1+0x8a0], R18 ;  /* 0x0008a01201007387 */ /* 0x010fe80000100a00 */
[----:B--2---:R1:W-:Y:S04]  /*c840*/  STL.64 [R1+0x898], R16 ;  /* 0x0008981001007387 */ /* 0x0043e80000100a00 */
[----:B-1----:R-:W2:Y:S04]  /*c850*/  LDL.LU R16, [R1+0x70] ;  /* 0x0000700001107983 */ /* 0x002ea80000300800 */
[----:B------:R-:W2:Y:S04]  /*c860*/  LDL.LU R17, [R1+0x74] ;  /* 0x0000740001117983 */ /* 0x000ea80000300800 */
[----:B------:R-:W4:Y:S01]  /*c870*/  LDL.LU R18, [R1+0x78] ;  /* 0x0000780001127983 */ /* 0x000f220000300800 */
[----:B------:R-:W-:-:S03]  /*c880*/  IMAD.MOV.U32 R19, RZ, RZ, R0 ;  /* 0x000000ffff137224 */ /* 0x000fc600078e0000 */
[----:B------:R-:W3:Y:S04]  /*c890*/  LDL.LU R0, [R1+0x91c] ;  /* 0x00091c0001007983 */ /* 0x000ee80000300800 */
[----:B----4-:R-:W-:Y:S04]  /*c8a0*/  STL.64 [R1+0x8b0], R18 ;  /* 0x0008b01201007387 */ /* 0x010fe80000100a00 */
[----:B--2---:R1:W-:Y:S04]  /*c8b0*/  STL.64 [R1+0x8a8], R16 ;  /* 0x0008a81001007387 */ /* 0x0043e80000100a00 */
[----:B-1----:R-:W2:Y:S04]  /*c8c0*/  LDL.LU R16, [R1+0x80] ;  /* 0x0000800001107983 */ /* 0x002ea80000300800 */
[----:B------:R-:W2:Y:S04]  /*c8d0*/  LDL.LU R17, [R1+0x84] ;  /* 0x0000840001117983 */ /* 0x000ea80000300800 */
[----:B------:R-:W4:Y:S04]  /*c8e0*/  LDL.LU R18, [R1+0x88] ;  /* 0x0000880001127983 */ /* 0x000f280000300800 */
[----:B------:R-:W4:Y:S01]  /*c8f0*/  LDL.LU R19, [R1+0x8c] ;  /* 0x00008c0001137983 */ /* 0x000f220000300800 */
[----:B---3--:R-:W-:Y:S03]  /*c900*/  HMMA.16816.F32.BF16 R4, R24, R10, R4 ;  /* 0x0000000a1804723c */ /* 0x008fe60000041804 */
[----:B----4-:R1:W-:Y:S04]  /*c910*/  STL.64 [R1+0x8c0], R18 ;  /* 0x0008c01201007387 */ /* 0x0103e80000100a00 */
[----:B--2---:R2:W-:Y:S01]  /*c920*/  STL.64 [R1+0x8b8], R16 ;  /* 0x0008b81001007387 */ /* 0x0045e20000100a00 */
[----:B-1----:R-:W-:-:S03]  /*c930*/  IMAD.MOV.U32 R18, RZ, RZ, R0 ;  /* 0x000000ffff127224 */ /* 0x002fc600078e0000 */
[----:B--2---:R-:W2:Y:S04]  /*c940*/  LDL.LU R16, [R1+0x90] ;  /* 0x0000900001107983 */ /* 0x004ea80000300800 */
[----:B------:R-:W2:Y:S04]  /*c950*/  LDL.LU R17, [R1+0x94] ;  /* 0x0000940001117983 */ /* 0x000ea80000300800 */
[----:B------:R-:W3:Y:S04]  /*c960*/  LDL.LU R0, [R1+0x918] ;  /* 0x0009180001007983 */ /* 0x000ee80000300800 */
[----:B------:R-:W4:Y:S04]  /*c970*/  LDL.LU R19, [R1+0x9c] ;  /* 0x00009c0001137983 */ /* 0x000f280000300800 */
[----:B----4-:R-:W-:Y:S04]  /*c980*/  STL.64 [R1+0x8e0], R18 ;  /* 0x0008e01201007387 */ /* 0x010fe80000100a00 */
[----:B--2---:R1:W-:Y:S04]  /*c990*/  STL.64 [R1+0x8d8], R16 ;  /* 0x0008d81001007387 */ /* 0x0043e80000100a00 */
[----:B-1----:R-:W2:Y:S04]  /*c9a0*/  LDL.LU R16, [R1+0xa0] ;  /* 0x0000a00001107983 */ /* 0x002ea80000300800 */
[----:B------:R-:W2:Y:S04]  /*c9b0*/  LDL.LU R17, [R1+0xa4] ;  /* 0x0000a40001117983 */ /* 0x000ea80000300800 */
[----:B------:R-:W2:Y:S04]  /*c9c0*/  LDL.LU R18, [R1+0xa8] ;  /* 0x0000a80001127983 */ /* 0x000ea80000300800 */
[----:B------:R-:W-:Y:S04]  /*c9d0*/  STL.64 [R1+0xd0], R4 ;  /* 0x0000d00401007387 */ /* 0x000fe80000100a00 */
[----:B------:R1:W-:Y:S04]  /*c9e0*/  STL.64 [R1+0xd8], R6 ;  /* 0x0000d80601007387 */ /* 0x0003e80000100a00 */
[----:B-1----:R-:W4:Y:S04]  /*c9f0*/  LDL.LU.64 R6, [R1+0x910] ;  /* 0x0009100001067983 */ /* 0x002f280000300a00 */
[----:B------:R-:W2:Y:S01]  /*ca00*/  LDL.LU.64 R4, [R1+0x908] ;  /* 0x0009080001047983 */ /* 0x000ea20000300a00 */
[----:B----4-:R-:W-:-:S15]  /*ca10*/  HMMA.16816.F32.BF16 R20, R24, R6, R20 ;  /* 0x000000061814723c */ /* 0x010fde0000041814 */
[----:B------:R-:W-:-:S08]  /*ca20*/  NOP ;  /* 0x0000000000007918 */ /* 0x000fd00000000000 */
        /* <DEDUP_REMOVED lines=8> */
[----:B-1----:R-:W2:Y:S01]  /*cab0*/  LDL.LU.64 R14, [R1+0x8f0] ;  /* 0x0008f000010e7983 */ /* 0x002ea20000300a00 */
[----:B---3--:R-:W-:-:S03]  /*cac0*/  IMAD.MOV.U32 R19, RZ, RZ, R0 ;  /* 0x000000ffff137224 */ /* 0x008fc600078e0000 */
[----:B------:R-:W3:Y:S04]  /*cad0*/  LDL.LU.64 R12, [R1+0x8e8] ;  /* 0x0008e800010c7983 */ /* 0x000ee80000300a00 */
[----:B--2---:R-:W-:Y:S01]  /*cae0*/  HMMA.16816.F32.BF16 R24, R24, R14, R16 ;  /* 0x0000000e1818723c */ /* 0x004fe20000041810 */
[----:B------:R-:W2:Y:S04]  /*caf0*/  LDL.LU.64 R18, [R1+0x8e0] ;  /* 0x0008e00001127983 */ /* 0x000ea80000300a00 */
[----:B------:R-:W2:-:S15]  /*cb00*/  LDL.LU.64 R16, [R1+0x8d8] ;  /* 0x0008d80001107983 */ /* 0x000e9e0000300a00 */
[----:B------:R-:W-:-:S03]  /*cb10*/  NOP ;  /* 0x0000000000007918 */ /* 0x000fc60000000000 */
        /* <DEDUP_REMOVED lines=10> */
[----:B------:R-:W4:Y:S01]  /*cbc0*/  LDL.LU.64 R10, [R1+0x2c8] ;  /* 0x0002c800010a7983 */ /* 0x000f220000300a00 */
[----:B--2---:R-:W-:-:S15]  /*cbd0*/  HMMA.16816.F32.BF16 R16, R24, R6, R16 ;  /* 0x000000061810723c */ /* 0x004fde0000041810 */
[----:B------:R-:W-:-:S08]  /*cbe0*/  NOP ;  /* 0x0000000000007918 */ /* 0x000fd00000000000 */
[----:B------:R-:W-:Y:S04]  /*cbf0*/  STL.64 [R1+0x80], R16 ;  /* 0x0000801001007387 */ /* 0x000fe80000100a00 */
[----:B------:R1:W-:Y:S04]  /*cc00*/  STL.64 [R1+0x88], R18 ;  /* 0x0000881201007387 */ /* 0x0003e80000100a00 */
[----:B-1----:R-:W2:Y:S04]  /*cc10*/  LDL.LU.64 R18, [R1+0x8b0] ;  /* 0x0008b00001127983 */ /* 0x002ea80000300a00 */
[----:B------:R-:W2:Y:S04]  /*cc20*/  LDL.LU.64 R16, [R1+0x8a8] ;  /* 0x0008a80001107983 */ /* 0x000ea80000300a00 */
[----:B------:R-:W3:Y:S01]  /*cc30*/  LDL.LU.64 R6, [R1+0x2a0] ;  /* 0x0002a00001067983 */ /* 0x000ee20000300a00 */
[----:B--2---:R-:W-:-:S15]  /*cc40*/  HMMA.16816.F32.BF16 R16, R24, R22, R16 ;  /* 0x000000161810723c */ /* 0x004fde0000041810 */
[----:B------:R-:W-:-:S08]  /*cc50*/  NOP ;  /* 0x0000000000007918 */ /* 0x000fd00000000000 */
[----:B------:R-:W-:Y:S04]  /*cc60*/  STL.64 [R1+0x70], R16 ;  /* 0x0000701001007387 */ /* 0x000fe80000100a00 */
[----:B------:R1:W-:Y:S04]  /*cc70*/  STL.64 [R1+0x78], R18 ;  /* 0x0000781201007387 */ /* 0x0003e80000100a00 */
[----:B-1----:R-:W2:Y:S04]  /*cc80*/  LDL.LU.64 R18, [R1+0x8a0] ;  /* 0x0008a00001127983 */ /* 0x002ea80000300a00 */
[----:B------:R-:W2:Y:S01]  /*cc90*/  LDL.LU.64 R16, [R1+0x898] ;  /* 0x0008980001107983 */ /* 0x000ea20000300a00 */
[----:B0-----:R-:W-:-:S03]  /*cca0*/  IMAD.SHL.U32 R0, R2, 0x20, RZ ;  /* 0x0000002002007824 */ /* 0x001fc600078e00ff */
[----:B------:R-:W4:Y:S01]  /*ccb0*/  LDL.LU.64 R22, [R1+0x2f8] ;  /* 0x0002f80001167983 */ /* 0x000f220000300a00 */
[----:B------:R-:W-:-:S03]  /*ccc0*/  IMAD.WIDE R28, R0, 0x2, R28 ;  /* 0x00000002001c7825 */ /* 0x000fc600078e021c */
[----:B------:R-:W3:Y:S01]  /*ccd0*/  LDL.LU.64 R2, [R1+0x290] ;  /* 0x0002900001027983 */ /* 0x000ee20000300a00 */
[----:B--2---:R-:W-:Y:S03]  /*cce0*/  HMMA.16816.F32.BF16 R24, R24, R14, R16 ;  /* 0x0000000e1818723c */ /* 0x004fe60000041810 */
[----:B------:R-:W2:Y:S04]  /*ccf0*/  LDL.LU.64 R18, [R1+0x890] ;  /* 0x0008900001127983 */ /* 0x000ea80000300a00 */
[----:B------:R-:W2:Y:S04]  /*cd00*/  LDL.LU.64 R16, [R1+0x888] ;  /* 0x0008880001107983 */ /* 0x000ea80000300a00 */
[----:B------:R-:W2:-:S12]  /*cd10*/  LDL.LU.64 R14, [R1+0x2d8] ;  /* 0x0002d800010e7983 */ /* 0x000e980000300a00 */
[----:B------:R0:W-:Y:S04]  /*cd20*/  STL.64 [R1+0x270], R24 ;  /* 0x0002701801007387 */ /* 0x0001e80000100a00 */
[----:B------:R1:W-:Y:S04]  /*cd30*/  STL.64 [R1+0x278], R26 ;  /* 0x0002781a01007387 */ /* 0x0003e80000100a00 */
[----:B0-----:R-:W2:Y:S04]  /*cd40*/  LDL.LU.64 R24, [R1+0x2f0] ;  /* 0x0002f00001187983 */ /* 0x001ea80000300a00 */
[----:B-1----:R-:W2:Y:S04]  /*cd50*/  LDL.LU.64 R26, [R1+0x2e8] ;  /* 0x0002e800011a7983 */ /* 0x002ea80000300a00 */
[----:B------:R0:W-:Y:S04]  /*cd60*/  STL.64 [R1+0x8], R28 ;  /* 0x0000081c01007387 */ /* 0x0001e80000100a00 */
[----:B0-----:R-:W4:Y:S02]  /*cd70*/  LDL.LU.64 R28, [R1+0x880] ;  /* 0x00088000011c7983 */ /* 0x001f240000300a00 */
[----:B----4-:R-:W-:-:S05]  /*cd80*/  IMAD.WIDE R28, R0, 0x2, R28 ;  /* 0x00000002001c7825 */ /* 0x010fca00078e021c */
[----:B------:R0:W-:Y:S04]  /*cd90*/  STL.64 [R1], R28 ;  /* 0x0000001c01007387 */ /* 0x0001e80000100a00 */
[----:B0-----:R-:W4:Y:S02]  /*cda0*/  LDL.LU.64 R28, [R1+0x878] ;  /* 0x00087800011c7983 */ /* 0x001f240000300a00 */
[----:B----4-:R-:W-:-:S05]  /*cdb0*/  IMAD.WIDE R28, R0, 0x2, R28 ;  /* 0x00000002001c7825 */ /* 0x010fca00078e021c */
[----:B------:R0:W-:Y:S04]  /*cdc0*/  STL.64 [R1+0x868], R28 ;  /* 0x0008681c01007387 */ /* 0x0001e80000100a00 */
[----:B0-----:R-:W4:Y:S04]  /*cdd0*/  LDL.LU.64 R28, [R1] ;  /* 0x00000000011c7983 */ /* 0x001f280000300a00 */
[----:B----4-:R0:W-:Y:S04]  /*cde0*/  STL.64 [R1+0x870], R28 ;  /* 0x0008701c01007387 */ /* 0x0101e80000100a00 */
[----:B0-----:R-:W4:Y:S01]  /*cdf0*/  LDL.LU.64 R28, [R1+0x8] ;  /* 0x00000800011c7983 */ /* 0x001f220000300a00 */
[----:B---3--:R-:W-:-:S04]  /*ce00*/  IMAD.WIDE R2, R0, 0x2, R2 ;  /* 0x0000000200027825 */ /* 0x008fc800078e0202 */
[----:B------:R-:W-:-:S04]  /*ce10*/  IMAD.WIDE R4, R0, 0x2, R4 ;  /* 0x0000000200047825 */ /* 0x000fc800078e0204 */
[----:B------:R-:W-:-:S04]  /*ce20*/  IMAD.WIDE R6, R0, 0x2, R6 ;  /* 0x0000000200067825 */ /* 0x000fc800078e0206 */
[----:B------:R-:W-:-:S04]  /*ce30*/  IMAD.WIDE R8, R0, 0x2, R8 ;  /* 0x0000000200087825 */ /* 0x000fc800078e0208 */
[----:B------:R-:W-:-:S04]  /*ce40*/  IMAD.WIDE R10, R0, 0x2, R10 ;  /* 0x00000002000a7825 */ /* 0x000fc800078e020a */
[----:B------:R-:W-:-:S04]  /*ce50*/  IMAD.WIDE R12, R0, 0x2, R12 ;  /* 0x00000002000c7825 */ /* 0x000fc800078e020c */
[----:B--2---:R-:W-:-:S04]  /*ce60*/  IMAD.WIDE R14, R0, 0x2, R14 ;  /* 0x00000002000e7825 */ /* 0x004fc800078e020e */
[----:B------:R-:W-:-:S04]  /*ce70*/  IMAD.WIDE R16, R0, 0x2, R16 ;  /* 0x0000000200107825 */ /* 0x000fc800078e0210 */
[----:B------:R-:W-:-:S04]  /*ce80*/  IMAD.WIDE R18, R0, 0x2, R18 ;  /* 0x0000000200127825 */ /* 0x000fc800078e0212 */
[----:B------:R-:W-:-:S04]  /*ce90*/  IMAD.WIDE R20, R0, 0x2, R20 ;  /* 0x0000000200147825 */ /* 0x000fc800078e0214 */
[----:B------:R-:W-:-:S04]  /*cea0*/  IMAD.WIDE R22, R0, 0x2, R22 ;  /* 0x0000000200167825 */ /* 0x000fc800078e0216 */
[----:B------:R-:W-:-:S04]  /*ceb0*/  IMAD.WIDE R24, R0, 0x2, R24 ;  /* 0x0000000200187825 */ /* 0x000fc800078e0218 */
[----:B------:R-:W-:Y:S01]  /*cec0*/  IMAD.WIDE R26, R0, 0x2, R26 ;  /* 0x00000002001a7825 */ /* 0x000fe200078e021a */
[----:B----4-:R0:W-:Y:S03]  /*ced0*/  STL [R1+0x848], R28 ;  /* 0x0008481c01007387 */ /* 0x0101e60000100800 */
[----:B------:R-:W-:Y:S02]  /*cee0*/  IMAD.MOV.U32 R0, RZ, RZ, R29 ;  /* 0x000000ffff007224 */ /* 0x000fe400078e001d */
[----:B0-----:R-:W2:Y:S04]  /*cef0*/  LDL.LU.64 R28, [R1+0x870] ;  /* 0x00087000011c7983 */ /* 0x001ea80000300a00 */
[----:B--2---:R-:W-:Y:S04]  /*cf00*/  STL [R1+0x840], R28 ;  /* 0x0008401c01007387 */ /* 0x004fe80000100800 */
[----:B------:R0:W-:Y:S02]  /*cf10*/  STL [R1+0x844], R0 ;  /* 0x0008440001007387 */ /* 0x0001e40000100800 */
[----:B0-----:R-:W-:-:S02]  /*cf20*/  IMAD.MOV.U32 R0, RZ, RZ, R29 ;  /* 0x000000ffff007224 */ /* 0x001fc400078e001d */
[----:B------:R-:W2:Y:S04]  /*cf30*/  LDL.LU.64 R28, [R1+0x868] ;  /* 0x00086800011c7983 */ /* 0x000ea80000300a00 */
[----:B------:R0:W-:Y:S04]  /*cf40*/  STL [R1+0x83c], R0 ;  /* 0x00083c0001007387 */ /* 0x0001e80000100800 */
[----:B0-----:R-:W3:Y:S04]  /*cf50*/  LDL.LU R0, [R1+0x860] ;  /* 0x0008600001007983 */ /* 0x001ee80000300800 */
[----:B--2---:R-:W-:Y:S04]  /*cf60*/  STL [R1+0x838], R28 ;  /* 0x0008381c01007387 */ /* 0x004fe80000100800 */
[----:B------:R-:W-:Y:S04]  /*cf70*/  STL [R1+0x834], R29 ;  /* 0x0008341d01007387 */ /* 0x000fe80000100800 */
[----:B------:R0:W-:Y:S04]  /*cf80*/  STL [R1+0x830], R2 ;  /* 0x0008300201007387 */ /* 0x0001e80000100800 */
[----:B------:R-:W-:Y:S04]  /*cf90*/  STL [R1+0x82c], R3 ;  /* 0x00082c0301007387 */ /* 0x000fe80000100800 */
[----:B------:R-:W-:Y:S04]  /*cfa0*/  STL [R1+0x828], R4 ;  /* 0x0008280401007387 */ /* 0x000fe80000100800 */
[----:B------:R-:W-:Y:S04]  /*cfb0*/  STL [R1+0x820], R5 ;  /* 0x0008200501007387 */ /* 0x000fe80000100800 */
[----:B------:R-:W-:Y:S04]  /*cfc0*/  STL [R1+0x824], R6 ;  /* 0x0008240601007387 */ /* 0x000fe80000100800 */
[----:B------:R-:W-:Y:S04]  /*cfd0*/  STL [R1+0x818], R7 ;  /* 0x0008180701007387 */ /* 0x000fe80000100800 */
[----:B0-----:R-:W2:Y:S04]  /*cfe0*/  LDL.LU R2, [R1+0x810] ;  /* 0x0008100001027983 */ /* 0x001ea80000300800 */
[----:B------:R-:W-:Y:S04]  /*cff0*/  STL [R1+0x81c], R8 ;  /* 0x00081c0801007387 */ /* 0x000fe80000100800 */
[----:B------:R0:W-:Y:S04]  /*d000*/  STL [R1+0x814], R9 ;  /* 0x0008140901007387 */ /* 0x0001e80000100800 */
[----:B------:R-:W-:Y:S04]  /*d010*/  STL [R1+0x2cc], R10 ;  /* 0x0002cc0a01007387 */ /* 0x000fe80000100800 */
[----:B------:R-:W-:Y:S04]  /*d020*/  STL [R1+0x2ac], R11 ;  /* 0x0002ac0b01007387 */ /* 0x000fe80000100800 */
[----:B------:R-:W-:Y:S04]  /*d030*/  STL [R1+0x2c8], R12 ;  /* 0x0002c80c01007387 */ /* 0x000fe80000100800 */
[----:B------:R-:W-:Y:S04]  /*d040*/  STL [R1+0x2a4], R13 ;  /* 0x0002a40d01007387 */ /* 0x000fe80000100800 */
[----:B------:R1:W-:Y:S04]  /*d050*/  STL [R1+0x2a8], R14 ;  /* 0x0002a80e01007387 */ /* 0x0003e80000100800 */
[----:B------:R4:W-:Y:S04]  /*d060*/  STL [R1+0x29c], R15 ;  /* 0x00029c0f01007387 */ /* 0x0009e80000100800 */
[----:B------:R0:W-:Y:S04]  /*d070*/  STL [R1+0x2a0], R16 ;  /* 0x0002a01001007387 */ /* 0x0001e80000100800 */
[----:B------:R1:W-:Y:S04]  /*d080*/  STL [R1+0x298], R17 ;  /* 0x0002981101007387 */ /* 0x0003e80000100800 */
[----:B------:R2:W-:Y:S01]  /*d090*/  STL [R1+0x284], R22 ;  /* 0x0002841601007387 */ /* 0x0005e20000100800 */
[----:B------:R-:W-:Y:S01]  /*d0a0*/  USHF.L.U32 UR6, UR12, 0x5, URZ ;  /* 0x000000050c067899 */ /* 0x000fe2000800063f */
[----:B0-----:R-:W-:-:S03]  /*d0b0*/  IMAD.MOV.U32 R9, RZ, RZ, R18 ;  /* 0x000000ffff097224 */ /* 0x001fc600078e0012 */
[----:B------:R-:W-:Y:S01]  /*d0c0*/  UIMAD.WIDE UR4, UR6, 0x2, UR4 ;  /* 0x00000002060478a5 */ /* 0x000fe2000f8e0204 */
[----:B------:R-:W-:Y:S02]  /*d0d0*/  IMAD.MOV.U32 R8, RZ, RZ, R19 ;  /* 0x000000ffff087224 */ /* 0x000fe400078e0013 */
[----:B-1----:R-:W-:Y:S02]  /*d0e0*/  IMAD.MOV.U32 R14, RZ, RZ, R20 ;  /* 0x000000ffff0e7224 */ /* 0x002fe400078e0014 */
[----:B------:R-:W-:Y:S02]  /*d0f0*/  IMAD.MOV.U32 R10, RZ, RZ, R21 ;  /* 0x000000ffff0a7224 */ /* 0x000fe400078e0015 */
[----:B----4-:R-:W-:Y:S02]  /*d100*/  IMAD.MOV.U32 R15, RZ, RZ, R23 ;  /* 0x000000ffff0f7224 */ /* 0x010fe400078e0017 */
[----:B---3--:R-:W-:Y:S02]  /*d110*/  VIADD R0, R0, 0xffffffe0 ;  /* 0xffffffe000007836 */ /* 0x008fe40000000000 */
[----:B--2---:R-:W-:-:S05]  /*d120*/  VIADD R2, R2, 0xffffffff ;  /* 0xffffffff02027836 */ /* 0x004fca0000000000 */
[----:B------:R1:W-:Y:S04]  /*d130*/  STL [R1+0x810], R2 ;  /* 0x0008100201007387 */ /* 0x0003e80000100800 */
[----:B------:R1:W-:Y:S04]  /*d140*/  STL [R1+0x28c], R24 ;  /* 0x00028c1801007387 */ /* 0x0003e80000100800 */
[----:B------:R1:W-:Y:S04]  /*d150*/  STL [R1+0x288], R25 ;  /* 0x0002881901007387 */ /* 0x0003e80000100800 */
[----:B------:R1:W-:Y:S04]  /*d160*/  STL [R1+0x294], R26 ;  /* 0x0002941a01007387 */ /* 0x0003e80000100800 */
[----:B------:R1:W-:Y:S01]  /*d170*/  STL [R1+0x290], R27 ;  /* 0x0002901b01007387 */ /* 0x0003e20000100800 */
[----:B------:R-:W-:-:S13]  /*d180*/  ISETP.NE.U32.AND P0, PT, R2, RZ, PT ;  /* 0x000000ff0200720c */ /* 0x000fda0003f05070 */
[----:B-1----:R-:W-:Y:S05]  /*d190*/  @P0 BRA `(.L_x_1) ;  /* 0xffffff6800580947 */ /* 0x002fea000383ffff */
[----:B------:R-:W2:Y:S04]  /*d1a0*/  LDL.LU R9, [R1+0xf4] ;  /* 0x0000f40001097983 */ /* 0x000ea80000300800 */
[----:B--2---:R0:W-:Y:S04]  /*d1b0*/  STL [R1+0x8f0], R9 ;  /* 0x0008f00901007387 */ /* 0x0041e80000100800 */
[----:B0-----:R-:W2:Y:S04]  /*d1c0*/  LDL.LU R9, [R1+0xfc] ;  /* 0x0000fc0001097983 */ /* 0x001ea80000300800 */
        /* <DEDUP_REMOVED lines=32> */
[----:B------:R-:W3:Y:S04]  /*d3d0*/  LDL.LU R14, [R1+0xbc] ;  /* 0x0000bc00010e7983 */ /* 0x000ee80000300800 */
[----:B---3--:R0:W-:Y:S04]  /*d3e0*/  STL [R1+0x8ec], R14 ;  /* 0x0008ec0e01007387 */ /* 0x0081e80000100800 */
[----:B0-----:R-:W3:Y:S04]  /*d3f0*/  LDL.LU R14, [R1+0x74] ;  /* 0x00007400010e7983 */ /* 0x001ee80000300800 */
        /* <DEDUP_REMOVED lines=33> */
[----:B0-----:R-:W2:Y:S04]  /*d610*/  LDL.LU R14, [R1+0x27c] ;  /* 0x00027c00010e7983 */ /* 0x001ea80000300800 */
[----:B------:R-:W3:Y:S04]  /*d620*/  LDL.LU R8, [R1+0x5c] ;  /* 0x00005c0001087983 */ /* 0x000ee80000300800 */
[----:B------:R-:W4:Y:S04]  /*d630*/  LDL.LU R10, [R1+0xb4] ;  /* 0x0000b400010a7983 */ /* 0x000f280000300800 */
[----:B------:R-:W4:Y:S04]  /*d640*/  LDL.LU R15, [R1+0x54] ;  /* 0x00005400010f7983 */ /* 0x000f280000300800 */
[----:B------:R-:W5:Y:S04]  /*d650*/  LDL.LU R0, [R1+0x17c] ;  /* 0x00017c0001007983 */ /* 0x000f680000300800 */
[----:B------:R-:W5:Y:S04]  /*d660*/  LDL.LU R26, [R1+0x1fc] ;  /* 0x0001fc00011a7983 */ /* 0x000f680000300800 */
        /* <DEDUP_REMOVED lines=16> */
[----:B------:R-:W5:Y:S04]  /*d770*/  LDL.LU R4, [R1+0x170] ;  /* 0x0001700001047983 */ /* 0x000f680000300800 */
[----:B------:R-:W5:Y:S04]  /*d780*/  LDL.LU R5, [R1+0x1f0] ;  /* 0x0001f00001057983 */ /* 0x000f680000300800 */
[----:B------:R-:W3:Y:S04]  /*d790*/  LDL.LU R2, [R1+0x1b8] ;  /* 0x0001b80001027983 */ /* 0x000ee80000300800 */
[----:B------:R-:W3:Y:S04]  /*d7a0*/  LDL.LU R3, [R1+0x238] ;  /* 0x0002380001037983 */ /* 0x000ee80000300800 */
[----:B------:R-:W3:Y:S04]  /*d7b0*/  LDL.LU R28, [R1+0x1b0] ;  /* 0x0001b000011c7983 */ /* 0x000ee80000300800 */
[----:B------:R-:W3:Y:S01]  /*d7c0*/  LDL.LU R29, [R1+0x230] ;  /* 0x00023000011d7983 */ /* 0x000ee20000300800 */
[----:B--2---:R-:W-:-:S03]  /*d7d0*/  F2FP.BF16.F32.PACK_AB R9, R14, R9 ;  /* 0x000000090e09723e */ /* 0x004fc600000010ff */
[----:B------:R-:W2:Y:S04]  /*d7e0*/  LDL.LU R14, [R1+0x974] ;  /* 0x00097400010e7983 */ /* 0x000ea80000300800 */
[----:B------:R0:W-:Y:S04]  /*d7f0*/  STL [R1+0x13c], R9 ;  /* 0x00013c0901007387 */ /* 0x0001e80000100800 */
[----:B0-----:R-:W2:Y:S02]  /*d800*/  LDL.LU R9, [R1+0x970] ;  /* 0x0009700001097983 */ /* 0x001ea40000300800 */
[----:B--2---:R-:W-:-:S02]  /*d810*/  F2FP.BF16.F32.PACK_AB R9, R14, R9 ;  /* 0x000000090e09723e */ /* 0x004fc400000010ff */
        /* <DEDUP_REMOVED lines=64> */
[----:B------:R-:W2:Y:S01]  /*dc20*/  LDL.LU R14, [R1+0x8ec] ;  /* 0x0008ec00010e7983 */ /* 0x000ea20000300800 */
[----:B----4-:R-:W-:Y:S02]  /*dc30*/  F2FP.BF16.F32.PACK_AB R10, R10, R15 ;  /* 0x0000000f0a0a723e */ /* 0x010fe400000010ff */
[----:B-----5:R-:W-:Y:S01]  /*dc40*/  F2FP.BF16.F32.PACK_AB R4, R4, R5 ;  /* 0x000000050404723e */ /* 0x020fe200000010ff */
[----:B------:R0:W-:Y:S01]  /*dc50*/  STL [R1+0x48], R9 ;  /* 0x0000480901007387 */ /* 0x0001e20000100800 */
[----:B---3--:R-:W-:Y:S02]  /*dc60*/  F2FP.BF16.F32.PACK_AB R2, R2, R3 ;  /* 0x000000030202723e */ /* 0x008fe400000010ff */
[----:B0-----:R-:W-:Y:S02]  /*dc70*/  F2FP.BF16.F32.PACK_AB R9, R0, R26 ;  /* 0x0000001a0009723e */ /* 0x001fe400000010ff */
[----:B------:R-:W-:Y:S02]  /*dc80*/  F2FP.BF16.F32.PACK_AB R0, R25, R22 ;  /* 0x000000161900723e */ /* 0x000fe400000010ff */
[----:B--2---:R-:W-:-:S05]  /*dc90*/  F2FP.BF16.F32.PACK_AB R8, R14, R8 ;  /* 0x000000080e08723e */ /* 0x004fca00000010ff */
[----:B------:R0:W-:Y:S04]  /*dca0*/  STL [R1+0x44], R8 ;  /* 0x0000440801007387 */ /* 0x0001e80000100800 */
[----:B------:R-:W-:Y:S04]  /*dcb0*/  STL [R1+0x40], R10 ;  /* 0x0000400a01007387 */ /* 0x000fe80000100800 */
[----:B------:R1:W-:Y:S01]  /*dcc0*/  STL [R1+0x6c], R9 ;  /* 0x00006c0901007387 */ /* 0x0003e20000100800 */
[----:B0-----:R-:W-:-:S05]  /*dcd0*/  F2FP.BF16.F32.PACK_AB R8, R27, R24 ;  /* 0x000000181b08723e */ /* 0x001fca00000010ff */
[----:B------:R0:W-:Y:S01]  /*dce0*/  STL [R1+0x68], R8 ;  /* 0x0000680801007387 */ /* 0x0001e20000100800 */
[----:B-1----:R-:W-:-:S03]  /*dcf0*/  F2FP.BF16.F32.PACK_AB R9, R23, R20 ;  /* 0x000000141709723e */ /* 0x002fc600000010ff */
[----:B------:R1:W-:Y:S04]  /*dd00*/  STL [R1+0x64], R0 ;  /* 0x0000640001007387 */ /* 0x0003e80000100800 */
[----:B------:R2:W-:Y:S01]  /*dd10*/  STL [R1+0x60], R9 ;  /* 0x0000600901007387 */ /* 0x0005e20000100800 */
[----:B0-----:R-:W-:Y:S02]  /*dd20*/  F2FP.BF16.F32.PACK_AB R8, R21, R18 ;  /* 0x000000121508723e */ /* 0x001fe400000010ff */
[----:B-1----:R-:W-:-:S03]  /*dd30*/  F2FP.BF16.F32.PACK_AB R0, R19, R16 ;  /* 0x000000101300723e */ /* 0x002fc600000010ff */
[----:B------:R0:W-:Y:S01]  /*dd40*/  STL [R1+0x3c], R8 ;  /* 0x00003c0801007387 */ /* 0x0001e20000100800 */
[----:B--2---:R-:W-:-:S03]  /*dd50*/  F2FP.BF16.F32.PACK_AB R9, R17, R12 ;  /* 0x0000000c1109723e */ /* 0x004fc600000010ff */
[----:B------:R1:W-:Y:S04]  /*dd60*/  STL [R1+0x38], R0 ;  /* 0x0000380001007387 */ /* 0x0003e80000100800 */
[----:B------:R-:W-:Y:S01]  /*dd70*/  STL [R1+0x34], R9 ;  /* 0x0000340901007387 */ /* 0x000fe20000100800 */
[----:B0-----:R-:W-:Y:S02]  /*dd80*/  F2FP.BF16.F32.PACK_AB R8, R13, R11 ;  /* 0x0000000b0d08723e */ /* 0x001fe400000010ff */
[----:B-1----:R-:W-:-:S03]  /*dd90*/  F2FP.BF16.F32.PACK_AB R0, R6, R7 ;  /* 0x000000070600723e */ /* 0x002fc600000010ff */
[----:B------:R-:W-:Y:S04]  /*dda0*/  STL [R1+0x30], R8 ;  /* 0x0000300801007387 */ /* 0x000fe80000100800 */
[----:B------:R0:W-:Y:S04]  /*ddb0*/  STL [R1+0x2c], R0 ;  /* 0x00002c0001007387 */ /* 0x0001e80000100800 */
[----:B------:R-:W-:Y:S04]  /*ddc0*/  STL [R1+0x28], R4 ;  /* 0x0000280401007387 */ /* 0x000fe80000100800 */
[----:B------:R-:W2:Y:S01]  /*ddd0*/  LDL.LU R27, [R1+0x10c] ;  /* 0x00010c00011b7983 */ /* 0x000ea20000300800 */
[----:B0-----:R-:W-:-:S03]  /*dde0*/  F2FP.BF16.F32.PACK_AB R0, R28, R29 ;  /* 0x0000001d1c00723e */ /* 0x001fc600000010ff */
[----:B------:R-:W-:Y:S04]  /*ddf0*/  STL [R1+0x24], R2 ;  /* 0x0000240201007387 */ /* 0x000fe80000100800 */
[----:B------:R-:W3:Y:S04]  /*de00*/  LDL.LU R26, [R1+0x104] ;  /* 0x00010400011a7983 */ /* 0x000ee80000300800 */
[----:B------:R-:W-:Y:S04]  /*de10*/  STL [R1+0x20], R0 ;  /* 0x0000200001007387 */ /* 0x000fe80000100800 */
[----:B---3--:R0:W-:Y:S04]  /*de20*/  STL [R1+0x8e8], R26 ;  /* 0x0008e81a01007387 */ /* 0x0081e80000100800 */
[----:B0-----:R-:W2:Y:S04]  /*de30*/  LDL.LU R26, [R1+0x8c] ;  /* 0x00008c00011a7983 */ /* 0x001ea80000300800 */
[----:B------:R-:W3:Y:S04]  /*de40*/  LDL.LU R25, [R1+0x14c] ;  /* 0x00014c0001197983 */ /* 0x000ee80000300800 */
[----:B---3--:R0:W-:Y:S04]  /*de50*/  STL [R1+0x8e4], R25 ;  /* 0x0008e41901007387 */ /* 0x0081e80000100800 */
[----:B0-----:R-:W3:Y:S04]  /*de60*/  LDL.LU R25, [R1+0x84] ;  /* 0x0000840001197983 */ /* 0x001ee80000300800 */
[----:B------:R-:W4:Y:S04]  /*de70*/  LDL.LU R24, [R1+0x144] ;  /* 0x0001440001187983 */ /* 0x000f280000300800 */
[----:B----4-:R0:W-:Y:S04]  /*de80*/  STL [R1+0x8e0], R24 ;  /* 0x0008e01801007387 */ /* 0x0101e80000100800 */
[----:B0-----:R-:W4:Y:S04]  /*de90*/  LDL.LU R24, [R1+0xcc] ;  /* 0x0000cc0001187983 */ /* 0x001f280000300800 */
[----:B------:R-:W5:Y:S04]  /*dea0*/  LDL.LU R23, [R1+0x20c] ;  /* 0x00020c0001177983 */ /* 0x000f680000300800 */
[----:B-----5:R0:W-:Y:S04]  /*deb0*/  STL [R1+0x8dc], R23 ;  /* 0x0008dc1701007387 */ /* 0x0201e80000100800 */
[----:B0-----:R-:W5:Y:S04]  /*dec0*/  LDL.LU R23, [R1+0xc4] ;  /* 0x0000c40001177983 */ /* 0x001f680000300800 */
[----:B------:R-:W2:Y:S04]  /*ded0*/  LDL.LU R22, [R1+0x204] ;  /* 0x0002040001167983 */ /* 0x000ea80000300800 */
[----:B--2---:R0:W-:Y:S04]  /*dee0*/  STL [R1+0x8d8], R22 ;  /* 0x0008d81601007387 */ /* 0x0041e80000100800 */
        /* <DEDUP_REMOVED lines=78> */
[----:B0-----:R-:W2:Y:S01]  /*e3d0*/  LDL.LU R2, [R1+0x90] ;  /* 0x0000900001027983 */ /* 0x001ea20000300800 */
[----:B------:R-:W-:-:S03]  /*e3e0*/  F2FP.BF16.F32.PACK_AB R27, R26, R27 ;  /* 0x0000001b1a1b723e */ /* 0x000fc600000010ff */
[----:B--2---:R0:W-:Y:S04]  /*e3f0*/  STL [R1+0x888], R2 ;  /* 0x0008880201007387 */ /* 0x0041e80000100800 */
[----:B0-----:R-:W2:Y:S04]  /*e400*/  LDL.LU R2, [R1+0x98] ;  /* 0x0000980001027983 */ /* 0x001ea80000300800 */
[----:B------:R-:W2:Y:S04]  /*e410*/  LDL.LU R3, [R1+0x258] ;  /* 0x0002580001037983 */ /* 0x000ea80000300800 */
[----:B------:R-:W2:Y:S04]  /*e420*/  LDL.LU R28, [R1+0x1d0] ;  /* 0x0001d000011c7983 */ /* 0x000ea80000300800 */
[----:B------:R-:W2:Y:S04]  /*e430*/  LDL.LU R29, [R1+0x250] ;  /* 0x00025000011d7983 */ /* 0x000ea80000300800 */
[----:B------:R-:W3:Y:S02]  /*e440*/  LDL.LU R26, [R1+0x8e8] ;  /* 0x0008e800011a7983 */ /* 0x000ee40000300800 */
[----:B---3--:R-:W-:-:S02]  /*e450*/  F2FP.BF16.F32.PACK_AB R26, R25, R26 ;  /* 0x0000001a191a723e */ /* 0x008fc400000010ff */
[----:B------:R-:W3:Y:S02]  /*e460*/  LDL.LU R25, [R1+0x8e4] ;  /* 0x0008e40001197983 */ /* 0x000ee40000300800 */
[----:B---3--:R-:W-:Y:S02]  /*e470*/  F2FP.BF16.F32.PACK_AB R25, R24, R25 ;  /* 0x000000191819723e */ /* 0x008fe400000010ff */
[----:B------:R-:W3:Y:S02]  /*e480*/  LDL.LU R24, [R1+0x8e0] ;  /* 0x0008e00001187983 */ /* 0x000ee40000300800 */
[----:B---3--:R-:W-:Y:S02]  /*e490*/  F2FP.BF16.F32.PACK_AB R24, R23, R24 ;  /* 0x000000181718723e */ /* 0x008fe400000010ff */
        /* <DEDUP_REMOVED lines=36> */
[----:B------:R-:W4:Y:S02]  /*e6e0*/  LDL.LU R5, [R1+0x894] ;  /* 0x0008940001057983 */ /* 0x000f240000300800 */
[----:B----4-:R-:W-:-:S02]  /*e6f0*/  F2FP.BF16.F32.PACK_AB R5, R4, R5 ;  /* 0x000000050405723e */ /* 0x010fc400000010ff */
[----:B------:R-:W5:Y:S02]  /*e700*/  LDL.LU R4, [R1+0x890] ;  /* 0x0008900001047983 */ /* 0x000f640000300800 */
[----:B-----5:R-:W-:Y:S02]  /*e710*/  F2FP.BF16.F32.PACK_AB R4, R0, R4 ;  /* 0x000000040004723e */ /* 0x020fe400000010ff */
[----:B------:R-:W2:Y:S02]  /*e720*/  LDL.LU R0, [R1+0x88c] ;  /* 0x00088c0001007983 */ /* 0x000ea40000300800 */
[----:B--2---:R-:W-:Y:S02]  /*e730*/  F2FP.BF16.F32.PACK_AB R0, R2, R0 ;  /* 0x000000000200723e */ /* 0x004fe400000010ff */
        /* <DEDUP_REMOVED lines=13> */
[----:B------:R0:W-:Y:S04]  /*e810*/  STL [R1], R0 ;  /* 0x0000000001007387 */ /* 0x0001e80000100800 */
[----:B0-----:R-:W2:Y:S02]  /*e820*/  LDL.LU R0, [R1+0x86c] ;  /* 0x00086c0001007983 */ /* 0x001ea40000300800 */
[----:B--2---:R-:W-:-:S02]  /*e830*/  F2FP.BF16.F32.PACK_AB R0, R2, R0 ;  /* 0x000000000200723e */ /* 0x004fc400000010ff */
[----:B------:R-:W2:Y:S04]  /*e840*/  LDL.LU R2, [R1+0x868] ;  /* 0x0008680001027983 */ /* 0x000ea80000300800 */
[----:B------:R0:W-:Y:S04]  /*e850*/  STL [R1+0x1c], R0 ;  /* 0x00001c0001007387 */ /* 0x0001e80000100800 */
[----:B0-----:R-:W2:Y:S02]  /*e860*/  LDL.LU R0, [R1+0x864] ;  /* 0x0008640001007983 */ /* 0x001ea40000300800 */
[----:B--2---:R-:W-:-:S02]  /*e870*/  F2FP.BF16.F32.PACK_AB R0, R2, R0 ;  /* 0x000000000200723e */ /* 0x004fc400000010ff */
[----:B------:R-:W2:Y:S04]  /*e880*/  LDL.LU R2, [R1+0x860] ;  /* 0x0008600001027983 */ /* 0x000ea80000300800 */
[----:B------:R0:W-:Y:S02]  /*e890*/  STL [R1+0x18], R0 ;  /* 0x0000180001007387 */ /* 0x0001e40000100800 */
[----:B0-----:R-:W-:-:S05]  /*e8a0*/  F2FP.BF16.F32.PACK_AB R0, R28, R29 ;  /* 0x0000001d1c00723e */ /* 0x001fca00000010ff */
[----:B------:R0:W-:Y:S01]  /*e8b0*/  STL [R1+0x10], R0 ;  /* 0x0000100001007387 */ /* 0x0001e20000100800 */
[----:B--2---:R-:W-:-:S05]  /*e8c0*/  F2FP.BF16.F32.PACK_AB R2, R2, R3 ;  /* 0x000000030202723e */ /* 0x004fca00000010ff */
[----:B------:R0:W-:Y:S02]  /*e8d0*/  STL [R1+0x14], R2 ;  /* 0x0000140201007387 */ /* 0x0001e40000100800 */
.L_x_0:
[----:B------:R-:W2:Y:S01]  /*e8e0*/  LDL.LU R29, [R1+0x1c] ;  /* 0x00001c00011d7983 */ /* 0x000ea20000300800 */
[----:B------:R-:W1:Y:S01]  /*e8f0*/  S2UR UR5, SR_CgaCtaId ;  /* 0x00000000000579c3 */ /* 0x000e620000008800 */
[----:B------:R-:W-:Y:S01]  /*e900*/  UMOV UR4, 0x400 ;  /* 0x0000040000047882 */ /* 0x000fe20000000000 */
[----:B------:R-:W-:Y:S01]  /*e910*/  ULDC.64 UR6, c[0x0][0x228] ;  /* 0x00008a0000067ab9 */ /* 0x000fe20000000a00 */
[----:B------:R-:W3:Y:S01]  /*e920*/  LDL.LU R28, [R1] ;  /* 0x00000000011c7983 */ /* 0x000ee20000300800 */
[----:B------:R-:W-:-:S03]  /*e930*/  ULDC.64 UR8, c[0x0][0x220] ;  /* 0x0000880000087ab9 */ /* 0x000fc60000000a00 */
[----:B-----5:R-:W4:Y:S04]  /*e940*/  LDL.LU R3, [R1+0x4] ;  /* 0x0000040001037983 */ /* 0x020f280000300800 */
[----:B0-----:R-:W4:Y:S04]  /*e950*/  LDL.LU R2, [R1+0x8] ;  /* 0x0000080001027983 */ /* 0x001f280000300800 */
[----:B------:R-:W4:Y:S04]  /*e960*/  LDL.LU R0, [R1+0xc] ;  /* 0x00000c0001007983 */ /* 0x000f280000300800 */
[----:B------:R0:W-:Y:S04]  /*e970*/  STL [R1+0x918], R19 ;  /* 0x0009181301007387 */ /* 0x0001e80000100800 */
[----:B0-----:R-:W4:Y:S04]  /*e980*/  LDL R19, [R1+0x850] ;  /* 0x0008500001137983 */ /* 0x001f280000100800 */
[----:B------:R-:W-:Y:S04]  /*e990*/  STL.64 [R1+0x910], R22 ;  /* 0x0009101601007387 */ /* 0x000fe80000100a00 */
[----:B------:R0:W-:Y:S04]  /*e9a0*/  STL.64 [R1+0x908], R20 ;  /* 0x0009081401007387 */ /* 0x0001e80000100a00 */
[----:B0-----:R-:W4:Y:S04]  /*e9b0*/  LDL.LU R20, [R1+0x10] ;  /* 0x0000100001147983 */ /* 0x001f280000300800 */
[----:B------:R-:W4:Y:S04]  /*e9c0*/  LDL.LU R21, [R1+0x14] ;  /* 0x0000140001157983 */ /* 0x000f280000300800 */
[----:B------:R-:W4:Y:S01]  /*e9d0*/  LDL.LU R22, [R1+0x18] ;  /* 0x0000180001167983 */ /* 0x000f220000300800 */
[----:B-1----:R-:W-:-:S03]  /*e9e0*/  ULEA UR4, UR5, UR4, 0x18 ;  /* 0x0000000405047291 */ /* 0x002fc6000f8ec03f */
[----:B------:R-:W-:Y:S01]  /*e9f0*/  STL.64 [R1+0x900], R26 ;  /* 0x0009001a01007387 */ /* 0x000fe20000100a00 */
[----:B------:R-:W-:-:S03]  /*ea00*/  ULDC UR5, c[0x0][0x228] ;  /* 0x00008a0000057ab9 */ /* 0x000fc60000000800 */
[----:B------:R3:W-:Y:S01]  /*ea10*/  STL.64 [R1+0x8f8], R24 ;  /* 0x0008f81801007387 */ /* 0x0007e20000100a00 */
[----:B------:R-:W-:Y:S01]  /*ea20*/  BAR.SYNC.DEFER_BLOCKING 0x0 ;  /* 0x0000000000007b1d */ /* 0x000fe20000010000 */
[----:B--2---:R-:W-:Y:S02]  /*ea30*/  IMAD.MOV.U32 R23, RZ, RZ, R29 ;  /* 0x000000ffff177224 */ /* 0x004fe400078e001d */
[----:B---3--:R-:W-:-:S03]  /*ea40*/  IMAD.MOV.U32 R24, RZ, RZ, R28 ;  /* 0x000000ffff187224 */ /* 0x008fc600078e001c */
[----:B------:R-:W0:Y:S01]  /*ea50*/  S2R R28, SR_TID.X ;  /* 0x00000000001c7919 */ /* 0x000e220000002100 */
[----:B----4-:R-:W-:Y:S02]  /*ea60*/  IMAD.MOV.U32 R25, RZ, RZ, R3 ;  /* 0x000000ffff197224 */ /* 0x010fe400078e0003 */
[----:B------:R-:W-:Y:S02]  /*ea70*/  IMAD.MOV.U32 R26, RZ, RZ, R2 ;  /* 0x000000ffff1a7224 */ /* 0x000fe400078e0002 */
[----:B------:R-:W-:Y:S02]  /*ea80*/  IMAD.MOV.U32 R27, RZ, RZ, R0 ;  /* 0x000000ffff1b7224 */ /* 0x000fe400078e0000 */
[----:B------:R-:W-:Y:S02]  /*ea90*/  VIADD R2, R19, 0x1 ;  /* 0x0000000113027836 */ /* 0x000fe40000000000 */
[C---:B0-----:R-:W-:Y:S01]  /*eaa0*/  IMAD.SHL.U32 R3, R28.reuse, 0x10, RZ ;  /* 0x000000101c037824 */ /* 0x041fe200078e00ff */
[C---:B------:R-:W-:Y:S01]  /*eab0*/  LOP3.LUT R29, R28.reuse, 0x20, RZ, 0xc0, !PT ;  /* 0x000000201c1d7812 */ /* 0x040fe200078ec0ff */
[----:B------:R-:W-:-:S03]  /*eac0*/  IMAD.SHL.U32 R0, R28, 0x20, RZ ;  /* 0x000000201c007824 */ /* 0x000fc600078e00ff */
[----:B------:R-:W-:Y:S02]  /*ead0*/  LOP3.LUT R3, R3, 0xf0, RZ, 0xc0, !PT ;  /* 0x000000f003037812 */ /* 0x000fe400078ec0ff */
[----:B------:R-:W-:-:S04]  /*eae0*/  LOP3.LUT R0, R0, 0x200, RZ, 0xc0, !PT ;  /* 0x0000020000007812 */ /* 0x000fc800078ec0ff */
[----:B------:R-:W-:Y:S01]  /*eaf0*/  IADD3 R0, R0, UR4, R3 ;  /* 0x0000000400007c10 */ /* 0x000fe2000fffe003 */
[----:B------:R-:W-:Y:S02]  /*eb00*/  VIADD R3, R19, 0x2 ;  /* 0x0000000213037836 */ /* 0x000fe40000000000 */
[----:B------:R-:W2:Y:S01]  /*eb10*/  LDL.LU R19, [R1+0x918] ;  /* 0x0009180001137983 */ /* 0x000ea20000300800 */
[----:B------:R-:W-:Y:S01]  /*eb20*/  LOP3.LUT R28, R28, 0x3f, RZ, 0xc0, !PT ;  /* 0x0000003f1c1c7812 */ /* 0x000fe200078ec0ff */
[----:B------:R-:W-:Y:S01]  /*eb30*/  IMAD R0, R29, 0x8, R0 ;  /* 0x000000081d007824 */ /* 0x000fe200078e0200 */
[----:B------:R-:W-:Y:S02]  /*eb40*/  ISETP.GE.AND P2, PT, R2, UR7, PT ;  /* 0x0000000702007c0c */ /* 0x000fe4000bf46270 */
[----:B------:R-:W-:Y:S01]  /*eb50*/  LEA R28, R28, UR4, 0x4 ;  /* 0x000000041c1c7c11 */ /* 0x000fe2000f8e20ff */
[----:B------:R-:W-:Y:S01]  /*eb60*/  ULDC UR4, c[0x0][0x248] ;  /* 0x0000920000047ab9 */ /* 0x000fe20000000800 */
[----:B------:R-:W-:Y:S01]  /*eb70*/  STSM.16.M88.4 [R0], R20 ;  /* 0x0000001400007844 */ /* 0x000fe20000000200 */
[----:B------:R-:W-:Y:S01]  /*eb80*/  BAR.SYNC.DEFER_BLOCKING 0x0 ;  /* 0x0000000000007b1d */ /* 0x000fe20000010000 */
[----:B------:R-:W-:-:S05]  /*eb90*/  ISETP.GE.AND P0, PT, R3, UR7, PT ;  /* 0x0000000703007c0c */ /* 0x000fca000bf06270 */
[----:B------:R-:W0:Y:S02]  /*eba0*/  LDS.128 R20, [R28] ;  /* 0x000000001c147984 */ /* 0x000e240000000c00 */
[----:B------:R-:W-:Y:S06]  /*ebb0*/  BAR.SYNC.DEFER_BLOCKING 0x0 ;  /* 0x0000000000007b1d */ /* 0x000fec0000010000 */
[----:B------:R-:W-:Y:S02]  /*ebc0*/  STSM.16.M88.4 [R0], R24 ;  /* 0x0000001800007844 */ /* 0x000fe40000000200 */
[----:B------:R-:W-:Y:S06]  /*ebd0*/  BAR.SYNC.DEFER_BLOCKING 0x0 ;  /* 0x0000000000007b1d */ /* 0x000fec0000010000 */
[----:B0-----:R-:W-:Y:S01]  /*ebe0*/  STL [R1+0x14], R21 ;  /* 0x0000141501007387 */ /* 0x001fe20000100800 */
[----:B------:R-:W-:-:S03]  /*ebf0*/  IMAD.MOV.U32 R29, RZ, RZ, R20 ;  /* 0x000000ffff1d7224 */ /* 0x000fc600078e0014 */
[----:B------:R0:W-:Y:S04]  /*ec00*/  STL.64 [R1+0x18], R22 ;  /* 0x0000181601007387 */ /* 0x0001e80000100a00 */
[----:B------:R-:W1:Y:S01]  /*ec10*/  LDS.128 R24, [R28] ;  /* 0x000000001c187984 */ /* 0x000e620000000c00 */
[----:B------:R-:W-:Y:S06]  /*ec20*/  BAR.SYNC.DEFER_BLOCKING 0x0 ;  /* 0x0000000000007b1d */ /* 0x000fec0000010000 */
[----:B0-----:R-:W3:Y:S04]  /*ec30*/  LDL.LU.64 R22, [R1+0x910] ;  /* 0x0009100001167983 */ /* 0x001ee80000300a00 */
[----:B------:R-:W3:Y:S04]  /*ec40*/  LDL.LU.64 R20, [R1+0x908] ;  /* 0x0009080001147983 */ /* 0x000ee80000300a00 */
[----:B------:R-:W-:Y:S01]  /*ec50*/  STSM.16.M88.4 [R0], R4 ;  /* 0x0000000400007844 */ /* 0x000fe20000000200 */
[----:B------:R-:W-:Y:S06]  /*ec60*/  BAR.SYNC.DEFER_BLOCKING 0x0 ;  /* 0x0000000000007b1d */ /* 0x000fec0000010000 */
[----:B-1----:R-:W-:Y:S04]  /*ec70*/  STL.64 [R1], R24 ;  /* 0x0000001801007387 */ /* 0x002fe80000100a00 */
[----:B------:R0:W-:Y:S04]  /*ec80*/  STL.64 [R1+0x8], R26 ;  /* 0x0000081a01007387 */ /* 0x0001e80000100a00 */
[----:B------:R-:W1:Y:S01]  /*ec90*/  LDS.128 R4, [R28] ;  /* 0x000000001c047984 */ /* 0x000e620000000c00 */
[----:B------:R-:W-:Y:S06]  /*eca0*/  BAR.SYNC.DEFER_BLOCKING 0x0 ;  /* 0x0000000000007b1d */ /* 0x000fec0000010000 */
[----:B0-----:R-:W4:Y:S04]  /*ecb0*/  LDL.LU.64 R26, [R1+0x900] ;  /* 0x00090000011a7983 */ /* 0x001f280000300a00 */
[----:B------:R-:W4:Y:S04]  /*ecc0*/  LDL.LU.64 R24, [R1+0x8f8] ;  /* 0x0008f80001187983 */ /* 0x000f280000300a00 */
[----:B------:R-:W-:Y:S01]  /*ecd0*/  STSM.16.M88.4 [R0], R8 ;  /* 0x0000000800007844 */ /* 0x000fe20000000200 */
[----:B------:R-:W-:Y:S06]  /*ece0*/  BAR.SYNC.DEFER_BLOCKING 0x0 ;  /* 0x0000000000007b1d */ /* 0x000fec0000010000 */
[----:B-1----:R-:W-:Y:S04]  /*ecf0*/  STL.64 [R1+0x8b8], R4 ;  /* 0x0008b80401007387 */ /* 0x002fe80000100a00 */
[----:B------:R-:W-:Y:S04]  /*ed00*/  STL [R1+0x884], R7 ;  /* 0x0008840701007387 */ /* 0x000fe80000100800 */
[----:B------:R-:W-:Y:S04]  /*ed10*/  STL.64 [R1+0x890], R6 ;  /* 0x0008900601007387 */ /* 0x000fe80000100a00 */
[----:B------:R-:W-:Y:S04]  /*ed20*/  STL [R1+0x8cc], R6 ;  /* 0x0008cc0601007387 */ /* 0x000fe80000100800 */
[----:B------:R-:W0:Y:S01]  /*ed30*/  LDS.128 R8, [R28] ;  /* 0x000000001c087984 */ /* 0x000e220000000c00 */
[----:B------:R-:W-:Y:S06]  /*ed40*/  BAR.SYNC.DEFER_BLOCKING 0x0 ;  /* 0x0000000000007b1d */ /* 0x000fec0000010000 */
[----:B------:R-:W-:Y:S04]  /*ed50*/  STL [R1+0x8c8], R4 ;  /* 0x0008c80401007387 */ /* 0x000fe80000100800 */
[----:B------:R1:W-:Y:S01]  /*ed60*/  STSM.16.M88.4 [R0], R12 ;  /* 0x0000000c00007844 */ /* 0x0003e20000000200 */
[----:B------:R-:W-:Y:S06]  /*ed70*/  BAR.SYNC.DEFER_BLOCKING 0x0 ;  /* 0x0000000000007b1d */ /* 0x000fec0000010000 */
[----:B0-----:R-:W-:Y:S04]  /*ed80*/  STL.64 [R1+0x8c0], R8 ;  /* 0x0008c00801007387 */ /* 0x001fe80000100a00 */
[----:B------:R-:W-:Y:S01]  /*ed90*/  STL.64 [R1+0x888], R10 ;  /* 0x0008880a01007387 */ /* 0x000fe20000100a00 */
[----:B-1----:R-:W0:Y:S03]  /*eda0*/  LDC R14, c[0x0][0x244] ;  /* 0x00009100ff0e7b82 */ /* 0x002e260000000800 */
[----:B------:R-:W-:Y:S04]  /*edb0*/  STL [R1+0x8e0], R11 ;  /* 0x0008e00b01007387 */ /* 0x000fe80000100800 */
[----:B------:R-:W1:Y:S01]  /*edc0*/  LDS.128 R4, [R28] ;  /* 0x000000001c047984 */ /* 0x000e620000000c00 */
[----:B------:R-:W-:Y:S06]  /*edd0*/  BAR.SYNC.DEFER_BLOCKING 0x0 ;  /* 0x0000000000007b1d */ /* 0x000fec0000010000 */
[----:B-1----:R-:W-:Y:S04]  /*ede0*/  STL.64 [R1+0x70], R4 ;  /* 0x0000700401007387 */ /* 0x002fe80000100a00 */
[----:B--2---:R-:W-:Y:S04]  /*edf0*/  STSM.16.M88.4 [R0], R16 ;  /* 0x0000001000007844 */ /* 0x004fe80000000200 */
[----:B------:R-:W-:Y:S01]  /*ee00*/  STL.64 [R1+0x78], R6 ;  /* 0x0000780601007387 */ /* 0x000fe20000100a00 */
[----:B------:R-:W-:Y:S06]  /*ee10*/  BAR.SYNC.DEFER_BLOCKING 0x0 ;  /* 0x0000000000007b1d */ /* 0x000fec0000010000 */
[----:B------:R-:W2:Y:S04]  /*ee20*/  LDL.LU R8, [R1+0x20] ;  /* 0x0000200001087983 */ /* 0x000ea80000300800 */
[----:B------:R-:W1:Y:S01]  /*ee30*/  LDS.128 R4, [R28] ;  /* 0x000000001c047984 */ /* 0x000e620000000c00 */
[----:B------:R-:W-:Y:S06]  /*ee40*/  BAR.SYNC.DEFER_BLOCKING 0x0 ;  /* 0x0000000000007b1d */ /* 0x000fec0000010000 */
[----:B-1----:R-:W-:Y:S04]  /*ee50*/  STL.64 [R1+0x90], R4 ;  /* 0x0000900401007387 */ /* 0x002fe80000100a00 */
[----:B------:R-:W-:Y:S04]  /*ee60*/  STL.64 [R1+0x98], R6 ;  /* 0x0000980601007387 */ /* 0x000fe80000100a00 */
[----:B------:R-:W2:Y:S04]  /*ee70*/  LDL.LU R9, [R1+0x24] ;  /* 0x0000240001097983 */ /* 0x000ea80000300800 */
[----:B------:R-:W4:Y:S04]  /*ee80*/  LDL.LU R10, [R1+0x28] ;  /* 0x00002800010a7983 */ /* 0x000f280000300800 */
[----:B------:R-:W4:Y:S04]  /*ee90*/  LDL.LU R11, [R1+0x2c] ;  /* 0x00002c00010b7983 */ /* 0x000f280000300800 */
[----:B---3--:R1:W-:Y:S01]  /*eea0*/  STSM.16.M88.4 [R0], R20 ;  /* 0x0000001400007844 */ /* 0x0083e20000000200 */
[----:B------:R-:W-:Y:S06]  /*eeb0*/  BAR.SYNC.DEFER_BLOCKING 0x0 ;  /* 0x0000000000007b1d */ /* 0x000fec0000010000 */
[----:B------:R-:W3:Y:S02]  /*eec0*/  LDS.128 R4, [R28] ;  /* 0x000000001c047984 */ /* 0x000ee40000000c00 */
[----:B------:R-:W-:Y:S06]  /*eed0*/  BAR.SYNC.DEFER_BLOCKING 0x0 ;  /* 0x0000000000007b1d */ /* 0x000fec0000010000 */
[----:B----4-:R-:W-:Y:S04]  /*eee0*/  STL.64 [R1+0x8f0], R10 ;  /* 0x0008f00a01007387 */ /* 0x010fe80000100a00 */
[----:B--2---:R-:W-:Y:S04]  /*eef0*/  STL.64 [R1+0x8e8], R8 ;  /* 0x0008e80801007387 */ /* 0x004fe80000100a00 */
[----:B-1----:R-:W2:Y:S04]  /*ef00*/  LDL.LU R20, [R1+0x40] ;  /* 0x0000400001147983 */ /* 0x002ea80000300800 */
[----:B------:R-:W2:Y:S04]  /*ef10*/  LDL.LU R21, [R1+0x44] ;  /* 0x0000440001157983 */ /* 0x000ea80000300800 */
[----:B------:R-:W4:Y:S04]  /*ef20*/  LDL.LU R22, [R1+0x48] ;  /* 0x0000480001167983 */ /* 0x000f280000300800 */
[----:B------:R-:W4:Y:S04]  /*ef30*/  LDL.LU R23, [R1+0x4c] ;  /* 0x00004c0001177983 */ /* 0x000f280000300800 */
[----:B------:R-:W-:Y:S01]  /*ef40*/  STSM.16.M88.4 [R0], R24 ;  /* 0x0000001800007844 */ /* 0x000fe20000000200 */
[----:B------:R-:W-:Y:S06]  /*ef50*/  BAR.SYNC.DEFER_BLOCKING 0x0 ;  /* 0x0000000000007b1d */ /* 0x000fec0000010000 */
[----:B------:R-:W1:Y:S02]  /*ef60*/  LDS.128 R8, [R28] ;  /* 0x000000001c087984 */ /* 0x000e640000000c00 */
[----:B------:R-:W-:Y:S06]  /*ef70*/  BAR.SYNC.DEFER_BLOCKING 0x0 ;  /* 0x0000000000007b1d */ /* 0x000fec0000010000 */
[----:B----4-:R-:W-:Y:S04]  /*ef80*/  STL.64 [R1+0x8d8], R22 ;  /* 0x0008d81601007387 */ /* 0x010fe80000100a00 */
[----:B--2---:R2:W-:Y:S04]  /*ef90*/  STL.64 [R1+0x8d0], R20 ;  /* 0x0008d01401007387 */ /* 0x0045e80000100a00 */
[----:B--2---:R-:W2:Y:S04]  /*efa0*/  LDL.LU R20, [R1+0x30] ;  /* 0x0000300001147983 */ /* 0x004ea80000300800 */
[----:B------:R-:W2:Y:S04]  /*efb0*/  LDL.LU R21, [R1+0x34] ;  /* 0x0000340001157983 */ /* 0x000ea80000300800 */
[----:B------:R-:W2:Y:S04]  /*efc0*/  LDL.LU R22, [R1+0x38] ;  /* 0x0000380001167983 */ /* 0x000ea80000300800 */
[----:B------:R-:W2:Y:S04]  /*efd0*/  LDL.LU R23, [R1+0x3c] ;  /* 0x00003c0001177983 */ /* 0x000ea80000300800 */
[----:B------:R-:W4:Y:S04]  /*efe0*/  LDL.LU R16, [R1+0xa0] ;  /* 0x0000a00001107983 */ /* 0x000f280000300800 */
[----:B---3--:R3:W-:Y:S04]  /*eff0*/  STL.64 [R1+0x80], R4 ;  /* 0x0000800401007387 */ /* 0x0087e80000100a00 */
[----:B------:R0:W-:Y:S04]  /*f000*/  STL.64 [R1+0x88], R6 ;  /* 0x0000880601007387 */ /* 0x0001e80000100a00 */
[----:B------:R-:W4:Y:S04]  /*f010*/  LDL.LU R17, [R1+0xa4] ;  /* 0x0000a40001117983 */ /* 0x000f280000300800 */
[----:B------:R-:W4:Y:S04]  /*f020*/  LDL.LU R18, [R1+0xa8] ;  /* 0x0000a80001127983 */ /* 0x000f280000300800 */
[----:B------:R-:W4:Y:S04]  /*f030*/  LDL.LU R19, [R1+0xac] ;  /* 0x0000ac0001137983 */ /* 0x000f280000300800 */
[----:B---3--:R-:W3:Y:S04]  /*f040*/  LDL.LU R4, [R1+0xe0] ;  /* 0x0000e00001047983 */ /* 0x008ee80000300800 */
[----:B------:R-:W3:Y:S04]  /*f050*/  LDL.LU R5, [R1+0xe4] ;  /* 0x0000e40001057983 */ /* 0x000ee80000300800 */
[----:B0-----:R-:W3:Y:S04]  /*f060*/  LDL.LU R6, [R1+0xe8] ;  /* 0x0000e80001067983 */ /* 0x001ee80000300800 */
[----:B------:R-:W3:Y:S04]  /*f070*/  LDL.LU R7, [R1+0xec] ;  /* 0x0000ec0001077983 */ /* 0x000ee80000300800 */
[----:B------:R-:W4:Y:S04]  /*f080*/  LDL.LU R24, [R1+0x60] ;  /* 0x0000600001187983 */ /* 0x000f280000300800 */
[----:B------:R-:W4:Y:S04]  /*f090*/  LDL.LU R25, [R1+0x64] ;  /* 0x0000640001197983 */ /* 0x000f280000300800 */
[----:B------:R-:W4:Y:S04]  /*f0a0*/  LDL.LU R26, [R1+0x68] ;  /* 0x00006800011a7983 */ /* 0x000f280000300800 */
[----:B------:R-:W4:Y:S04]  /*f0b0*/  LDL.LU R27, [R1+0x6c] ;  /* 0x00006c00011b7983 */ /* 0x000f280000300800 */
[----:B-1----:R-:W-:Y:S04]  /*f0c0*/  STL.64 [R1+0x50], R8 ;  /* 0x0000500801007387 */ /* 0x002fe80000100a00 */
[----:B------:R0:W-:Y:S04]  /*f0d0*/  STL.64 [R1+0x58], R10 ;  /* 0x0000580a01007387 */ /* 0x0001e80000100a00 */
[----:B0-----:R-:W2:Y:S04]  /*f0e0*/  LDL.LU.64 R10, [R1+0x8f0] ;  /* 0x0008f000010a7983 */ /* 0x001ea80000300a00 */
[----:B------:R-:W2:Y:S04]  /*f0f0*/  LDL.LU.64 R8, [R1+0x8e8] ;  /* 0x0008e80001087983 */ /* 0x000ea80000300a00 */
[----:B--2---:R-:W-:Y:S01]  /*f100*/  STSM.16.M88.4 [R0], R8 ;  /* 0x0000000800007844 */ /* 0x004fe20000000200 */
[----:B------:R-:W-:Y:S06]  /*f110*/  BAR.SYNC.DEFER_BLOCKING 0x0 ;  /* 0x0000000000007b1d */ /* 0x000fec0000010000 */
[----:B------:R-:W0:Y:S02]  /*f120*/  LDS.128 R8, [R28] ;  /* 0x000000001c087984 */ /* 0x000e240000000c00 */
[----:B------:R-:W-:Y:S06]  /*f130*/  BAR.SYNC.DEFER_BLOCKING 0x0 ;  /* 0x0000000000007b1d */ /* 0x000fec0000010000 */
[----:B------:R-:W-:Y:S02]  /*f140*/  STSM.16.M88.4 [R0], R20 ;  /* 0x0000001400007844 */ /* 0x000fe40000000200 */
[----:B------:R-:W-:Y:S06]  /*f150*/  BAR.SYNC.DEFER_BLOCKING 0x0 ;  /* 0x0000000000007b1d */ /* 0x000fec0000010000 */
[----:B------:R-:W1:Y:S04]  /*f160*/  LDS.128 R20, [R28] ;  /* 0x000000001c147984 */ /* 0x000e680000000c00 */
[----:B0-----:R-:W-:Y:S04]  /*f170*/  STL.64 [R1+0xc0], R8 ;  /* 0x0000c00801007387 */ /* 0x001fe80000100a00 */
[----:B------:R0:W-:Y:S01]  /*f180*/  STL.64 [R1+0xc8], R10 ;  /* 0x0000c80a01007387 */ /* 0x0001e20000100a00 */
[----:B------:R-:W-:Y:S06]  /*f190*/  BAR.SYNC.DEFER_BLOCKING 0x0 ;  /* 0x0000000000007b1d */ /* 0x000fec0000010000 */
[----:B0-----:R-:W2:Y:S04]  /*f1a0*/  LDL.LU R11, [R1+0x8e0] ;  /* 0x0008e000010b7983 */ /* 0x001ea80000300800 */
[----:B------:R-:W2:Y:S04]  /*f1b0*/  LDL R9, [R1+0x850] ;  /* 0x0008500001097983 */ /* 0x000ea80000100800 */
[----:B------:R-:W2:Y:S04]  /*f1c0*/  LDL R2, [R1+0x84c] ;  /* 0x00084c0001027983 */ /* 0x000ea80000100800 */
[----:B-1----:R-:W-:Y:S04]  /*f1d0*/  STL.64 [R1+0xb0], R20 ;  /* 0x0000b01401007387 */ /* 0x002fe80000100a00 */
[----:B------:R0:W-:Y:S04]  /*f1e0*/  STL.64 [R1+0xb8], R22 ;  /* 0x0000b81601007387 */ /* 0x0001e80000100a00 */
[----:B0-----:R-:W3:Y:S04]  /*f1f0*/  LDL.LU.64 R22, [R1+0x8d8] ;  /* 0x0008d80001167983 */ /* 0x001ee80000300a00 */
[----:B------:R-:W3:Y:S04]  /*f200*/  LDL.LU.64 R20, [R1+0x8d0] ;  /* 0x0008d00001147983 */ /* 0x000ee80000300a00 */
[----:B----4-:R-:W-:Y:S01]  /*f210*/  STSM.16.M88.4 [R0], R24 ;  /* 0x0000001800007844 */ /* 0x010fe20000000200 */
[----:B------:R-:W-:Y:S06]  /*f220*/  BAR.SYNC.DEFER_BLOCKING 0x0 ;  /* 0x0000000000007b1d */ /* 0x000fec0000010000 */
[----:B------:R-:W0:Y:S02]  /*f230*/  LDS.128 R24, [R28] ;  /* 0x000000001c187984 */ /* 0x000e240000000c00 */
[----:B------:R-:W-:Y:S06]  /*f240*/  BAR.SYNC.DEFER_BLOCKING 0x0 ;  /* 0x0000000000007b1d */ /* 0x000fec0000010000 */
[----:B0-----:R-:W-:Y:S04]  /*f250*/  STL.64 [R1+0x60], R24 ;  /* 0x0000601801007387 */ /* 0x001fe80000100a00 */
[----:B------:R-:W-:Y:S04]  /*f260*/  STL.64 [R1+0x68], R26 ;  /* 0x0000681a01007387 */ /* 0x000fe80000100a00 */
[----:B---3--:R0:W-:Y:S01]  /*f270*/  STSM.16.M88.4 [R0], R20 ;  /* 0x0000001400007844 */ /* 0x0081e20000000200 */
[----:B------:R-:W-:Y:S06]  /*f280*/  BAR.SYNC.DEFER_BLOCKING 0x0 ;  /* 0x0000000000007b1d */ /* 0x000fec0000010000 */
[----:B0-----:R-:W3:Y:S04]  /*f290*/  LDL.LU R20, [R1+0x120] ;  /* 0x0001200001147983 */ /* 0x001ee80000300800 */
[----:B------:R-:W3:Y:S04]  /*f2a0*/  LDL.LU R21, [R1+0x124] ;  /* 0x0001240001157983 */ /* 0x000ee80000300800 */
[----:B------:R-:W3:Y:S04]  /*f2b0*/  LDL.LU R22, [R1+0x128] ;  /* 0x0001280001167983 */ /* 0x000ee80000300800 */
[----:B------:R-:W0:Y:S01]  /*f2c0*/  LDS.128 R24, [R28] ;  /* 0x000000001c187984 */ /* 0x000e220000000c00 */
[----:B------:R-:W-:Y:S06]  /*f2d0*/  BAR.SYNC.DEFER_BLOCKING 0x0 ;  /* 0x0000000000007b1d */ /* 0x000fec0000010000 */
[----:B------:R-:W3:Y:S04]  /*f2e0*/  LDL.LU R23, [R1+0x12c] ;  /* 0x00012c0001177983 */ /* 0x000ee80000300800 */
[----:B------:R-:W-:Y:S01]  /*f2f0*/  STSM.16.M88.4 [R0], R16 ;  /* 0x0000001000007844 */ /* 0x000fe20000000200 */
[----:B------:R-:W-:Y:S06]  /*f300*/  BAR.SYNC.DEFER_BLOCKING 0x0 ;  /* 0x0000000000007b1d */ /* 0x000fec0000010000 */
[----:B------:R-:W1:Y:S02]  /*f310*/  LDS.128 R16, [R28] ;  /* 0x000000001c107984 */ /* 0x000e640000000c00 */
[----:B------:R-:W-:Y:S06]  /*f320*/  BAR.SYNC.DEFER_BLOCKING 0x0 ;  /* 0x0000000000007b1d */ /* 0x000fec0000010000 */
[----:B0-----:R-:W-:Y:S04]  /*f330*/  STL.64 [R1+0x40], R24 ;  /* 0x0000401801007387 */ /* 0x001fe80000100a00 */
[----:B------:R-:W-:Y:S04]  /*f340*/  STL.64 [R1+0x48], R26 ;  /* 0x0000481a01007387 */ /* 0x000fe80000100a00 */
[----:B------:R0:W-:Y:S04]  /*f350*/  STSM.16.M88.4 [R0], R4 ;  /* 0x0000000400007844 */ /* 0x0001e80000000200 */
[----:B-1----:R-:W-:Y:S04]  /*f360*/  STL.64 [R1+0xa0], R16 ;  /* 0x0000a01001007387 */ /* 0x002fe80000100a00 */
[----:B------:R-:W-:Y:S04]  /*f370*/  STL.64 [R1+0xa8], R18 ;  /* 0x0000a81201007387 */ /* 0x000fe80000100a00 */
[----:B0-----:R-:W4:Y:S04]  /*f380*/  LDL.LU R4, [R1+0x130] ;  /* 0x0001300001047983 */ /* 0x001f280000300800 */
[----:B------:R-:W4:Y:S04]  /*f390*/  LDL.LU R5, [R1+0x134] ;  /* 0x0001340001057983 */ /* 0x000f280000300800 */
[----:B------:R-:W4:Y:S04]  /*f3a0*/  LDL.LU R6, [R1+0x138] ;  /* 0x0001380001067983 */ /* 0x000f280000300800 */
[----:B------:R-:W4:Y:S01]  /*f3b0*/  LDL.LU R7, [R1+0x13c] ;  /* 0x00013c0001077983 */ /* 0x000f220000300800 */
[----:B------:R-:W-:Y:S06]  /*f3c0*/  BAR.SYNC.DEFER_BLOCKING 0x0 ;  /* 0x0000000000007b1d */ /* 0x000fec0000010000 */
[----:B------:R-:W0:Y:S02]  /*f3d0*/  LDS.128 R16, [R28] ;  /* 0x000000001c107984 */ /* 0x000e240000000c00 */
[----:B------:R-:W-:Y:S06]  /*f3e0*/  BAR.SYNC.DEFER_BLOCKING 0x0 ;  /* 0x0000000000007b1d */ /* 0x000fec0000010000 */
[----:B0-----:R-:W-:Y:S04]  /*f3f0*/  STL [R1+0x870], R16 ;  /* 0x0008701001007387 */ /* 0x001fe80000100800 */
[----:B------:R0:W-:Y:S04]  /*f400*/  STL [R1+0x86c], R17 ;  /* 0x00086c1101007387 */ /* 0x0001e80000100800 */
[----:B0-----:R-:W2:Y:S04]  /*f410*/  LDL R17, [R1+0x84c] ;  /* 0x00084c0001117983 */ /* 0x001ea80000100800 */
[----:B------:R0:W-:Y:S04]  /*f420*/  STL [R1+0x868], R18 ;  /* 0x0008681201007387 */ /* 0x0001e80000100800 */
[----:B0-----:R-:W2:Y:S04]  /*f430*/  LDL.LU R18, [R1+0x850] ;  /* 0x0008500001127983 */ /* 0x001ea80000300800 */
[----:B------:R0:W-:Y:S04]  /*f440*/  STL [R1+0x864], R19 ;  /* 0x0008641301007387 */ /* 0x0001e80000100800 */
[----:B------:R-:W2:Y:S04]  /*f450*/  LDL.LU R10, [R1] ;  /* 0x00000000010a7983 */ /* 0x000ea80000300800 */
[----:B------:R-:W2:Y:S04]  /*f460*/  LDL R16, [R1+0x854] ;  /* 0x0008540001107983 */ /* 0x000ea80000100800 */
[----:B0-----:R-:W2:Y:S04]  /*f470*/  LDL.LU R19, [R1+0x85c] ;  /* 0x00085c0001137983 */ /* 0x001ea80000300800 */
[----:B---3--:R-:W-:Y:S01]  /*f480*/  STSM.16.M88.4 [R0], R20 ;  /* 0x0000001400007844 */ /* 0x008fe20000000200 */
[----:B------:R-:W-:Y:S06]  /*f490*/  BAR.SYNC.DEFER_BLOCKING 0x0 ;  /* 0x0000000000007b1d */ /* 0x000fec0000010000 */
[----:B------:R-:W0:Y:S02]  /*f4a0*/  LDS.128 R20, [R28] ;  /* 0x000000001c147984 */ /* 0x000e240000000c00 */
[----:B------:R-:W-:Y:S06]  /*f4b0*/  BAR.SYNC.DEFER_BLOCKING 0x0 ;  /* 0x0000000000007b1d */ /* 0x000fec0000010000 */
[----:B0-----:R-:W-:Y:S04]  /*f4c0*/  STL [R1+0x880], R20 ;  /* 0x0008801401007387 */ /* 0x001fe80000100800 */
[----:B------:R-:W-:Y:S04]  /*f4d0*/  STL [R1+0x87c], R21 ;  /* 0x00087c1501007387 */ /* 0x000fe80000100800 */
[----:B------:R-:W-:Y:S04]  /*f4e0*/  STL [R1+0x878], R22 ;  /* 0x0008781601007387 */ /* 0x000fe80000100800 */
[----:B------:R-:W-:Y:S04]  /*f4f0*/  STL [R1+0x874], R28 ;  /* 0x0008741c01007387 */ /* 0x000fe80000100800 */
[----:B------:R0:W-:Y:S04]  /*f500*/  STL [R1+0x860], R23 ;  /* 0x0008601701007387 */ /* 0x0001e80000100800 */
[----:B0-----:R-:W3:Y:S04]  /*f510*/  LDL.LU R23, [R1+0x858] ;  /* 0x0008580001177983 */ /* 0x001ee80000300800 */
[----:B----4-:R0:W-:Y:S04]  /*f520*/  STSM.16.M88.4 [R0], R4 ;  /* 0x0000000400007844 */ /* 0x0101e80000000200 */
[----:B0-----:R-:W4:Y:S04]  /*f530*/  LDL.LU R6, [R1+0x8cc] ;  /* 0x0008cc0001067983 */ /* 0x001f280000300800 */
[----:B------:R-:W3:Y:S04]  /*f540*/  LDL.LU R4, [R1+0x8c8] ;  /* 0x0008c80001047983 */ /* 0x000ee80000300800 */
[----:B------:R-:W4:Y:S01]  /*f550*/  LDL.LU R7, [R1+0x14] ;  /* 0x0000140001077983 */ /* 0x000f220000300800 */
[C---:B--2---:R-:W-:Y:S01]  /*f560*/  IMAD R3, R2.reuse, R14, RZ ;  /* 0x0000000e02037224 */ /* 0x044fe200078e02ff */
[----:B------:R-:W-:Y:S01]  /*f570*/  BAR.SYNC.DEFER_BLOCKING 0x0 ;  /* 0x0000000000007b1d */ /* 0x000fe20000010000 */
[----:B------:R-:W-:-:S03]  /*f580*/  ISETP.GE.AND P1, PT, R2, UR6, PT ;  /* 0x0000000602007c0c */ /* 0x000fc6000bf26270 */
[----:B------:R-:W-:Y:S02]  /*f590*/  LEA R2, P3, R3, UR8, 0x1 ;  /* 0x0000000803027c11 */ /* 0x000fe4000f8608ff */
[----:B------:R-:W-:Y:S01]  /*f5a0*/  ISETP.LT.AND P1, PT, R9, UR7, !P1 ;  /* 0x0000000709007c0c */ /* 0x000fe2000cf21270 */
[C---:B------:R-:W-:Y:S01]  /*f5b0*/  IMAD R25, R14.reuse, 0x40, R3 ;  /* 0x000000400e197824 */ /* 0x040fe200078e0203 */
[----:B------:R-:W-:Y:S01]  /*f5c0*/  LEA.HI.X.SX32 R3, R3, UR9, 0x1, P3 ;  /* 0x0000000903037c11 */ /* 0x000fe200098f0eff */
[----:B------:R-:W-:Y:S02]  /*f5d0*/  IMAD R26, R9, UR4, RZ ;  /* 0x00000004091a7c24 */ /* 0x000fe4000f8e02ff */
[----:B------:R-:W-:Y:S02]  /*f5e0*/  IMAD R15, R14, 0x40, R25 ;  /* 0x000000400e0f7824 */ /* 0x000fe400078e0219 */
[----:B------:R-:W-:-:S04]  /*f5f0*/  IMAD.WIDE R12, R26, 0x2, R2 ;  /* 0x000000021a0c7825 */ /* 0x000fc800078e0202 */
[----:B------:R-:W-:Y:S01]  /*f600*/  IMAD R0, R14, 0x40, R15 ;  /* 0x000000400e007824 */ /* 0x000fe200078e020f */
[----:B------:R-:W-:-:S04]  /*f610*/  LEA R14, P4, R15, UR8, 0x1 ;  /* 0x000000080f0e7c11 */ /* 0x000fc8000f8808ff */
[----:B------:R-:W-:Y:S01]  /*f620*/  LEA R24, P5, R0, UR8, 0x1 ;  /* 0x0000000800187c11 */ /* 0x000fe2000f8a08ff */
[----:B------:R0:W-:Y:S01]  /*f630*/  @P1 STG.E.U16 desc[UR10][R12.64], R29 ;  /* 0x0000001d0c001986 */ /* 0x0001e2000c10150a */
[----:B------:R-:W-:Y:S02]  /*f640*/  LEA.HI.X.SX32 R15, R15, UR9, 0x1, P4 ;  /* 0x000000090f0f7c11 */ /* 0x000fe4000a0f0eff */
[----:B0-----:R-:W-:Y:S01]  /*f650*/  LEA R12, P3, R25, UR8, 0x1 ;  /* 0x00000008190c7c11 */ /* 0x001fe2000f8608ff */
[----:B------:R-:W-:-:S03]  /*f660*/  ULDC UR8, c[0x0][0x228] ;  /* 0x00008a0000087ab9 */ /* 0x000fc60000000800 */
[----:B------:R-:W-:Y:S02]  /*f670*/  LEA.HI.X.SX32 R13, R25, UR9, 0x1, P3 ;  /* 0x00000009190d7c11 */ /* 0x000fe400098f0eff */
[----:B------:R-:W-:Y:S01]  /*f680*/  LEA.HI.X.SX32 R25, R0, UR9, 0x1, P5 ;  /* 0x0000000900197c11 */ /* 0x000fe2000a8f0eff */
[----:B------:R-:W-:Y:S01]  /*f690*/  IMAD.WIDE R8, R26, 0x2, R12 ;  /* 0x000000021a087825 */ /* 0x000fe200078e020c */
[----:B------:R-:W-:Y:S01]  /*f6a0*/  ULDC UR9, c[0x0][0x228] ;  /* 0x00008a0000097ab9 */ /* 0x000fe20000000800 */
[----:B------:R-:W-:-:S04]  /*f6b0*/  ISETP.GE.AND P1, PT, R18, UR7, PT ;  /* 0x0000000712007c0c */ /* 0x000fc8000bf26270 */
[----:B------:R-:W-:Y:S02]  /*f6c0*/  ISETP.LT.AND P4, PT, R16, UR6, !P1 ;  /* 0x0000000610007c0c */ /* 0x000fe4000cf81270 */
[----:B------:R-:W-:Y:S02]  /*f6d0*/  ISETP.LT.AND P5, PT, R19, UR6, !P1 ;  /* 0x0000000613007c0c */ /* 0x000fe4000cfa1270 */
[----:B---3--:R-:W-:Y:S01]  /*f6e0*/  PRMT R4, R29, 0x7632, R4 ;  /* 0x000076321d047816 */ /* 0x008fe20000000004 */
[----:B----4-:R0:W-:Y:S03]  /*f6f0*/  STL [R1+0x8a8], R7 ;  /* 0x0008a80701007387 */ /* 0x0101e60000100800 */
[----:B0-----:R-:W-:Y:S01]  /*f700*/  PRMT R7, R4, 0x7610, R7 ;  /* 0x0000761004077816 */ /* 0x001fe20000000007 */
[----:B------:R-:W-:-:S04]  /*f710*/  IMAD.WIDE R4, R26, 0x2, R14 ;  /* 0x000000021a047825 */ /* 0x000fc800078e020e */
[----:B------:R0:W-:Y:S04]  /*f720*/  @P4 STG.E.U16 desc[UR10][R8.64], R7 ;  /* 0x0000000708004986 */ /* 0x0001e8000c10150a */
[----:B------:R1:W-:Y:S04]  /*f730*/  @P5 STG.E.U16 desc[UR10][R4.64], R10 ;  /* 0x0000000a04005986 */ /* 0x0003e8000c10150a */
[----:B0-----:R-:W2:Y:S04]  /*f740*/  LDL.LU.64 R8, [R1+0x8c0] ;  /* 0x0008c00001087983 */ /* 0x001ea80000300a00 */
[----:B-1----:R-:W3:Y:S01]  /*f750*/  LDL.LU.64 R4, [R1+0x8b8] ;  /* 0x0008b80001047983 */ /* 0x002ee20000300a00 */
[----:B------:R-:W-:-:S02]  /*f760*/  ISETP.LT.AND P3, PT, R23, UR6, !P1 ;  /* 0x0000000617007c0c */ /* 0x000fc4000cf61270 */
[----:B------:R-:W-:Y:S01]  /*f770*/  ISETP.LT.AND P6, PT, R17, UR6, !P2 ;  /* 0x0000000611007c0c */ /* 0x000fe2000d7c1270 */
[----:B------:R-:W-:Y:S01]  /*f780*/  IMAD.WIDE R20, R26, 0x2, R24 ;  /* 0x000000021a147825 */ /* 0x000fe200078e0218 */
[----:B------:R-:W-:Y:S02]  /*f790*/  ISETP.LT.AND P4, PT, R16, UR6, !P2 ;  /* 0x0000000610007c0c */ /* 0x000fe4000d781270 */
[----:B------:R-:W-:Y:S01]  /*f7a0*/  PRMT R6, R10, 0x7632, R6 ;  /* 0x000076320a067816 */ /* 0x000fe20000000006 */
[----:B------:R-:W-:Y:S01]  /*f7b0*/  VIADD R0, R26, UR4 ;  /* 0x000000041a007c36 */ /* 0x000fe20008000000 */
[----:B------:R-:W4:Y:S03]  /*f7c0*/  LDL.LU R10, [R1+0x4] ;  /* 0x00000400010a7983 */ /* 0x000f260000300800 */
[C---:B------:R-:W-:Y:S01]  /*f7d0*/  IMAD.WIDE R26, R0.reuse, 0x2, R2 ;  /* 0x00000002001a7825 */ /* 0x040fe200078e0202 */
[----:B------:R0:W-:Y:S04]  /*f7e0*/  STL.64 [R1+0x8b0], R22 ;  /* 0x0008b01601007387 */ /* 0x0001e80000100a00 */
[----:B------:R-:W-:Y:S01]  /*f7f0*/  @P3 STG.E.U16 desc[UR10][R20.64], R6 ;  /* 0x0000000614003986 */ /* 0x000fe2000c10150a */
[----:B------:R-:W-:Y:S01]  /*f800*/  ISETP.LT.AND P3, PT, R23, UR6, !P2 ;  /* 0x0000000617007c0c */ /* 0x000fe2000d761270 */
[----:B0-----:R-:W-:Y:S01]  /*f810*/  IMAD.WIDE R22, R0, 0x2, R12 ;  /* 0x0000000200167825 */ /* 0x001fe200078e020c */
[----:B---3--:R-:W-:Y:S01]  /*f820*/  PRMT R11, R4, 0x7632, R11 ;  /* 0x00007632040b7816 */ /* 0x008fe2000000000b */
[----:B------:R-:W-:Y:S04]  /*f830*/  @P6 STG.E.U16 desc[UR10][R26.64], R4 ;  /* 0x000000041a006986 */ /* 0x000fe8000c10150a */
[----:B------:R0:W-:Y:S04]  /*f840*/  @P4 STG.E.U16 desc[UR10][R22.64], R11 ;  /* 0x0000000b16004986 */ /* 0x0001e8000c10150a */
[----:B0-----:R-:W3:Y:S01]  /*f850*/  LDL.LU.64 R22, [R1+0x8b0] ;  /* 0x0008b00001167983 */ /* 0x001ee20000300a00 */
[----:B------:R-:W-:Y:S01]  /*f860*/  ISETP.LT.AND P5, PT, R19, UR6, !P2 ;  /* 0x0000000613007c0c */ /* 0x000fe2000d7a1270 */
[----:B------:R-:W-:-:S12]  /*f870*/  IMAD.WIDE R6, R0, 0x2, R14 ;  /* 0x0000000200067825 */ /* 0x000fd800078e020e */
[----:B--2---:R0:W-:Y:S04]  /*f880*/  @P5 STG.E.U16 desc[UR10][R6.64], R8 ;  /* 0x0000000806005986 */ /* 0x0041e8000c10150a */
[----:B0-----:R-:W2:Y:S04]  /*f890*/  LDL.LU R7, [R1+0x8a8] ;  /* 0x0008a80001077983 */ /* 0x001ea80000300800 */
[----:B---3--:R0:W-:Y:S04]  /*f8a0*/  STL.64 [R1+0x8a0], R22 ;  /* 0x0008a01601007387 */ /* 0x0081e80000100a00 */
[----:B------:R-:W3:Y:S01]  /*f8b0*/  LDL.LU R11, [R1+0x18] ;  /* 0x00001800010b7983 */ /* 0x000ee20000300800 */
[----:B------:R-:W-:Y:S01]  /*f8c0*/  VIADD R29, R18, 0x3 ;  /* 0x00000003121d7836 */ /* 0x000fe20000000000 */
[----:B------:R-:W-:Y:S01]  /*f8d0*/  ISETP.LT.AND P6, PT, R17, UR6, !P0 ;  /* 0x0000000611007c0c */ /* 0x000fe2000c7c1270 */
[----:B------:R-:W-:Y:S01]  /*f8e0*/  VIADD R4, R0, UR4 ;  /* 0x0000000400047c36 */ /* 0x000fe20008000000 */
[----:B------:R-:W-:Y:S01]  /*f8f0*/  ISETP.LT.AND P4, PT, R16, UR6, !P0 ;  /* 0x0000000610007c0c */ /* 0x000fe2000c781270 */
[----:B------:R-:W-:Y:S01]  /*f900*/  IMAD.WIDE R20, R0, 0x2, R24 ;  /* 0x0000000200147825 */ /* 0x000fe200078e0218 */
[----:B------:R-:W-:-:S02]  /*f910*/  ISETP.GE.AND P1, PT, R29, UR7, PT ;  /* 0x000000071d007c0c */ /* 0x000fc4000bf26270 */
[----:B------:R-:W-:Y:S01]  /*f920*/  PRMT R0, R8, 0x7632, R0 ;  /* 0x0000763208007816 */ /* 0x000fe20000000000 */
[----:B------:R-:W-:Y:S01]  /*f930*/  VIADD R29, R18, 0x4 ;  /* 0x00000004121d7836 */ /* 0x000fe20000000000 */
[----:B------:R-:W-:Y:S01]  /*f940*/  ISETP.LT.AND P5, PT, R19, UR6, !P0 ;  /* 0x0000000613007c0c */ /* 0x000fe2000c7a1270 */
[C---:B------:R-:W-:Y:S01]  /*f950*/  IMAD.WIDE R26, R4.reuse, 0x2, R2 ;  /* 0x00000002041a7825 */ /* 0x040fe200078e0202 */
[----:B------:R-:W-:Y:S01]  /*f960*/  ISETP.LT.AND P0, PT, R23, UR6, !P0 ;  /* 0x0000000617007c0c */ /* 0x000fe2000c701270 */
[----:B------:R1:W-:Y:S01]  /*f970*/  @P3 STG.E.U16 desc[UR10][R20.64], R0 ;  /* 0x0000000014003986 */ /* 0x0003e2000c10150a */
[----:B------:R-:W-:Y:S01]  /*f980*/  ISETP.GE.AND P2, PT, R29, UR7, PT ;  /* 0x000000071d007c0c */ /* 0x000fe2000bf46270 */
[C---:B0-----:R-:W-:Y:S01]  /*f990*/  IMAD.WIDE R22, R4.reuse, 0x2, R12 ;  /* 0x0000000204167825 */ /* 0x041fe200078e020c */
[----:B--2---:R-:W-:Y:S01]  /*f9a0*/  PRMT R29, R7, 0x7632, R29 ;  /* 0x00007632071d7816 */ /* 0x004fe2000000001d */
[----:B------:R0:W-:Y:S01]  /*f9b0*/  @P6 STG.E.U16 desc[UR10][R26.64], R7 ;  /* 0x000000071a006986 */ /* 0x0001e2000c10150a */
[----:B------:R-:W-:Y:S01]  /*f9c0*/  ISETP.LT.AND P6, PT, R17, UR6, !P1 ;  /* 0x0000000611007c0c */ /* 0x000fe2000cfc1270 */
[----:B-1----:R-:W-:-:S02]  /*f9d0*/  IMAD.WIDE R20, R4, 0x2, R14 ;  /* 0x0000000204147825 */ /* 0x002fc400078e020e */
[----:B------:R-:W-:Y:S02]  /*f9e0*/  @P4 STG.E.U16 desc[UR10][R22.64], R29 ;  /* 0x0000001d16004986 */ /* 0x000fe4000c10150a */
[----:B------:R-:W-:Y:S01]  /*f9f0*/  VIADD R0, R4, UR4 ;  /* 0x0000000404007c36 */ /* 0x000fe20008000000 */
[----:B------:R-:W-:Y:S01]  /*fa00*/  ISETP.LT.AND P4, PT, R16, UR6, !P1 ;  /* 0x0000000610007c0c */ /* 0x000fe2000cf81270 */
[----:B----4-:R-:W-:Y:S01]  /*fa10*/  @P5 STG.E.U16 desc[UR10][R20.64], R10 ;  /* 0x0000000a14005986 */ /* 0x010fe2000c10150a */
[----:B------:R-:W-:Y:S01]  /*fa20*/  ISETP.LT.AND P5, PT, R19, UR6, !P1 ;  /* 0x0000000613007c0c */ /* 0x000fe2000cfa1270 */
[----:B------:R-:W-:Y:S02]  /*fa30*/  VIADD R8, R18, 0x5 ;  /* 0x0000000512087836 */ /* 0x000fe40000000000 */
[----:B0-----:R-:W-:Y:S01]  /*fa40*/  IMAD.WIDE R6, R4, 0x2, R24 ;  /* 0x0000000204067825 */ /* 0x001fe200078e0218 */
[----:B------:R-:W-:-:S03]  /*fa50*/  PRMT R4, R10, 0x7632, R4 ;  /* 0x000076320a047816 */ /* 0x000fc60000000004 */
[----:B------:R-:W-:Y:S01]  /*fa60*/  IMAD.WIDE R26, R0, 0x2, R2 ;  /* 0x00000002001a7825 */ /* 0x000fe200078e0202 */
[----:B------:R-:W-:Y:S01]  /*fa70*/  ISETP.GE.AND P3, PT, R8, UR7, PT ;  /* 0x0000000708007c0c */ /* 0x000fe2000bf66270 */
[----:B------:R-:W-:Y:S01]  /*fa80*/  @P0 STG.E.U16 desc[UR10][R6.64], R4 ;  /* 0x0000000406000986 */ /* 0x000fe2000c10150a */
[----:B------:R-:W-:-:S03]  /*fa90*/  PRMT R8, R5, 0x7632, R8 ;  /* 0x0000763205087816 */ /* 0x000fc60000000008 */
[----:B------:R0:W-:Y:S02]  /*faa0*/  @P6 STG.E.U16 desc[UR10][R26.64], R5 ;  /* 0x000000051a006986 */ /* 0x0001e4000c10150a */
[----:B0-----:R-:W-:-:S05]  /*fab0*/  IMAD.WIDE R26, R0, 0x2, R12 ;  /* 0x00000002001a7825 */ /* 0x001fca00078e020c */
[----:B------:R-:W-:Y:S04]  /*fac0*/  @P4 STG.E.U16 desc[UR10][R26.64], R8 ;  /* 0x000000081a004986 */ /* 0x000fe8000c10150a */
[----:B---3--:R0:W-:Y:S04]  /*fad0*/  STL [R1+0x898], R11 ;  /* 0x0008980b01007387 */ /* 0x0081e80000100800 */
[----:B------:R-:W2:Y:S04]  /*fae0*/  LDL.LU.64 R22, [R1+0x8a0] ;  /* 0x0008a00001167983 */ /* 0x000ea80000300a00 */
[----:B------:R-:W3:Y:S01]  /*faf0*/  LDL.LU R20, [R1+0x8] ;  /* 0x0000080001147983 */ /* 0x000ee20000300800 */
[----:B0-----:R-:W-:-:S05]  /*fb00*/  IMAD.WIDE R10, R0, 0x2, R14 ;  /* 0x00000002000a7825 */ /* 0x001fca00078e020e */
[----:B------:R0:W-:Y:S04]  /*fb10*/  @P5 STG.E.U16 desc[UR10][R10.64], R9 ;  /* 0x000000090a005986 */ /* 0x0001e8000c10150a */
[----:B0-----:R-:W4:Y:S01]  /*fb20*/  LDL.LU R11, [R1+0x898] ;  /* 0x00089800010b7983 */ /* 0x001f220000300800 */
[C---:B------:R-:W-:Y:S02]  /*fb30*/  VIADD R4, R0.reuse, UR4 ;  /* 0x0000000400047c36 */ /* 0x040fe40008000000 */
[----:B------:R-:W-:Y:S01]  /*fb40*/  IMAD.WIDE R6, R0, 0x2, R24 ;  /* 0x0000000200067825 */ /* 0x000fe200078e0218 */
[----:B------:R-:W-:Y:S02]  /*fb50*/  PRMT R0, R9, 0x7632, R0 ;  /* 0x0000763209007816 */ /* 0x000fe40000000000 */
[----:B------:R-:W-:Y:S01]  /*fb60*/  ISETP.LT.AND P4, PT, R16, UR6, !P2 ;  /* 0x0000000610007c0c */ /* 0x000fe2000d781270 */
[----:B------:R-:W-:Y:S01]  /*fb70*/  IMAD.WIDE R26, R4, 0x2, R2 ;  /* 0x00000002041a7825 */ /* 0x000fe200078e0202 */
[----:B--2---:R-:W-:-:S02]  /*fb80*/  ISETP.LT.AND P6, PT, R23, UR6, !P1 ;  /* 0x0000000617007c0c */ /* 0x004fc4000cfc1270 */
[----:B------:R-:W-:-:S11]  /*fb90*/  ISETP.LT.AND P1, PT, R17, UR6, !P2 ;  /* 0x0000000611007c0c */ /* 0x000fd6000d721270 */
[----:B------:R0:W-:Y:S04]  /*fba0*/  @P6 STG.E.U16 desc[UR10][R6.64], R0 ;  /* 0x0000000006006986 */ /* 0x0001e8000c10150a */
[----:B0-----:R-:W2:Y:S01]  /*fbb0*/  LDL.LU.64 R6, [R1+0x890] ;  /* 0x0008900001067983 */ /* 0x001ea20000300a00 */
[----:B----4-:R-:W-:-:S03]  /*fbc0*/  PRMT R29, R11, 0x7632, R29 ;  /* 0x000076320b1d7816 */ /* 0x010fc6000000001d */
[----:B------:R0:W-:Y:S04]  /*fbd0*/  @P1 STG.E.U16 desc[UR10][R26.64], R11 ;  /* 0x0000000b1a001986 */ /* 0x0001e8000c10150a */
[----:B------:R-:W4:Y:S01]  /*fbe0*/  LDL.LU R21, [R1+0x1c] ;  /* 0x00001c0001157983 */ /* 0x000f220000300800 */
[----:B0-----:R-:W-:-:S05]  /*fbf0*/  IMAD.WIDE R10, R4, 0x2, R12 ;  /* 0x00000002040a7825 */ /* 0x001fca00078e020c */
[----:B------:R0:W-:Y:S04]  /*fc00*/  @P4 STG.E.U16 desc[UR10][R10.64], R29 ;  /* 0x0000001d0a004986 */ /* 0x0001e8000c10150a */
[----:B0-----:R-:W4:Y:S01]  /*fc10*/  LDL.LU.64 R10, [R1+0x888] ;  /* 0x00088800010a7983 */ /* 0x001f220000300a00 */
[----:B------:R-:W-:Y:S01]  /*fc20*/  ISETP.LT.AND P5, PT, R19, UR6, !P2 ;  /* 0x0000000613007c0c */ /* 0x000fe2000d7a1270 */
[----:B------:R-:W-:Y:S01]  /*fc30*/  VIADD R5, R18, 0x6 ;  /* 0x0000000612057836 */ /* 0x000fe20000000000 */
[----:B------:R-:W-:Y:S01]  /*fc40*/  ISETP.LT.AND P6, PT, R23, UR6, !P2 ;  /* 0x0000000617007c0c */ /* 0x000fe2000d7c1270 */
[----:B------:R-:W-:Y:S01]  /*fc50*/  IMAD.WIDE R26, R4, 0x2, R14 ;  /* 0x00000002041a7825 */ /* 0x000fe200078e020e */
[----:B------:R-:W-:Y:S02]  /*fc60*/  ISETP.LT.AND P1, PT, R17, UR6, !P3 ;  /* 0x0000000611007c0c */ /* 0x000fe4000df21270 */
[----:B------:R-:W-:Y:S01]  /*fc70*/  ISETP.GE.AND P0, PT, R5, UR7, PT ;  /* 0x0000000705007c0c */ /* 0x000fe2000bf06270 */
[----:B------:R-:W-:Y:S01]  /*fc80*/  VIADD R5, R18, 0x7 ;  /* 0x0000000712057836 */ /* 0x000fe20000000000 */
[----:B------:R-:W-:Y:S01]  /*fc90*/  ISETP.LT.AND P4, PT, R19, UR6, !P3 ;  /* 0x0000000613007c0c */ /* 0x000fe2000df81270 */
[----:B------:R-:W-:-:S04]  /*fca0*/  VIADD R0, R4, UR4 ;  /* 0x0000000404007c36 */ /* 0x000fc80008000000 */
[----:B---3--:R0:W-:Y:S01]  /*fcb0*/  @P5 STG.E.U16 desc[UR10][R26.64], R20 ;  /* 0x000000141a005986 */ /* 0x0081e2000c10150a */
[----:B------:R-:W-:Y:S01]  /*fcc0*/  ISETP.LT.AND P5, PT, R16, UR6, !P3 ;  /* 0x0000000610007c0c */ /* 0x000fe2000dfa1270 */
[----:B------:R-:W-:Y:S01]  /*fcd0*/  IMAD.WIDE R8, R4, 0x2, R24 ;  /* 0x0000000204087825 */ /* 0x000fe200078e0218 */
[----:B------:R-:W-:Y:S02]  /*fce0*/  ISETP.LT.AND P3, PT, R23, UR6, !P3 ;  /* 0x0000000617007c0c */ /* 0x000fe4000df61270 */
[----:B------:R-:W-:Y:S01]  /*fcf0*/  ISETP.GE.AND P2, PT, R5, UR7, PT ;  /* 0x0000000705007c0c */ /* 0x000fe2000bf46270 */
[----:B------:R-:W-:-:S04]  /*fd00*/  IMAD.WIDE R4, R0, 0x2, R2 ;  /* 0x0000000200047825 */ /* 0x000fc800078e0202 */
[----:B0-----:R-:W-:Y:S01]  /*fd10*/  IMAD.WIDE R26, R0, 0x2, R12 ;  /* 0x00000002001a7825 */ /* 0x001fe200078e020c */
[----:B--2---:R-:W-:Y:S02]  /*fd20*/  PRMT R7, R20, 0x7632, R7 ;  /* 0x0000763214077816 */ /* 0x004fe40000000007 */
[----:B------:R-:W2:Y:S01]  /*fd30*/  LDL.LU R20, [R1+0xc] ;  /* 0x00000c0001147983 */ /* 0x000ea20000300800 */
[----:B------:R-:W-:-:S03]  /*fd40*/  PRMT R28, R6, 0x7632, R28 ;  /* 0x00007632061c7816 */ /* 0x000fc6000000001c */
[----:B------:R0:W-:Y:S01]  /*fd50*/  @P6 STG.E.U16 desc[UR10][R8.64], R7 ;  /* 0x0000000708006986 */ /* 0x0001e2000c10150a */
[----:B------:R-:W-:-:S03]  /*fd60*/  ISETP.LT.AND P6, PT, R17, UR6, !P0 ;  /* 0x0000000611007c0c */ /* 0x000fc6000c7c1270 */
[----:B------:R1:W-:Y:S04]  /*fd70*/  @P1 STG.E.U16 desc[UR10][R4.64], R6 ;  /* 0x0000000604001986 */ /* 0x0003e8000c10150a */
[----:B------:R-:W-:Y:S01]  /*fd80*/  @P5 STG.E.U16 desc[UR10][R26.64], R28 ;  /* 0x0000001c1a005986 */ /* 0x000fe2000c10150a */
[----:B0-----:R-:W-:-:S03]  /*fd90*/  IMAD.WIDE R8, R0, 0x2, R14 ;  /* 0x0000000200087825 */ /* 0x001fc600078e020e */
[----:B------:R-:W3:Y:S01]  /*fda0*/  LDL.LU R7, [R1+0x884] ;  /* 0x0008840001077983 */ /* 0x000ee20000300800 */
[----:B-1----:R-:W-:-:S04]  /*fdb0*/  IMAD.WIDE R4, R0, 0x2, R24 ;  /* 0x0000000200047825 */ /* 0x002fc800078e0218 */
[----:B------:R-:W-:Y:S01]  /*fdc0*/  VIADD R0, R0, UR4 ;  /* 0x0000000400007c36 */ /* 0x000fe20008000000 */
[----:B----4-:R-:W-:Y:S01]  /*fdd0*/  PRMT R29, R10, 0x7632, R29 ;  /* 0x000076320a1d7816 */ /* 0x010fe2000000001d */
[----:B------:R-:W-:Y:S04]  /*fde0*/  @P4 STG.E.U16 desc[UR10][R8.64], R10 ;  /* 0x0000000a08004986 */ /* 0x000fe8000c10150a */
[----:B------:R0:W-:Y:S02]  /*fdf0*/  @P3 STG.E.U16 desc[UR10][R4.64], R29 ;  /* 0x0000001d04003986 */ /* 0x0001e4000c10150a */
[----:B0-----:R-:W-:Y:S01]  /*fe00*/  IMAD.WIDE R4, R0, 0x2, R2 ;  /* 0x0000000200047825 */ /* 0x001fe200078e0202 */
[----:B------:R-:W-:-:S04]  /*fe10*/  PRMT R29, R21, 0x7632, R29 ;  /* 0x00007632151d7816 */ /* 0x000fc8000000001d */
[----:B------:R0:W-:Y:S04]  /*fe20*/  @P6 STG.E.U16 desc[UR10][R4.64], R21 ;  /* 0x0000001504006986 */ /* 0x0001e8000c10150a */
[----:B0-----:R-:W4:Y:S01]  /*fe30*/  LDL.LU R21, [R1+0x70] ;  /* 0x0000700001157983 */ /* 0x001f220000300800 */
[----:B------:R-:W-:Y:S02]  /*fe40*/  ISETP.LT.AND P3, PT, R16, UR6, !P0 ;  /* 0x0000000610007c0c */ /* 0x000fe4000c761270 */
[----:B------:R-:W-:Y:S02]  /*fe50*/  ISETP.LT.AND P4, PT, R19, UR6, !P0 ;  /* 0x0000000613007c0c */ /* 0x000fe4000c781270 */
[----:B------:R-:W-:Y:S01]  /*fe60*/  ISETP.LT.AND P5, PT, R23, UR6, !P0 ;  /* 0x0000000617007c0c */ /* 0x000fe2000c7a1270 */
[----:B------:R-:W-:Y:S01]  /*fe70*/  IMAD.WIDE R26, R0, 0x2, R12 ;  /* 0x00000002001a7825 */ /* 0x000fe200078e020c */
[----:B------:R-:W-:-:S03]  /*fe80*/  ISETP.LT.AND P6, PT, R17, UR6, !P2 ;  /* 0x0000000611007c0c */ /* 0x000fc6000d7c1270 */
[----:B------:R-:W-:Y:S02]  /*fe90*/  VIADD R6, R18, 0x8 ;  /* 0x0000000812067836 */ /* 0x000fe40000000000 */
[----:B------:R-:W-:-:S04]  /*fea0*/  IMAD.WIDE R4, R0, 0x2, R14 ;  /* 0x0000000200047825 */ /* 0x000fc800078e020e */
[----:B------:R-:W-:Y:S01]  /*feb0*/  IMAD.WIDE R8, R0, 0x2, R24 ;  /* 0x0000000200087825 */ /* 0x000fe200078e0218 */
[----:B------:R0:W-:Y:S01]  /*fec0*/  @P3 STG.E.U16 desc[UR10][R26.64], R29 ;  /* 0x0000001d1a003986 */ /* 0x0001e2000c10150a */
[----:B------:R-:W-:Y:S02]  /*fed0*/  ISETP.GE.AND P1, PT, R6, UR7, PT ;  /* 0x0000000706007c0c */ /* 0x000fe4000bf26270 */
[----:B------:R-:W-:Y:S01]  /*fee0*/  VIADD R0, R0, UR4 ;  /* 0x0000000400007c36 */ /* 0x000fe20008000000 */
[----:B------:R-:W-:Y:S01]  /*fef0*/  ISETP.LT.AND P3, PT, R16, UR6, !P2 ;  /* 0x0000000610007c0c */ /* 0x000fe2000d761270 */
[----:B------:R-:W-:-:S05]  /*ff00*/  VIADD R6, R18, 0x9 ;  /* 0x0000000912067836 */ /* 0x000fca0000000000 */
[----:B------:R-:W-:Y:S01]  /*ff10*/  ISETP.GE.AND P0, PT, R6, UR7, PT ;  /* 0x0000000706007c0c */ /* 0x000fe2000bf06270 */
[----:B0-----:R-:W-:Y:S01]  /*ff20*/  VIADD R29, R18, 0xa ;  /* 0x0000000a121d7836 */ /* 0x001fe20000000000 */
[----:B--2---:R-:W-:Y:S01]  /*ff30*/  PRMT R10, R20, 0x7632, R10 ;  /* 0x00007632140a7816 */ /* 0x004fe2000000000a */
[----:B------:R0:W-:Y:S01]  /*ff40*/  @P4 STG.E.U16 desc[UR10][R4.64], R20 ;  /* 0x0000001404004986 */ /* 0x0001e2000c10150a */
[----:B------:R-:W-:-:S03]  /*ff50*/  ISETP.LT.AND P4, PT, R17, UR6, !P1 ;  /* 0x0000000611007c0c */ /* 0x000fc6000cf81270 */
[----:B------:R1:W-:Y:S01]  /*ff60*/  @P5 STG.E.U16 desc[UR10][R8.64], R10 ;  /* 0x0000000a08005986 */ /* 0x0003e2000c10150a */
[----:B------:R-:W-:Y:S02]  /*ff70*/  ISETP.LT.AND P5, PT, R19, UR6, !P2 ;  /* 0x0000000613007c0c */ /* 0x000fe4000d7a1270 */
[----:B------:R-:W-:Y:S01]  /*ff80*/  ISETP.LT.AND P2, PT, R23, UR6, !P2 ;  /* 0x0000000617007c0c */ /* 0x000fe2000d741270 */
[----:B0-----:R-:W-:Y:S01]  /*ff90*/  IMAD.WIDE R4, R0, 0x2, R2 ;  /* 0x0000000200047825 */ /* 0x001fe200078e0202 */
[----:B------:R-:W2:Y:S01]  /*ffa0*/  LDL.LU R20, [R1+0x90] ;  /* 0x0000900001147983 */ /* 0x000ea20000300800 */
[----:B---3--:R-:W-:-:S03]  /*ffb0*/  PRMT R22, R7, 0x7632, R22 ;  /* 0x0000763207167816 */ /* 0x008fc60000000016 */
[----:B------:R0:W-:Y:S01]  /*ffc0*/  @P6 STG.E.U16 desc[UR10][R4.64], R7 ;  /* 0x0000000704006986 */ /* 0x0001e2000c10150a */
[C---:B-1----:R-:W-:Y:S02]  /*ffd0*/  VIADD R10, R0.reuse, UR4 ;  /* 0x00000004000a7c36 */ /* 0x042fe40008000000 */
[----:B------:R-:W-:Y:S01]  /*ffe0*/  IMAD.WIDE R8, R0, 0x2, R24 ;  /* 0x0000000200087825 */ /* 0x000fe200078e0218 */
[----:B------:R-:W3:Y:S03]  /*fff0*/  LDL.LU R28, [R1+0x50] ;  /* 0x00005000011c7983 */ /* 0x000ee60000300800 */
[----:B------:R-:W-:-:S04]  /*10000*/  IMAD.WIDE R26, R10, 0x2, R2 ;  /* 0x000000020a1a7825 */ /* 0x000fc800078e0202 */
[----:B0-----:R-:W-:-:S04]  /*10010*/  IMAD.WIDE R6, R0, 0x2, R12 ;  /* 0x0000000200067825 */ /* 0x001fc800078e020c */
[----:B------:R-:W-:Y:S01]  /*10020*/  IMAD.WIDE R4, R0, 0x2, R14 ;  /* 0x0000000200047825 */ /* 0x000fe200078e020e */
[----:B------:R-:W-:Y:S01]  /*10030*/  PRMT R0, R11, 0x7632, R0 ;  /* 0x000076320b007816 */ /* 0x000fe20000000000 */
[----:B------:R0:W-:Y:S04]  /*10040*/  @P3 STG.E.U16 desc[UR10][R6.64], R22 ;  /* 0x0000001606003986 */ /* 0x0001e8000c10150a */
[----:B------:R-:W-:Y:S04]  /*10050*/  @P5 STG.E.U16 desc[UR10][R4.64], R11 ;  /* 0x0000000b04005986 */ /* 0x000fe8000c10150a */
[----:B------:R-:W-:Y:S01]  /*10060*/  @P2 STG.E.U16 desc[UR10][R8.64], R0 ;  /* 0x0000000008002986 */ /* 0x000fe2000c10150a */
[----:B------:R-:W-:-:S02]  /*10070*/  ISETP.GE.AND P6, PT, R29, UR7, PT ;  /* 0x000000071d007c0c */ /* 0x000fc4000bfc6270 */
[----:B------:R-:W-:Y:S01]  /*10080*/  ISETP.LT.AND P3, PT, R16, UR6, !P1 ;  /* 0x0000000610007c0c */ /* 0x000fe2000cf61270 */
[----:B0-----:R-:W3:Y:S01]  /*10090*/  LDL.LU R22, [R1+0x8c] ;  /* 0x00008c0001167983 */ /* 0x001ee20000300800 */
[----:B------:R-:W-:-:S03]  /*100a0*/  ISETP.LT.AND P2, PT, R23, UR6, !P1 ;  /* 0x0000000617007c0c */ /* 0x000fc6000cf41270 */
[----:B----4-:R0:W-:Y:S01]  /*100b0*/  @P4 STG.E.U16 desc[UR10][R26.64], R21 ;  /* 0x000000151a004986 */ /* 0x0101e2000c10150a */
[----:B------:R-:W-:Y:S02]  /*100c0*/  ISETP.LT.AND P4, PT, R19, UR6, !P1 ;  /* 0x0000000613007c0c */ /* 0x000fe4000cf81270 */
[----:B------:R-:W-:Y:S01]  /*100d0*/  PRMT R29, R21, 0x7632, R29 ;  /* 0x00007632151d7816 */ /* 0x000fe2000000001d */
[----:B0-----:R-:W-:Y:S01]  /*100e0*/  VIADD R26, R18, 0xb ;  /* 0x0000000b121a7836 */ /* 0x001fe20000000000 */
[----:B------:R-:W4:Y:S04]  /*100f0*/  LDL.LU R21, [R1+0x74] ;  /* 0x0000740001157983 */ /* 0x000f280000300800 */
[----:B------:R-:W-:Y:S02]  /*10100*/  ISETP.GE.AND P1, PT, R26, UR7, PT ;  /* 0x000000071a007c0c */ /* 0x000fe4000bf26270 */
[----:B------:R-:W3:Y:S01]  /*10110*/  LDL.LU R26, [R1+0x80] ;  /* 0x00008000011a7983 */ /* 0x000ee20000300800 */
[----:B------:R-:W-:Y:S01]  /*10120*/  IMAD.WIDE R6, R10, 0x2, R12 ;  /* 0x000000020a067825 */ /* 0x000fe200078e020c */
[----:B------:R-:W-:-:S03]  /*10130*/  ISETP.LT.AND P5, PT, R17, UR6, !P0 ;  /* 0x0000000611007c0c */ /* 0x000fc6000c7a1270 */
[C---:B------:R-:W-:Y:S02]  /*10140*/  VIADD R0, R10.reuse, UR4 ;  /* 0x000000040a007c36 */ /* 0x040fe40008000000 */
[C---:B------:R-:W-:Y:S01]  /*10150*/  IMAD.WIDE R4, R10.reuse, 0x2, R14 ;  /* 0x000000020a047825 */ /* 0x040fe200078e020e */
[----:B------:R0:W-:Y:S03]  /*10160*/  @P3 STG.E.U16 desc[UR10][R6.64], R29 ;  /* 0x0000001d06003986 */ /* 0x0001e6000c10150a */
[----:B------:R-:W-:Y:S01]  /*10170*/  IMAD.WIDE R10, R10, 0x2, R24 ;  /* 0x000000020a0a7825 */ /* 0x000fe200078e0218 */
[----:B------:R-:W-:-:S03]  /*10180*/  ISETP.LT.AND P3, PT, R19, UR6, !P0 ;  /* 0x0000000613007c0c */ /* 0x000fc6000c761270 */
[----:B------:R-:W-:-:S04]  /*10190*/  IMAD.WIDE R8, R0, 0x2, R2 ;  /* 0x0000000200087825 */ /* 0x000fc800078e0202 */
[----:B0-----:R-:W-:Y:S01]  /*101a0*/  IMAD.WIDE R6, R0, 0x2, R14 ;  /* 0x0000000200067825 */ /* 0x001fe200078e020e */
[----:B--2---:R-:W-:Y:S01]  /*101b0*/  PRMT R27, R20, 0x7632, R27 ;  /* 0x00007632141b7816 */ /* 0x004fe2000000001b */
[----:B------:R0:W-:Y:S04]  /*101c0*/  @P4 STG.E.U16 desc[UR10][R4.64], R20 ;  /* 0x0000001404004986 */ /* 0x0001e8000c10150a */
[----:B------:R1:W-:Y:S01]  /*101d0*/  @P2 STG.E.U16 desc[UR10][R10.64], R27 ;  /* 0x0000001b0a002986 */ /* 0x0003e2000c10150a */
[----:B------:R-:W-:Y:S02]  /*101e0*/  ISETP.LT.AND P2, PT, R16, UR6, !P0 ;  /* 0x0000000610007c0c */ /* 0x000fe4000c741270 */
[----:B------:R-:W-:Y:S02]  /*101f0*/  ISETP.LT.AND P0, PT, R23, UR6, !P0 ;  /* 0x0000000617007c0c */ /* 0x000fe4000c701270 */
[----:B------:R-:W-:Y:S01]  /*10200*/  ISETP.LT.AND P4, PT, R17, UR6, !P6 ;  /* 0x0000000611007c0c */ /* 0x000fe2000f781270 */
[C---:B0-----:R-:W-:Y:S01]  /*10210*/  VIADD R4, R0.reuse, UR4 ;  /* 0x0000000400047c36 */ /* 0x041fe20008000000 */
[----:B------:R-:W2:Y:S01]  /*10220*/  LDL.LU R20, [R1+0x94] ;  /* 0x0000940001147983 */ /* 0x000ea20000300800 */
[----:B-1----:R-:W-:-:S03]  /*10230*/  IMAD.WIDE R10, R0, 0x2, R24 ;  /* 0x00000002000a7825 */ /* 0x002fc600078e0218 */
[----:B---3--:R0:W-:Y:S01]  /*10240*/  @P5 STG.E.U16 desc[UR10][R8.64], R26 ;  /* 0x0000001a08005986 */ /* 0x0081e2000c10150a */
[----:B------:R-:W-:Y:S01]  /*10250*/  PRMT R29, R26, 0x7632, R29 ;  /* 0x000076321a1d7816 */ /* 0x000fe2000000001d */
[----:B0-----:R-:W-:Y:S01]  /*10260*/  IMAD.WIDE R8, R0, 0x2, R12 ;  /* 0x0000000200087825 */ /* 0x001fe200078e020c */
[----:B------:R-:W-:-:S03]  /*10270*/  PRMT R0, R28, 0x7632, R0 ;  /* 0x000076321c007816 */ /* 0x000fc60000000000 */
[----:B------:R-:W-:Y:S01]  /*10280*/  IMAD.WIDE R26, R4, 0x2, R2 ;  /* 0x00000002041a7825 */ /* 0x000fe200078e0202 */
[----:B------:R0:W-:Y:S04]  /*10290*/  @P2 STG.E.U16 desc[UR10][R8.64], R29 ;  /* 0x0000001d08002986 */ /* 0x0001e8000c10150a */
[----:B------:R1:W-:Y:S04]  /*102a0*/  @P3 STG.E.U16 desc[UR10][R6.64], R28 ;  /* 0x0000001c06003986 */ /* 0x0003e8000c10150a */
[----:B------:R-:W-:Y:S04]  /*102b0*/  @P0 STG.E.U16 desc[UR10][R10.64], R0 ;  /* 0x000000000a000986 */ /* 0x000fe8000c10150a */
[----:B----4-:R3:W-:Y:S01]  /*102c0*/  @P4 STG.E.U16 desc[UR10][R26.64], R21 ;  /* 0x000000151a004986 */ /* 0x0107e2000c10150a */
[----:B0-----:R-:W-:-:S03]  /*102d0*/  PRMT R29, R21, 0x7632, R29 ;  /* 0x00007632151d7816 */ /* 0x001fc6000000001d */
[----:B-1----:R-:W4:Y:S01]  /*102e0*/  LDL.LU R28, [R1+0x54] ;  /* 0x00005400011c7983 */ /* 0x002f220000300800 */
[----:B---3--:R-:W-:-:S03]  /*102f0*/  VIADD R26, R18, 0xd ;  /* 0x0000000d121a7836 */ /* 0x008fc60000000000 */
[----:B------:R-:W3:Y:S02]  /*10300*/  LDL.LU R21, [R1+0x78] ;  /* 0x0000780001157983 */ /* 0x000ee40000300800 */
[----:B------:R-:W-:Y:S02]  /*10310*/  ISETP.GE.AND P3, PT, R26, UR7, PT ;  /* 0x000000071a007c0c */ /* 0x000fe4000bf66270 */
[----:B------:R-:W4:Y:S01]  /*10320*/  LDL.LU R26, [R1+0x84] ;  /* 0x00008400011a7983 */ /* 0x000f220000300800 */
[----:B------:R-:W-:Y:S02]  /*10330*/  ISETP.LT.AND P0, PT, R16, UR6, !P6 ;  /* 0x0000000610007c0c */ /* 0x000fe4000f701270 */
[----:B------:R-:W-:Y:S02]  /*10340*/  ISETP.LT.AND P2, PT, R19, UR6, !P6 ;  /* 0x0000000613007c0c */ /* 0x000fe4000f741270 */
[----:B------:R-:W-:Y:S01]  /*10350*/  ISETP.LT.AND P6, PT, R23, UR6, !P6 ;  /* 0x0000000617007c0c */ /* 0x000fe2000f7c1270 */
[----:B------:R-:W-:Y:S01]  /*10360*/  VIADD R5, R18, 0xc ;  /* 0x0000000c12057836 */ /* 0x000fe20000000000 */
[----:B------:R-:W-:Y:S01]  /*10370*/  ISETP.LT.AND P4, PT, R17, UR6, !P1 ;  /* 0x0000000611007c0c */ /* 0x000fe2000cf81270 */
[----:B------:R-:W-:-:S02]  /*10380*/  VIADD R0, R4, UR4 ;  /* 0x0000000404007c36 */ /* 0x000fc40008000000 */
[----:B------:R-:W-:Y:S01]  /*10390*/  IMAD.WIDE R8, R4, 0x2, R12 ;  /* 0x0000000204087825 */ /* 0x000fe200078e020c */
[----:B------:R-:W-:-:S03]  /*103a0*/  ISETP.GE.AND P5, PT, R5, UR7, PT ;  /* 0x0000000705007c0c */ /* 0x000fc6000bfa6270 */
[C---:B------:R-:W-:Y:S01]  /*103b0*/  IMAD.WIDE R6, R4.reuse, 0x2, R14 ;  /* 0x0000000204067825 */ /* 0x040fe200078e020e */
[----:B------:R0:W-:Y:S03]  /*103c0*/  @P0 STG.E.U16 desc[UR10][R8.64], R29 ;  /* 0x0000001d08000986 */ /* 0x0001e6000c10150a */
[----:B------:R-:W-:-:S04]  /*103d0*/  IMAD.WIDE R4, R4, 0x2, R24 ;  /* 0x0000000204047825 */ /* 0x000fc800078e0218 */
[----:B------:R-:W-:Y:S01]  /*103e0*/  IMAD.WIDE R10, R0, 0x2, R2 ;  /* 0x00000002000a7825 */ /* 0x000fe200078e0202 */
[----:B------:R-:W-:-:S03]  /*103f0*/  ISETP.LT.AND P0, PT, R16, UR6, !P1 ;  /* 0x0000000610007c0c */ /* 0x000fc6000cf01270 */
[----:B0-----:R-:W-:Y:S01]  /*10400*/  IMAD.WIDE R8, R0, 0x2, R12 ;  /* 0x0000000200087825 */ /* 0x001fe200078e020c */
[----:B--2---:R-:W-:Y:S01]  /*10410*/  PRMT R27, R20, 0x7632, R27 ;  /* 0x00007632141b7816 */ /* 0x004fe2000000001b */
[----:B------:R0:W-:Y:S04]  /*10420*/  @P2 STG.E.U16 desc[UR10][R6.64], R20 ;  /* 0x0000001406002986 */ /* 0x0001e8000c10150a */
[----:B------:R1:W-:Y:S01]  /*10430*/  @P6 STG.E.U16 desc[UR10][R4.64], R27 ;  /* 0x0000001b04006986 */ /* 0x0003e2000c10150a */
[----:B------:R-:W-:Y:S01]  /*10440*/  ISETP.LT.AND P6, PT, R23, UR6, !P1 ;  /* 0x0000000617007c0c */ /* 0x000fe2000cfc1270 */
[C---:B0-----:R-:W-:Y:S02]  /*10450*/  IMAD.WIDE R6, R0.reuse, 0x2, R14 ;  /* 0x0000000200067825 */ /* 0x041fe400078e020e */
[----:B------:R-:W2:Y:S02]  /*10460*/  LDL.LU R20, [R1+0x98] ;  /* 0x0000980001147983 */ /* 0x000ea40000300800 */
[----:B-1----:R-:W-:-:S02]  /*10470*/  VIADD R4, R0, UR4 ;  /* 0x0000000400047c36 */ /* 0x002fc40008000000 */
[----:B----4-:R0:W-:Y:S01]  /*10480*/  @P4 STG.E.U16 desc[UR10][R10.64], R26 ;  /* 0x0000001a0a004986 */ /* 0x0101e2000c10150a */
[----:B------:R-:W-:Y:S02]  /*10490*/  ISETP.LT.AND P4, PT, R19, UR6, !P1 ;  /* 0x0000000613007c0c */ /* 0x000fe4000cf81270 */
[----:B------:R-:W-:Y:S02]  /*104a0*/  ISETP.LT.AND P1, PT, R17, UR6, !P5 ;  /* 0x0000000611007c0c */ /* 0x000fe4000ef21270 */
[----:B------:R-:W-:Y:S01]  /*104b0*/  PRMT R29, R26, 0x7632, R29 ;  /* 0x000076321a1d7816 */ /* 0x000fe2000000001d */
[----:B0-----:R-:W-:Y:S01]  /*104c0*/  IMAD.WIDE R10, R0, 0x2, R24 ;  /* 0x00000002000a7825 */ /* 0x001fe200078e0218 */
[----:B------:R-:W-:-:S03]  /*104d0*/  PRMT R0, R28, 0x7632, R0 ;  /* 0x000076321c007816 */ /* 0x000fc60000000000 */
[----:B------:R-:W-:Y:S01]  /*104e0*/  @P0 STG.E.U16 desc[UR10][R8.64], R29 ;  /* 0x0000001d08000986 */ /* 0x000fe2000c10150a */
[----:B------:R-:W-:-:S03]  /*104f0*/  IMAD.WIDE R26, R4, 0x2, R2 ;  /* 0x00000002041a7825 */ /* 0x000fc600078e0202 */
[----:B------:R0:W-:Y:S04]  /*10500*/  @P4 STG.E.U16 desc[UR10][R6.64], R28 ;  /* 0x0000001c06004986 */ /* 0x0001e8000c10150a */
[----:B------:R-:W-:Y:S04]  /*10510*/  @P6 STG.E.U16 desc[UR10][R10.64], R0 ;  /* 0x000000000a006986 */ /* 0x000fe8000c10150a */
[----:B---3--:R1:W-:Y:S04]  /*10520*/  @P1 STG.E.U16 desc[UR10][R26.64], R21 ;  /* 0x000000151a001986 */ /* 0x0083e8000c10150a */
[----:B0-----:R-:W3:Y:S04]  /*10530*/  LDL.LU R28, [R1+0x58] ;  /* 0x00005800011c7983 */ /* 0x001ee80000300800 */
[----:B-1----:R-:W4:Y:S01]  /*10540*/  LDL.LU R27, [R1+0x88] ;  /* 0x00008800011b7983 */ /* 0x002f220000300800 */
[----:B------:R-:W-:-:S03]  /*10550*/  PRMT R26, R21, 0x7632, R26 ;  /* 0x00007632151a7816 */ /* 0x000fc6000000001a */
[----:B------:R-:W3:Y:S01]  /*10560*/  LDL.LU R21, [R1+0x7c] ;  /* 0x00007c0001157983 */ /* 0x000ee20000300800 */
[----:B------:R-:W-:Y:S02]  /*10570*/  ISETP.LT.AND P0, PT, R16, UR6, !P5 ;  /* 0x0000000610007c0c */ /* 0x000fe4000ef01270 */
[----:B------:R-:W-:Y:S02]  /*10580*/  ISETP.LT.AND P6, PT, R19, UR6, !P5 ;  /* 0x0000000613007c0c */ /* 0x000fe4000efc1270 */
[----:B------:R-:W-:Y:S01]  /*10590*/  ISETP.LT.AND P5, PT, R23, UR6, !P5 ;  /* 0x0000000617007c0c */ /* 0x000fe2000efa1270 */
[----:B------:R-:W-:Y:S01]  /*105a0*/  VIADD R5, R18, 0xe ;  /* 0x0000000e12057836 */ /* 0x000fe20000000000 */
[----:B------:R-:W-:Y:S01]  /*105b0*/  ISETP.LT.AND P4, PT, R17, UR6, !P3 ;  /* 0x0000000611007c0c */ /* 0x000fe2000df81270 */
[----:B------:R-:W-:Y:S01]  /*105c0*/  IMAD.WIDE R6, R4, 0x2, R12 ;  /* 0x0000000204067825 */ /* 0x000fe200078e020c */
[----:B------:R-:W-:Y:S02]  /*105d0*/  ISETP.LT.AND P1, PT, R16, UR6, !P3 ;  /* 0x0000000610007c0c */ /* 0x000fe4000df21270 */
[----:B------:R-:W-:Y:S01]  /*105e0*/  ISETP.GE.AND P2, PT, R5, UR7, PT ;  /* 0x0000000705007c0c */ /* 0x000fe2000bf46270 */
[----:B------:R-:W-:-:S04]  /*105f0*/  IMAD.WIDE R8, R4, 0x2, R14 ;  /* 0x0000000204087825 */ /* 0x000fc800078e020e */
[----:B------:R-:W-:Y:S02]  /*10600*/  VIADD R0, R18, 0xf ;  /* 0x0000000f12007836 */ /* 0x000fe40000000000 */
[C---:B------:R-:W-:Y:S01]  /*10610*/  IMAD.WIDE R10, R4.reuse, 0x2, R24 ;  /* 0x00000002040a7825 */ /* 0x040fe200078e0218 */
[----:B------:R0:W-:Y:S03]  /*10620*/  @P0 STG.E.U16 desc[UR10][R6.64], R26 ;  /* 0x0000001a06000986 */ /* 0x0001e6000c10150a */
[----:B------:R-:W-:Y:S01]  /*10630*/  VIADD R4, R4, UR4 ;  /* 0x0000000404047c36 */ /* 0x000fe20008000000 */
[----:B------:R-:W-:-:S03]  /*10640*/  ISETP.GE.AND P0, PT, R0, UR7, PT ;  /* 0x0000000700007c0c */ /* 0x000fc6000bf06270 */
[----:B0-----:R-:W-:Y:S01]  /*10650*/  IMAD.WIDE R6, R4, 0x2, R2 ;  /* 0x0000000204067825 */ /* 0x001fe200078e0202 */
        /* <DEDUP_REMOVED lines=8> */
[----:B----4-:R-:W-:-:S03]  /*106e0*/  PRMT R0, R27, 0x7632, R0 ;  /* 0x000076321b007816 */ /* 0x010fc60000000000 */
[----:B------:R0:W-:Y:S04]  /*106f0*/  @P4 STG.E.U16 desc[UR10][R6.64], R27 ;  /* 0x0000001b06004986 */ /* 0x0001e8000c10150a */
[----:B------:R1:W-:Y:S01]  /*10700*/  @P1 STG.E.U16 desc[UR10][R8.64], R0 ;  /* 0x0000000008001986 */ /* 0x0003e2000c10150a */
[----:B---3--:R-:W-:Y:S01]  /*10710*/  PRMT R11, R28, 0x7632, R11 ;  /* 0x000076321c0b7816 */ /* 0x008fe2000000000b */
[----:B0-----:R-:W-:-:S04]  /*10720*/  IMAD.WIDE R6, R4, 0x2, R14 ;  /* 0x0000000204067825 */ /* 0x001fc800078e020e */
[C---:B-1----:R-:W-:Y:S02]  /*10730*/  VIADD R0, R4.reuse, UR4 ;  /* 0x0000000404007c36 */ /* 0x042fe40008000000 */
[----:B------:R-:W-:Y:S01]  /*10740*/  IMAD.WIDE R4, R4, 0x2, R24 ;  /* 0x0000000204047825 */ /* 0x000fe200078e0218 */
[----:B------:R0:W-:Y:S03]  /*10750*/  @P5 STG.E.U16 desc[UR10][R6.64], R28 ;  /* 0x0000001c06005986 */ /* 0x0001e6000c10150a */
[----:B------:R-:W-:Y:S01]  /*10760*/  IMAD.WIDE R8, R0, 0x2, R2 ;  /* 0x0000000200087825 */ /* 0x000fe200078e0202 */
[----:B------:R-:W-:Y:S04]  /*10770*/  @P3 STG.E.U16 desc[UR10][R4.64], R11 ;  /* 0x0000000b04003986 */ /* 0x000fe8000c10150a */
[----:B------:R1:W-:Y:S01]  /*10780*/  @P6 STG.E.U16 desc[UR10][R8.64], R21 ;  /* 0x0000001508006986 */ /* 0x0003e2000c10150a */
[----:B0-----:R-:W-:-:S03]  /*10790*/  PRMT R6, R21, 0x7632, R6 ;  /* 0x0000763215067816 */ /* 0x001fc60000000006 */
[----:B-1----:R-:W3:Y:S04]  /*107a0*/  LDL.LU R21, [R1+0x5c] ;  /* 0x00005c0001157983 */ /* 0x002ee80000300800 */
[----:B------:R-:W4:Y:S01]  /*107b0*/  LDL.LU R28, [R1+0xc0] ;  /* 0x0000c000011c7983 */ /* 0x000f220000300800 */
[----:B------:R-:W-:Y:S02]  /*107c0*/  ISETP.LT.AND P4, PT, R16, UR6, !P2 ;  /* 0x0000000610007c0c */ /* 0x000fe4000d781270 */
[----:B------:R-:W-:Y:S01]  /*107d0*/  ISETP.LT.AND P3, PT, R19, UR6, !P2 ;  /* 0x0000000613007c0c */ /* 0x000fe2000d761270 */
[----:B------:R-:W-:Y:S01]  /*107e0*/  IMAD.WIDE R4, R0, 0x2, R12 ;  /* 0x0000000200047825 */ /* 0x000fe200078e020c */
[----:B------:R-:W-:Y:S02]  /*107f0*/  ISETP.LT.AND P2, PT, R23, UR6, !P2 ;  /* 0x0000000617007c0c */ /* 0x000fe4000d741270 */
[----:B------:R-:W-:-:S02]  /*10800*/  ISETP.LT.AND P5, PT, R17, UR6, !P0 ;  /* 0x0000000611007c0c */ /* 0x000fc4000c7a1270 */
[----:B------:R-:W-:Y:S01]  /*10810*/  ISETP.LT.AND P6, PT, R16, UR6, !P0 ;  /* 0x0000000610007c0c */ /* 0x000fe2000c7c1270 */
[----:B------:R-:W-:Y:S02]  /*10820*/  VIADD R10, R18, 0x10 ;  /* 0x00000010120a7836 */ /* 0x000fe40000000000 */
[----:B------:R-:W-:Y:S02]  /*10830*/  VIADD R26, R0, UR4 ;  /* 0x00000004001a7c36 */ /* 0x000fe40008000000 */
[----:B------:R0:W-:Y:S01]  /*10840*/  @P4 STG.E.U16 desc[UR10][R4.64], R6 ;  /* 0x0000000604004986 */ /* 0x0001e2000c10150a */
[----:B------:R-:W-:Y:S01]  /*10850*/  ISETP.GE.AND P1, PT, R10, UR7, PT ;  /* 0x000000070a007c0c */ /* 0x000fe2000bf26270 */
[----:B------:R-:W-:-:S04]  /*10860*/  IMAD.WIDE R8, R26, 0x2, R2 ;  /* 0x000000021a087825 */ /* 0x000fc800078e0202 */
[----:B------:R-:W-:-:S04]  /*10870*/  IMAD.WIDE R10, R26, 0x2, R12 ;  /* 0x000000021a0a7825 */ /* 0x000fc800078e020c */
[----:B0-----:R-:W-:-:S04]  /*10880*/  IMAD.WIDE R4, R0, 0x2, R14 ;  /* 0x0000000200047825 */ /* 0x001fc800078e020e */
[----:B------:R-:W-:Y:S01]  /*10890*/  IMAD.WIDE R6, R0, 0x2, R24 ;  /* 0x0000000200067825 */ /* 0x000fe200078e0218 */
[----:B------:R-:W-:-:S03]  /*108a0*/  PRMT R0, R22, 0x7632, R0 ;  /* 0x0000763216007816 */ /* 0x000fc60000000000 */
[----:B------:R-:W-:-:S05]  /*108b0*/  VIADD R27, R18, 0x11 ;  /* 0x00000011121b7836 */ /* 0x000fca0000000000 */
[----:B------:R-:W-:Y:S02]  /*108c0*/  ISETP.GE.AND P4, PT, R27, UR7, PT ;  /* 0x000000071b007c0c */ /* 0x000fe4000bf86270 */
[----:B--2---:R-:W-:Y:S01]  /*108d0*/  PRMT R29, R20, 0x7632, R29 ;  /* 0x00007632141d7816 */ /* 0x004fe2000000001d */
[----:B------:R0:W-:Y:S04]  /*108e0*/  @P3 STG.E.U16 desc[UR10][R4.64], R20 ;  /* 0x0000001404003986 */ /* 0x0001e8000c10150a */
[----:B------:R1:W-:Y:S01]  /*108f0*/  @P2 STG.E.U16 desc[UR10][R6.64], R29 ;  /* 0x0000001d06002986 */ /* 0x0003e2000c10150a */
[----:B------:R-:W-:Y:S02]  /*10900*/  ISETP.LT.AND P2, PT, R19, UR6, !P0 ;  /* 0x0000000613007c0c */ /* 0x000fe4000c741270 */
[----:B------:R-:W-:Y:S01]  /*10910*/  ISETP.LT.AND P0, PT, R23, UR6, !P0 ;  /* 0x0000000617007c0c */ /* 0x000fe2000c701270 */
[----:B------:R2:W-:Y:S04]  /*10920*/  @P5 STG.E.U16 desc[UR10][R8.64], R22 ;  /* 0x0000001608005986 */ /* 0x0005e8000c10150a */
[----:B------:R2:W-:Y:S01]  /*10930*/  @P6 STG.E.U16 desc[UR10][R10.64], R0 ;  /* 0x000000000a006986 */ /* 0x0005e2000c10150a */
[----:B0-----:R-:W-:Y:S01]  /*10940*/  VIADD R4, R18, 0x12 ;  /* 0x0000001212047836 */ /* 0x001fe20000000000 */
[----:B------:R-:W-:Y:S01]  /*10950*/  ISETP.LT.AND P6, PT, R17, UR6, !P1 ;  /* 0x0000000611007c0c */ /* 0x000fe2000cfc1270 */
[----:B-1----:R-:W-:Y:S01]  /*10960*/  IMAD.WIDE R6, R26, 0x2, R24 ;  /* 0x000000021a067825 */ /* 0x002fe200078e0218 */
[----:B------:R-:W4:Y:S02]  /*10970*/  LDL.LU R20, [R1+0x880] ;  /* 0x0008800001147983 */ /* 0x000f240000300800 */
[----:B------:R-:W-:Y:S01]  /*10980*/  ISETP.GE.AND P3, PT, R4, UR7, PT ;  /* 0x0000000704007c0c */ /* 0x000fe2000bf66270 */
[C---:B------:R-:W-:Y:S01]  /*10990*/  IMAD.WIDE R4, R26.reuse, 0x2, R14 ;  /* 0x000000021a047825 */ /* 0x040fe200078e020e */
[----:B--2---:R-:W2:Y:S03]  /*109a0*/  LDL.LU R22, [R1+0x60] ;  /* 0x0000600001167983 */ /* 0x004ea60000300800 */
[----:B------:R-:W-:-:S04]  /*109b0*/  VIADD R0, R26, UR4 ;  /* 0x000000041a007c36 */ /* 0x000fc80008000000 */
[----:B------:R-:W-:Y:S01]  /*109c0*/  IMAD.WIDE R8, R0, 0x2, R2 ;  /* 0x0000000200087825 */ /* 0x000fe200078e0202 */
[----:B---3--:R-:W-:Y:S01]  /*109d0*/  PRMT R27, R21, 0x7632, R27 ;  /* 0x00007632151b7816 */ /* 0x008fe2000000001b */
[----:B------:R0:W-:Y:S04]  /*109e0*/  @P2 STG.E.U16 desc[UR10][R4.64], R21 ;  /* 0x0000001504002986 */ /* 0x0001e8000c10150a */
[----:B------:R-:W-:Y:S04]  /*109f0*/  @P0 STG.E.U16 desc[UR10][R6.64], R27 ;  /* 0x0000001b06000986 */ /* 0x000fe8000c10150a */
[----:B----4-:R1:W-:Y:S04]  /*10a00*/  @P6 STG.E.U16 desc[UR10][R8.64], R28 ;  /* 0x0000001c08006986 */ /* 0x0103e8000c10150a */
[----:B0-----:R-:W3:Y:S04]  /*10a10*/  LDL.LU R21, [R1+0x87c] ;  /* 0x00087c0001157983 */ /* 0x001ee80000300800 */
[----:B-1----:R-:W4:Y:S01]  /*10a20*/  LDL.LU R9, [R1+0xb0] ;  /* 0x0000b00001097983 */ /* 0x002f220000300800 */
[----:B------:R-:W-:-:S02]  /*10a30*/  ISETP.LT.AND P5, PT, R16, UR6, !P1 ;  /* 0x0000000610007c0c */ /* 0x000fc4000cfa1270 */
[----:B------:R-:W-:Y:S02]  /*10a40*/  ISETP.LT.AND P0, PT, R19, UR6, !P1 ;  /* 0x0000000613007c0c */ /* 0x000fe4000cf01270 */
[----:B------:R-:W-:Y:S01]  /*10a50*/  ISETP.LT.AND P2, PT, R23, UR5, !P1 ;  /* 0x0000000517007c0c */ /* 0x000fe2000cf41270 */
[----:B------:R-:W-:Y:S01]  /*10a60*/  IMAD.WIDE R10, R0, 0x2, R12 ;  /* 0x00000002000a7825 */ /* 0x000fe200078e020c */
[----:B------:R-:W-:Y:S01]  /*10a70*/  PRMT R26, R28, 0x7632, R26 ;  /* 0x000076321c1a7816 */ /* 0x000fe2000000001a */
[----:B------:R-:W-:Y:S01]  /*10a80*/  ULDC UR6, c[0x0][0x228] ;  /* 0x00008a0000067ab9 */ /* 0x000fe20000000800 */
[----:B------:R-:W3:Y:S01]  /*10a90*/  LDL.LU R28, [R1+0xc4] ;  /* 0x0000c400011c7983 */ /* 0x000ee20000300800 */
[----:B------:R-:W-:Y:S01]  /*10aa0*/  VIADD R5, R18, 0x13 ;  /* 0x0000001312057836 */ /* 0x000fe20000000000 */
[----:B------:R-:W-:Y:S01]  /*10ab0*/  ULDC UR5, c[0x0][0x228] ;  /* 0x00008a0000057ab9 */ /* 0x000fe20000000800 */
[C---:B------:R-:W-:Y:S02]  /*10ac0*/  IMAD.WIDE R6, R0.reuse, 0x2, R14 ;  /* 0x0000000200067825 */ /* 0x040fe400078e020e */
[----:B------:R0:W-:Y:S01]  /*10ad0*/  @P5 STG.E.U16 desc[UR10][R10.64], R26 ;  /* 0x0000001a0a005986 */ /* 0x0001e2000c10150a */
[----:B------:R-:W-:Y:S01]  /*10ae0*/  ISETP.GE.AND P1, PT, R5, UR7, PT ;  /* 0x0000000705007c0c */ /* 0x000fe2000bf26270 */
[C---:B0-----:R-:W-:Y:S01]  /*10af0*/  IMAD.WIDE R10, R0.reuse, 0x2, R24 ;  /* 0x00000002000a7825 */ /* 0x041fe200078e0218 */
[----:B----4-:R-:W-:Y:S01]  /*10b00*/  PRMT R5, R9, 0x7632, R5 ;  /* 0x0000763209057816 */ /* 0x010fe20000000005 */
[----:B------:R-:W-:Y:S04]  /*10b10*/  @P0 STG.E.U16 desc[UR10][R6.64], R9 ;  /* 0x0000000906000986 */ /* 0x000fe8000c10150a */
[----:B------:R0:W-:Y:S04]  /*10b20*/  @P2 STG.E.U16 desc[UR10][R10.64], R5 ;  /* 0x000000050a002986 */ /* 0x0001e8000c10150a */
[----:B0-----:R-:W4:Y:S04]  /*10b30*/  LDL.LU R11, [R1+0x40] ;  /* 0x00004000010b7983 */ /* 0x001f280000300800 */
[----:B------:R-:W3:Y:S01]  /*10b40*/  LDL.LU R26, [R1+0xb4] ;  /* 0x0000b400011a7983 */ /* 0x000ee20000300800 */
[----:B------:R-:W-:Y:S01]  /*10b50*/  ISETP.LT.AND P6, PT, R17, UR6, !P4 ;  /* 0x0000000611007c0c */ /* 0x000fe2000e7c1270 */
[----:B------:R-:W-:Y:S01]  /*10b60*/  VIADD R4, R0, UR4 ;  /* 0x0000000400047c36 */ /* 0x000fe20008000000 */
[----:B------:R-:W-:Y:S01]  /*10b70*/  ISETP.LT.AND P5, PT, R16, UR8, !P4 ;  /* 0x0000000810007c0c */ /* 0x000fe2000e7a1270 */
[----:B------:R-:W-:Y:S01]  /*10b80*/  ULDC UR6, c[0x0][0x228] ;  /* 0x00008a0000067ab9 */ /* 0x000fe20000000800 */
[----:B------:R-:W-:Y:S01]  /*10b90*/  ISETP.LT.AND P0, PT, R19, UR5, !P4 ;  /* 0x0000000513007c0c */ /* 0x000fe2000e701270 */
[----:B------:R-:W-:Y:S01]  /*10ba0*/  IMAD.WIDE R8, R4, 0x2, R2 ;  /* 0x0000000204087825 */ /* 0x000fe200078e0202 */
[----:B--2---:R-:W-:Y:S01]  /*10bb0*/  PRMT R0, R22, 0x7632, R0 ;  /* 0x0000763216007816 */ /* 0x004fe20000000000 */
[----:B------:R-:W-:Y:S01]  /*10bc0*/  ULDC UR5, c[0x0][0x228] ;  /* 0x00008a0000057ab9 */ /* 0x000fe20000000800 */
[----:B------:R-:W-:Y:S01]  /*10bd0*/  ULDC UR8, c[0x0][0x228] ;  /* 0x00008a0000087ab9 */ /* 0x000fe20000000800 */
[----:B------:R-:W-:-:S04]  /*10be0*/  IMAD.WIDE R6, R4, 0x2, R12 ;  /* 0x0000000204067825 */ /* 0x000fc800078e020c */
[----:B------:R0:W-:Y:S01]  /*10bf0*/  @P6 STG.E.U16 desc[UR10][R8.64], R22 ;  /* 0x0000001608006986 */ /* 0x0001e2000c10150a */
[----:B------:R-:W-:Y:S01]  /*10c00*/  ISETP.LT.AND P6, PT, R23, UR5, !P4 ;  /* 0x0000000517007c0c */ /* 0x000fe2000e7c1270 */
[----:B------:R-:W-:Y:S02]  /*10c10*/  ULDC UR5, c[0x0][0x228] ;  /* 0x00008a0000057ab9 */ /* 0x000fe40000000800 */
[----:B------:R1:W-:Y:S01]  /*10c20*/  @P5 STG.E.U16 desc[UR10][R6.64], R0 ;  /* 0x0000000006005986 */ /* 0x0003e2000c10150a */
[----:B------:R-:W-:Y:S01]  /*10c30*/  ISETP.LT.AND P4, PT, R17, UR6, !P3 ;  /* 0x0000000611007c0c */ /* 0x000fe2000df81270 */
[----:B------:R-:W-:Y:S01]  /*10c40*/  VIADD R5, R4, UR4 ;  /* 0x0000000404057c36 */ /* 0x000fe20008000000 */
[----:B------:R-:W-:Y:S01]  /*10c50*/  ISETP.LT.AND P5, PT, R16, UR8, !P3 ;  /* 0x0000000810007c0c */ /* 0x000fe2000dfa1270 */
[----:B------:R-:W-:Y:S01]  /*10c60*/  ULDC UR6, c[0x0][0x228] ;  /* 0x00008a0000067ab9 */ /* 0x000fe20000000800 */
[----:B------:R-:W-:Y:S01]  /*10c70*/  ULDC UR8, c[0x0][0x228] ;  /* 0x00008a0000087ab9 */ /* 0x000fe20000000800 */
[----:B0-----:R-:W2:Y:S01]  /*10c80*/  LDL.LU R22, [R1+0x64] ;  /* 0x0000640001167983 */ /* 0x001ea20000300800 */
[----:B-1----:R-:W-:-:S04]  /*10c90*/  IMAD.WIDE R6, R4, 0x2, R14 ;  /* 0x0000000204067825 */ /* 0x002fc800078e020e */
[----:B------:R-:W-:-:S05]  /*10ca0*/  VIADD R0, R18, 0x14 ;  /* 0x0000001412007836 */ /* 0x000fca0000000000 */
[----:B------:R-:W-:Y:S01]  /*10cb0*/  ISETP.GE.AND P2, PT, R0, UR7, PT ;  /* 0x0000000700007c0c */ /* 0x000fe2000bf46270 */
[----:B------:R-:W-:Y:S01]  /*10cc0*/  IMAD.WIDE R8, R5, 0x2, R2 ;  /* 0x0000000205087825 */ /* 0x000fe200078e0202 */
[----:B----4-:R0:W-:Y:S01]  /*10cd0*/  @P0 STG.E.U16 desc[UR10][R6.64], R11 ;  /* 0x0000000b06000986 */ /* 0x0101e2000c10150a */
[----:B------:R-:W-:Y:S01]  /*10ce0*/  ISETP.LT.AND P0, PT, R19, UR5, !P3 ;  /* 0x0000000513007c0c */ /* 0x000fe2000df01270 */
[----:B------:R-:W-:Y:S01]  /*10cf0*/  ULDC UR5, c[0x0][0x228] ;  /* 0x00008a0000057ab9 */ /* 0x000fe20000000800 */
[----:B------:R-:W-:Y:S01]  /*10d00*/  PRMT R0, R11, 0x7632, R0 ;  /* 0x000076320b007816 */ /* 0x000fe20000000000 */
[----:B0-----:R-:W-:Y:S01]  /*10d10*/  IMAD.WIDE R6, R4, 0x2, R24 ;  /* 0x0000000204067825 */ /* 0x001fe200078e0218 */
[----:B---3--:R-:W-:-:S03]  /*10d20*/  PRMT R4, R28, 0x7632, R4 ;  /* 0x000076321c047816 */ /* 0x008fc60000000004 */
[----:B------:R-:W-:Y:S01]  /*10d30*/  IMAD.WIDE R10, R5, 0x2, R12 ;  /* 0x00000002050a7825 */ /* 0x000fe200078e020c */
[----:B------:R0:W-:Y:S01]  /*10d40*/  @P6 STG.E.U16 desc[UR10][R6.64], R0 ;  /* 0x0000000006006986 */ /* 0x0001e2000c10150a */
[----:B------:R-:W-:-:S03]  /*10d50*/  PRMT R29, R26, 0x7632, R29 ;  /* 0x000076321a1d7816 */ /* 0x000fc6000000001d */
[----:B------:R1:W-:Y:S04]  /*10d60*/  @P4 STG.E.U16 desc[UR10][R8.64], R28 ;  /* 0x0000001c08004986 */ /* 0x0003e8000c10150a */
[----:B------:R-:W-:Y:S01]  /*10d70*/  @P5 STG.E.U16 desc[UR10][R10.64], R4 ;  /* 0x000000040a005986 */ /* 0x000fe2000c10150a */
[----:B0-----:R-:W-:-:S03]  /*10d80*/  IMAD.WIDE R6, R5, 0x2, R14 ;  /* 0x0000000205067825 */ /* 0x001fc600078e020e */
[----:B-1----:R-:W3:Y:S04]  /*10d90*/  LDL.LU R28, [R1+0xc8] ;  /* 0x0000c800011c7983 */ /* 0x002ee80000300800 */
[----:B------:R0:W-:Y:S02]  /*10da0*/  @P0 STG.E.U16 desc[UR10][R6.64], R26 ;  /* 0x0000001a06000986 */ /* 0x0001e4000c10150a */
[----:B0-----:R-:W-:-:S05]  /*10db0*/  VIADD R26, R18, 0x15 ;  /* 0x00000015121a7836 */ /* 0x001fca0000000000 */
[----:B------:R-:W-:Y:S02]  /*10dc0*/  ISETP.GE.AND P0, PT, R26, UR7, PT ;  /* 0x000000071a007c0c */ /* 0x000fe4000bf06270 */
[----:B------:R-:W4:Y:S01]  /*10dd0*/  LDL.LU R26, [R1+0x44] ;  /* 0x00004400011a7983 */ /* 0x000f220000300800 */
[----:B------:R-:W-:Y:S01]  /*10de0*/  ISETP.LT.AND P3, PT, R23, UR5, !P3 ;  /* 0x0000000517007c0c */ /* 0x000fe2000df61270 */
[----:B------:R-:W-:Y:S01]  /*10df0*/  VIADD R0, R5, UR4 ;  /* 0x0000000405007c36 */ /* 0x000fe20008000000 */
[----:B------:R-:W-:Y:S01]  /*10e00*/  ISETP.LT.AND P4, PT, R17, UR6, !P1 ;  /* 0x0000000611007c0c */ /* 0x000fe2000cf81270 */
[----:B------:R-:W-:Y:S01]  /*10e10*/  IMAD.WIDE R4, R5, 0x2, R24 ;  /* 0x0000000205047825 */ /* 0x000fe200078e0218 */
[----:B------:R-:W-:Y:S01]  /*10e20*/  ISETP.LT.AND P5, PT, R16, UR8, !P1 ;  /* 0x0000000810007c0c */ /* 0x000fe2000cfa1270 */
[----:B------:R-:W-:Y:S01]  /*10e30*/  ULDC UR5, c[0x0][0x228] ;  /* 0x00008a0000057ab9 */ /* 0x000fe20000000800 */
[----:B------:R-:W-:Y:S01]  /*10e40*/  ISETP.LT.AND P6, PT, R19, UR9, !P1 ;  /* 0x0000000913007c0c */ /* 0x000fe2000cfc1270 */
[----:B------:R-:W-:Y:S01]  /*10e50*/  IMAD.WIDE R6, R0, 0x2, R2 ;  /* 0x0000000200067825 */ /* 0x000fe200078e0202 */
[----:B--2---:R-:W-:Y:S01]  /*10e60*/  PRMT R27, R22, 0x7632, R27 ;  /* 0x00007632161b7816 */ /* 0x004fe2000000001b */
[----:B------:R-:W-:Y:S01]  /*10e70*/  ULDC UR6, c[0x0][0x228] ;  /* 0x00008a0000067ab9 */ /* 0x000fe20000000800 */
[----:B------:R-:W-:-:S03]  /*10e80*/  ULDC UR8, c[0x0][0x228] ;  /* 0x00008a0000087ab9 */ /* 0x000fc60000000800 */
[----:B------:R0:W-:Y:S04]  /*10e90*/  @P3 STG.E.U16 desc[UR10][R4.64], R29 ;  /* 0x0000001d04003986 */ /* 0x0001e8000c10150a */
[----:B0-----:R-:W2:Y:S01]  /*10ea0*/  LDL.LU R29, [R1+0xb8] ;  /* 0x0000b800011d7983 */ /* 0x001ea20000300800 */
[----:B------:R-:W-:-:S03]  /*10eb0*/  IMAD.WIDE R8, R0, 0x2, R12 ;  /* 0x0000000200087825 */ /* 0x000fc600078e020c */
[----:B------:R0:W-:Y:S01]  /*10ec0*/  @P4 STG.E.U16 desc[UR10][R6.64], R22 ;  /* 0x0000001606004986 */ /* 0x0001e2000c10150a */
[----:B------:R-:W-:-:S03]  /*10ed0*/  IMAD.WIDE R10, R0, 0x2, R14 ;  /* 0x00000002000a7825 */ /* 0x000fc600078e020e */
[----:B------:R1:W-:Y:S04]  /*10ee0*/  @P5 STG.E.U16 desc[UR10][R8.64], R27 ;  /* 0x0000001b08005986 */ /* 0x0003e8000c10150a */
[----:B0-----:R-:W2:Y:S04]  /*10ef0*/  LDL.LU R22, [R1+0x878] ;  /* 0x0008780001167983 */ /* 0x001ea80000300800 */
[----:B-1----:R-:W2:Y:S01]  /*10f00*/  LDL.LU R27, [R1+0x68] ;  /* 0x00006800011b7983 */ /* 0x002ea20000300800 */
[----:B------:R-:W-:Y:S01]  /*10f10*/  ISETP.LT.AND P3, PT, R23, UR5, !P1 ;  /* 0x0000000517007c0c */ /* 0x000fe2000cf61270 */
[----:B------:R-:W-:Y:S01]  /*10f20*/  ULDC UR5, c[0x0][0x228] ;  /* 0x00008a0000057ab9 */ /* 0x000fe20000000800 */
[----:B------:R-:W-:Y:S01]  /*10f30*/  ISETP.LT.AND P5, PT, R17, UR6, !P2 ;  /* 0x0000000611007c0c */ /* 0x000fe2000d7a1270 */
[----:B------:R-:W-:Y:S01]  /*10f40*/  VIADD R6, R18, 0x16 ;  /* 0x0000001612067836 */ /* 0x000fe20000000000 */
[----:B------:R-:W-:Y:S01]  /*10f50*/  ISETP.LT.AND P4, PT, R19, UR5, !P2 ;  /* 0x0000000513007c0c */ /* 0x000fe2000d781270 */
[----:B------:R-:W-:Y:S01]  /*10f60*/  VIADD R4, R0, UR4 ;  /* 0x0000000400047c36 */ /* 0x000fe20008000000 */
[----:B------:R-:W-:Y:S01]  /*10f70*/  ULDC UR5, c[0x0][0x228] ;  /* 0x00008a0000057ab9 */ /* 0x000fe20000000800 */
[----:B------:R-:W-:Y:S01]  /*10f80*/  ULDC UR6, c[0x0][0x228] ;  /* 0x00008a0000067ab9 */ /* 0x000fe20000000800 */
[----:B------:R-:W-:Y:S01]  /*10f90*/  ISETP.GE.AND P1, PT, R6, UR7, PT ;  /* 0x0000000706007c0c */ /* 0x000fe2000bf26270 */
[----:B------:R-:W-:-:S04]  /*10fa0*/  IMAD.WIDE R8, R4, 0x2, R2 ;  /* 0x0000000204087825 */ /* 0x000fc800078e0202 */
[----:B------:R-:W-:Y:S01]  /*10fb0*/  IMAD.WIDE R6, R4, 0x2, R12 ;  /* 0x0000000204067825 */ /* 0x000fe200078e020c */
[----:B----4-:R0:W-:Y:S01]  /*10fc0*/  @P6 STG.E.U16 desc[UR10][R10.64], R26 ;  /* 0x0000001a0a006986 */ /* 0x0101e2000c10150a */
[----:B------:R-:W-:-:S03]  /*10fd0*/  PRMT R5, R26, 0x7632, R5 ;  /* 0x000076321a057816 */ /* 0x000fc60000000005 */
[----:B0-----:R-:W4:Y:S01]  /*10fe0*/  LDL.LU R26, [R1+0x48] ;  /* 0x00004800011a7983 */ /* 0x001f220000300800 */
[----:B------:R-:W-:Y:S01]  /*10ff0*/  ISETP.LT.AND P6, PT, R16, UR8, !P2 ;  /* 0x0000000810007c0c */ /* 0x000fe2000d7c1270 */
[----:B------:R-:W-:Y:S01]  /*11000*/  IMAD.WIDE R10, R0, 0x2, R24 ;  /* 0x00000002000a7825 */ /* 0x000fe200078e0218 */
[----:B------:R-:W-:Y:S01]  /*11010*/  ISETP.LT.AND P2, PT, R23, UR5, !P2 ;  /* 0x0000000517007c0c */ /* 0x000fe2000d741270 */
[----:B------:R-:W-:Y:S01]  /*11020*/  ULDC UR5, c[0x0][0x228] ;  /* 0x00008a0000057ab9 */ /* 0x000fe20000000800 */
[----:B---3--:R-:W-:Y:S01]  /*11030*/  PRMT R0, R28, 0x7632, R0 ;  /* 0x000076321c007816 */ /* 0x008fe20000000000 */
[----:B------:R-:W-:Y:S01]  /*11040*/  ULDC UR8, c[0x0][0x228] ;  /* 0x00008a0000087ab9 */ /* 0x000fe20000000800 */
[----:B------:R0:W-:Y:S04]  /*11050*/  @P3 STG.E.U16 desc[UR10][R10.64], R5 ;  /* 0x000000050a003986 */ /* 0x0001e8000c10150a */
[----:B------:R1:W-:Y:S04]  /*11060*/  @P5 STG.E.U16 desc[UR10][R8.64], R28 ;  /* 0x0000001c08005986 */ /* 0x0003e8000c10150a */
[----:B------:R3:W-:Y:S01]  /*11070*/  @P6 STG.E.U16 desc[UR10][R6.64], R0 ;  /* 0x0000000006006986 */ /* 0x0007e2000c10150a */
[----:B0-----:R-:W-:Y:S01]  /*11080*/  IMAD.WIDE R10, R4, 0x2, R14 ;  /* 0x00000002040a7825 */ /* 0x001fe200078e020e */
[----:B--2---:R-:W-:-:S02]  /*11090*/  PRMT R5, R29, 0x7632, R5 ;  /* 0x000076321d057816 */ /* 0x004fc40000000005 */
[----:B-1----:R-:W2:Y:S04]  /*110a0*/  LDL.LU R28, [R1+0x874] ;  /* 0x00087400011c7983 */ /* 0x002ea80000300800 */
[----:B------:R0:W-:Y:S01]  /*110b0*/  @P4 STG.E.U16 desc[UR10][R10.64], R29 ;  /* 0x0000001d0a004986 */ /* 0x0001e2000c10150a */
[----:B---3--:R-:W-:-:S05]  /*110c0*/  IMAD.WIDE R6, R4, 0x2, R24 ;  /* 0x0000000204067825 */ /* 0x008fca00078e0218 */
[----:B------:R1:W-:Y:S01]  /*110d0*/  @P2 STG.E.U16 desc[UR10][R6.64], R5 ;  /* 0x0000000506002986 */ /* 0x0003e2000c10150a */
[----:B0-----:R-:W-:-:S03]  /*110e0*/  VIADD R10, R18, 0x18 ;  /* 0x00000018120a7836 */ /* 0x001fc60000000000 */
[----:B------:R-:W3:Y:S02]  /*110f0*/  LDL.LU R29, [R1+0xbc] ;  /* 0x0000bc00011d7983 */ /* 0x000ee40000300800 */
[----:B------:R-:W-:Y:S02]  /*11100*/  ISETP.GE.AND P2, PT, R10, UR7, PT ;  /* 0x000000070a007c0c */ /* 0x000fe4000bf46270 */
[----:B------:R-:W2:Y:S01]  /*11110*/  LDL.LU R10, [R1+0xcc] ;  /* 0x0000cc00010a7983 */ /* 0x000ea20000300800 */
[----:B------:R-:W-:Y:S01]  /*11120*/  ISETP.LT.AND P4, PT, R17, UR5, !P0 ;  /* 0x0000000511007c0c */ /* 0x000fe2000c781270 */
[----:B------:R-:W-:Y:S01]  /*11130*/  VIADD R0, R4, UR4 ;  /* 0x0000000404007c36 */ /* 0x000fe20008000000 */
[----:B------:R-:W-:Y:S01]  /*11140*/  ISETP.LT.AND P5, PT, R16, UR6, !P0 ;  /* 0x0000000610007c0c */ /* 0x000fe2000c7a1270 */
[----:B------:R-:W-:Y:S01]  /*11150*/  VIADD R8, R18, 0x17 ;  /* 0x0000001712087836 */ /* 0x000fe20000000000 */
[----:B------:R-:W-:Y:S01]  /*11160*/  ISETP.LT.AND P6, PT, R19, UR8, !P0 ;  /* 0x0000000813007c0c */ /* 0x000fe2000c7c1270 */
[----:B-1----:R-:W-:Y:S01]  /*11170*/  IMAD.WIDE R4, R0, 0x2, R2 ;  /* 0x0000000200047825 */ /* 0x002fe200078e0202 */
[----:B------:R-:W-:Y:S01]  /*11180*/  PRMT R11, R27, 0x7632, R11 ;  /* 0x000076321b0b7816 */ /* 0x000fe2000000000b */
[----:B------:R-:W-:Y:S01]  /*11190*/  ULDC UR5, c[0x0][0x228] ;  /* 0x00008a0000057ab9 */ /* 0x000fe20000000800 */
[----:B------:R-:W-:Y:S01]  /*111a0*/  ISETP.GE.AND P3, PT, R8, UR7, PT ;  /* 0x0000000708007c0c */ /* 0x000fe2000bf66270 */
[----:B------:R-:W-:Y:S01]  /*111b0*/  IMAD.WIDE R6, R0, 0x2, R12 ;  /* 0x0000000200067825 */ /* 0x000fe200078e020c */
[----:B------:R-:W-:-:S03]  /*111c0*/  ULDC UR6, c[0x0][0x228] ;  /* 0x00008a0000067ab9 */ /* 0x000fc60000000800 */
[----:B------:R0:W-:Y:S01]  /*111d0*/  @P4 STG.E.U16 desc[UR10][R4.64], R27 ;  /* 0x0000001b04004986 */ /* 0x0001e2000c10150a */
[----:B------:R-:W-:-:S03]  /*111e0*/  IMAD.WIDE R8, R0, 0x2, R14 ;  /* 0x0000000200087825 */ /* 0x000fc600078e020e */
[----:B------:R1:W-:Y:S04]  /*111f0*/  @P5 STG.E.U16 desc[UR10][R6.64], R11 ;  /* 0x0000000b06005986 */ /* 0x0003e8000c10150a */
[----:B0-----:R-:W3:Y:S01]  /*11200*/  LDL.LU R27, [R1+0x6c] ;  /* 0x00006c00011b7983 */ /* 0x001ee20000300800 */
[----:B------:R-:W-:Y:S01]  /*11210*/  ISETP.LT.AND P0, PT, R23, UR5, !P0 ;  /* 0x0000000517007c0c */ /* 0x000fe2000c701270 */
[----:B------:R-:W-:Y:S01]  /*11220*/  ULDC UR5, c[0x0][0x228] ;  /* 0x00008a0000057ab9 */ /* 0x000fe20000000800 */
[----:B------:R-:W-:Y:S01]  /*11230*/  IMAD.WIDE R4, R0, 0x2, R24 ;  /* 0x0000000200047825 */ /* 0x000fe200078e0218 */
[----:B------:R-:W-:Y:S01]  /*11240*/  ISETP.LT.AND P5, PT, R16, UR6, !P1 ;  /* 0x0000000610007c0c */ /* 0x000fe2000cfa1270 */
[----:B------:R-:W-:Y:S02]  /*11250*/  ULDC UR6, c[0x0][0x228] ;  /* 0x00008a0000067ab9 */ /* 0x000fe40000000800 */
[----:B------:R-:W-:Y:S01]  /*11260*/  VIADD R0, R0, UR4 ;  /* 0x0000000400007c36 */ /* 0x000fe20008000000 */
[----:B----4-:R0:W-:Y:S01]  /*11270*/  @P6 STG.E.U16 desc[UR10][R8.64], R26 ;  /* 0x0000001a08006986 */ /* 0x0101e2000c10150a */
[----:B-1----:R-:W-:-:S03]  /*11280*/  PRMT R6, R26, 0x7632, R6 ;  /* 0x000076321a067816 */ /* 0x002fc60000000006 */
[----:B0-----:R-:W4:Y:S01]  /*11290*/  LDL.LU R26, [R1+0x4c] ;  /* 0x00004c00011a7983 */ /* 0x001f220000300800 */
[----:B------:R-:W-:Y:S01]  /*112a0*/  ISETP.LT.AND P6, PT, R17, UR5, !P1 ;  /* 0x0000000511007c0c */ /* 0x000fe2000cfc1270 */
[----:B------:R-:W-:Y:S01]  /*112b0*/  ULDC UR5, c[0x0][0x228] ;  /* 0x00008a0000057ab9 */ /* 0x000fe20000000800 */
[----:B------:R-:W-:Y:S01]  /*112c0*/  VIADD R8, R18, 0x19 ;  /* 0x0000001912087836 */ /* 0x000fe20000000000 */
[----:B------:R-:W-:Y:S01]  /*112d0*/  ISETP.LT.AND P4, PT, R19, UR5, !P1 ;  /* 0x0000000513007c0c */ /* 0x000fe2000cf81270 */
[----:B------:R0:W-:Y:S01]  /*112e0*/  @P0 STG.E.U16 desc[UR10][R4.64], R6 ;  /* 0x0000000604000986 */ /* 0x0001e2000c10150a */
[----:B------:R-:W-:Y:S02]  /*112f0*/  ULDC UR5, c[0x0][0x228] ;  /* 0x00008a0000057ab9 */ /* 0x000fe40000000800 */
[----:B------:R-:W-:Y:S01]  /*11300*/  ISETP.GE.AND P0, PT, R8, UR7, PT ;  /* 0x0000000708007c0c */ /* 0x000fe2000bf06270 */
[----:B0-----:R-:W-:-:S04]  /*11310*/  IMAD.WIDE R6, R0, 0x2, R2 ;  /* 0x0000000200067825 */ /* 0x001fc800078e0202 */
[----:B------:R-:W-:Y:S01]  /*11320*/  IMAD.WIDE R4, R0, 0x2, R12 ;  /* 0x0000000200047825 */ /* 0x000fe200078e020c */
[----:B--2---:R-:W-:Y:S01]  /*11330*/  PRMT R8, R10, 0x7632, R8 ;  /* 0x000076320a087816 */ /* 0x004fe20000000008 */
[----:B------:R0:W-:Y:S04]  /*11340*/  @P6 STG.E.U16 desc[UR10][R6.64], R10 ;  /* 0x0000000a06006986 */ /* 0x0001e8000c10150a */
[----:B------:R3:W-:Y:S01]  /*11350*/  @P5 STG.E.U16 desc[UR10][R4.64], R8 ;  /* 0x0000000804005986 */ /* 0x0007e2000c10150a */
[----:B0-----:R-:W-:Y:S01]  /*11360*/  IMAD.WIDE R6, R0, 0x2, R14 ;  /* 0x0000000200067825 */ /* 0x001fe200078e020e */
[----:B---3--:R-:W-:-:S04]  /*11370*/  PRMT R4, R29, 0x7632, R4 ;  /* 0x000076321d047816 */ /* 0x008fc80000000004 */
[----:B------:R0:W-:Y:S04]  /*11380*/  @P4 STG.E.U16 desc[UR10][R6.64], R29 ;  /* 0x0000001d06004986 */ /* 0x0001e8000c10150a */
[----:B0-----:R-:W2:Y:S01]  /*11390*/  LDL.LU R29, [R1+0xa0] ;  /* 0x0000a000011d7983 */ /* 0x001ea20000300800 */
[----:B------:R-:W-:Y:S01]  /*113a0*/  ISETP.LT.AND P1, PT, R23, UR5, !P1 ;  /* 0x0000000517007c0c */ /* 0x000fe2000cf21270 */
[----:B------:R-:W-:Y:S02]  /*113b0*/  ULDC UR5, c[0x0][0x228] ;  /* 0x00008a0000057ab9 */ /* 0x000fe40000000800 */
[----:B------:R-:W-:Y:S01]  /*113c0*/  ISETP.LT.AND P6, PT, R17, UR5, !P3 ;  /* 0x0000000511007c0c */ /* 0x000fe2000dfc1270 */
[----:B------:R-:W-:Y:S01]  /*113d0*/  ULDC UR5, c[0x0][0x228] ;  /* 0x00008a0000057ab9 */ /* 0x000fe20000000800 */
[----:B------:R-:W-:Y:S01]  /*113e0*/  VIADD R5, R0, UR4 ;  /* 0x0000000400057c36 */ /* 0x000fe20008000000 */
[----:B------:R-:W-:Y:S01]  /*113f0*/  ISETP.LT.AND P5, PT, R16, UR5, !P3 ;  /* 0x0000000510007c0c */ /* 0x000fe2000dfa1270 */
[----:B------:R-:W-:Y:S01]  /*11400*/  IMAD.WIDE R6, R0, 0x2, R24 ;  /* 0x0000000200067825 */ /* 0x000fe200078e0218 */
[----:B------:R-:W-:Y:S01]  /*11410*/  ISETP.LT.AND P4, PT, R19, UR6, !P3 ;  /* 0x0000000613007c0c */ /* 0x000fe2000df81270 */
[----:B------:R-:W3:Y:S01]  /*11420*/  LDL.LU R16, [R1+0x870] ;  /* 0x0008700001107983 */ /* 0x000ee20000300800 */
[----:B------:R-:W-:Y:S01]  /*11430*/  ULDC UR5, c[0x0][0x228] ;  /* 0x00008a0000057ab9 */ /* 0x000fe20000000800 */
[----:B------:R-:W-:Y:S01]  /*11440*/  VIADD R0, R18, 0x1a ;  /* 0x0000001a12007836 */ /* 0x000fe20000000000 */
[----:B------:R-:W-:Y:S01]  /*11450*/  ULDC UR6, c[0x0][0x228] ;  /* 0x00008a0000067ab9 */ /* 0x000fe20000000800 */
[----:B------:R-:W-:Y:S01]  /*11460*/  IMAD.WIDE R8, R5, 0x2, R2 ;  /* 0x0000000205087825 */ /* 0x000fe200078e0202 */
[----:B------:R0:W-:Y:S02]  /*11470*/  @P1 STG.E.U16 desc[UR10][R6.64], R4 ;  /* 0x0000000406001986 */ /* 0x0001e4000c10150a */
[----:B------:R-:W-:-:S02]  /*11480*/  ISETP.GE.AND P1, PT, R0, UR7, PT ;  /* 0x0000000700007c0c */ /* 0x000fc4000bf26270 */
[----:B------:R1:W-:Y:S01]  /*11490*/  @P6 STG.E.U16 desc[UR10][R8.64], R27 ;  /* 0x0000001b08006986 */ /* 0x0003e2000c10150a */
[----:B------:R-:W-:Y:S01]  /*114a0*/  PRMT R0, R27, 0x7632, R0 ;  /* 0x000076321b007816 */ /* 0x000fe20000000000 */
[----:B------:R-:W-:-:S04]  /*114b0*/  IMAD.WIDE R10, R5, 0x2, R24 ;  /* 0x00000002050a7825 */ /* 0x000fc800078e0218 */
[----:B0-----:R-:W-:-:S04]  /*114c0*/  IMAD.WIDE R6, R5, 0x2, R14 ;  /* 0x0000000205067825 */ /* 0x001fc800078e020e */
[----:B-1----:R-:W-:-:S05]  /*114d0*/  IMAD.WIDE R8, R5, 0x2, R12 ;  /* 0x0000000205087825 */ /* 0x002fca00078e020c */
[----:B------:R0:W-:Y:S02]  /*114e0*/  @P5 STG.E.U16 desc[UR10][R8.64], R0 ;  /* 0x0000000008005986 */ /* 0x0001e4000c10150a */
[----:B0-----:R-:W-:Y:S01]  /*114f0*/  VIADD R0, R5, UR4 ;  /* 0x0000000405007c36 */ /* 0x001fe20008000000 */
[----:B------:R-:W-:Y:S01]  /*11500*/  ISETP.LT.AND P3, PT, R23, UR5, !P3 ;  /* 0x0000000517007c0c */ /* 0x000fe2000df61270 */
[----:B------:R-:W-:Y:S01]  /*11510*/  ULDC UR5, c[0x0][0x228] ;  /* 0x00008a0000057ab9 */ /* 0x000fe20000000800 */
[----:B------:R-:W-:Y:S01]  /*11520*/  ISETP.LT.AND P6, PT, R17, UR6, !P2 ;  /* 0x0000000611007c0c */ /* 0x000fe2000d7c1270 */
[----:B------:R-:W-:Y:S01]  /*11530*/  ULDC UR6, c[0x0][0x228] ;  /* 0x00008a0000067ab9 */ /* 0x000fe20000000800 */
[----:B----4-:R-:W-:Y:S04]  /*11540*/  @P4 STG.E.U16 desc[UR10][R6.64], R26 ;  /* 0x0000001a06004986 */ /* 0x010fe8000c10150a */
[----:B------:R0:W1:Y:S04]  /*11550*/  LDS.128 R4, [R28] ;  /* 0x000000001c047984 */ /* 0x0000680000000c00 */
[----:B0-----:R-:W4:Y:S01]  /*11560*/  LDL.LU R28, [R1+0x854] ;  /* 0x00085400011c7983 */ /* 0x001f220000300800 */
[----:B------:R-:W-:Y:S01]  /*11570*/  PRMT R8, R26, 0x7632, R8 ;  /* 0x000076321a087816 */ /* 0x000fe20000000008 */
[----:B------:R-:W-:-:S04]  /*11580*/  IMAD.WIDE R26, R0, 0x2, R2 ;  /* 0x00000002001a7825 */ /* 0x000fc800078e0202 */
[----:B------:R0:W-:Y:S04]  /*11590*/  @P3 STG.E.U16 desc[UR10][R10.64], R8 ;  /* 0x000000080a003986 */ /* 0x0001e8000c10150a */
[----:B--2---:R2:W-:Y:S01]  /*115a0*/  @P6 STG.E.U16 desc[UR10][R26.64], R29 ;  /* 0x0000001d1a006986 */ /* 0x0045e2000c10150a */
[----:B0-----:R-:W-:-:S03]  /*115b0*/  PRMT R8, R29, 0x7632, R8 ;  /* 0x000076321d087816 */ /* 0x001fc60000000008 */
[----:B--2---:R-:W2:Y:S01]  /*115c0*/  LDL.LU R29, [R1+0xa4] ;  /* 0x0000a400011d7983 */ /* 0x004ea20000300800 */
[----:B------:R-:W-:Y:S01]  /*115d0*/  ISETP.LT.AND P3, PT, R19, UR6, !P2 ;  /* 0x0000000613007c0c */ /* 0x000fe2000d761270 */
[----:B------:R-:W-:Y:S01]  /*115e0*/  ULDC UR6, c[0x0][0x228] ;  /* 0x00008a0000067ab9 */ /* 0x000fe20000000800 */
[C---:B------:R-:W-:Y:S01]  /*115f0*/  IMAD.WIDE R10, R0.reuse, 0x2, R12 ;  /* 0x00000002000a7825 */ /* 0x040fe200078e020c */
[----:B------:R-:W-:Y:S01]  /*11600*/  ISETP.LT.AND P6, PT, R17, UR6, !P0 ;  /* 0x0000000611007c0c */ /* 0x000fe2000c7c1270 */
[----:B------:R-:W-:Y:S02]  /*11610*/  ULDC UR6, c[0x0][0x228] ;  /* 0x00008a0000067ab9 */ /* 0x000fe40000000800 */
[----:B------:R-:W-:-:S04]  /*11620*/  IMAD.WIDE R26, R0, 0x2, R14 ;  /* 0x00000002001a7825 */ /* 0x000fc800078e020e */
[----:B------:R-:W-:Y:S01]  /*11630*/  VIADD R9, R18, 0x1b ;  /* 0x0000001b12097836 */ /* 0x000fe20000000000 */
[----:B----4-:R-:W-:Y:S01]  /*11640*/  ISETP.LT.AND P4, PT, R28, UR5, !P2 ;  /* 0x000000051c007c0c */ /* 0x010fe2000d781270 */
[----:B------:R-:W-:Y:S02]  /*11650*/  ULDC UR5, c[0x0][0x228] ;  /* 0x00008a0000057ab9 */ /* 0x000fe40000000800 */
[----:B------:R-:W-:Y:S01]  /*11660*/  ISETP.LT.AND P5, PT, R23, UR5, !P2 ;  /* 0x0000000517007c0c */ /* 0x000fe2000d7a1270 */
[----:B------:R-:W-:-:S09]  /*11670*/  ULDC UR5, c[0x0][0x228] ;  /* 0x00008a0000057ab9 */ /* 0x000fd20000000800 */
[----:B------:R0:W-:Y:S04]  /*11680*/  @P4 STG.E.U16 desc[UR10][R10.64], R8 ;  /* 0x000000080a004986 */ /* 0x0001e8000c10150a */
[----:B---3--:R3:W-:Y:S01]  /*11690*/  @P3 STG.E.U16 desc[UR10][R26.64], R16 ;  /* 0x000000101a003986 */ /* 0x0087e2000c10150a */
[----:B------:R-:W-:Y:S01]  /*116a0*/  ISETP.LT.AND P3, PT, R28, UR5, !P0 ;  /* 0x000000051c007c0c */ /* 0x000fe2000c761270 */
[----:B------:R-:W-:Y:S01]  /*116b0*/  ULDC UR5, c[0x0][0x228] ;  /* 0x00008a0000057ab9 */ /* 0x000fe20000000800 */
[C---:B0-----:R-:W-:Y:S02]  /*116c0*/  VIADD R8, R0.reuse, UR4 ;  /* 0x0000000400087c36 */ /* 0x041fe40008000000 */
[----:B------:R-:W-:Y:S01]  /*116d0*/  IMAD.WIDE R10, R0, 0x2, R24 ;  /* 0x00000002000a7825 */ /* 0x000fe200078e0218 */
[----:B---3--:R-:W-:-:S03]  /*116e0*/  PRMT R16, R16, 0x7632, R16 ;  /* 0x0000763210107816 */ /* 0x008fc60000000010 */
[----:B------:R-:W-:Y:S02]  /*116f0*/  IMAD.WIDE R26, R8, 0x2, R2 ;  /* 0x00000002081a7825 */ /* 0x000fe400078e0202 */
[----:B------:R0:W-:Y:S01]  /*11700*/  @P5 STG.E.U16 desc[UR10][R10.64], R16 ;  /* 0x000000100a005986 */ /* 0x0001e2000c10150a */
[----:B------:R-:W-:Y:S01]  /*11710*/  ISETP.LT.AND P4, PT, R19, UR6, !P0 ;  /* 0x0000000613007c0c */ /* 0x000fe2000c781270 */
[----:B------:R-:W-:Y:S02]  /*11720*/  ULDC UR6, c[0x0][0x228] ;  /* 0x00008a0000067ab9 */ /* 0x000fe40000000800 */
[----:B------:R3:W-:Y:S01]  /*11730*/  @P6 STG.E.U16 desc[UR10][R26.64], R20 ;  /* 0x000000141a006986 */ /* 0x0007e2000c10150a */
[----:B------:R-:W-:Y:S01]  /*11740*/  ISETP.LT.AND P6, PT, R17, UR6, !P1 ;  /* 0x0000000611007c0c */ /* 0x000fe2000cfc1270 */
[----:B------:R-:W-:Y:S02]  /*11750*/  VIADD R0, R18, 0x1c ;  /* 0x0000001c12007836 */ /* 0x000fe40000000000 */
[----:B0-----:R-:W-:Y:S01]  /*11760*/  IMAD.WIDE R10, R8, 0x2, R12 ;  /* 0x00000002080a7825 */ /* 0x001fe200078e020c */
[----:B------:R-:W4:Y:S01]  /*11770*/  LDL.LU R17, [R1+0x86c] ;  /* 0x00086c0001117983 */ /* 0x000f220000300800 */
[----:B------:R-:W-:Y:S01]  /*11780*/  ISETP.LT.AND P5, PT, R23, UR5, !P0 ;  /* 0x0000000517007c0c */ /* 0x000fe2000c7a1270 */
[----:B------:R-:W-:Y:S01]  /*11790*/  ULDC UR5, c[0x0][0x228] ;  /* 0x00008a0000057ab9 */ /* 0x000fe20000000800 */
[----:B---3--:R-:W-:Y:S01]  /*117a0*/  PRMT R20, R20, 0x7632, R20 ;  /* 0x0000763214147816 */ /* 0x008fe20000000014 */
[----:B------:R-:W-:Y:S01]  /*117b0*/  IMAD.WIDE R26, R8, 0x2, R14 ;  /* 0x00000002081a7825 */ /* 0x000fe200078e020e */
[----:B------:R-:W-:Y:S01]  /*117c0*/  ISETP.GE.AND P2, PT, R9, UR7, PT ;  /* 0x0000000709007c0c */ /* 0x000fe2000bf46270 */
[----:B------:R-:W-:-:S02]  /*117d0*/  ULDC UR6, c[0x0][0x228] ;  /* 0x00008a0000067ab9 */ /* 0x000fc40000000800 */
[----:B------:R0:W-:Y:S04]  /*117e0*/  @P3 STG.E.U16 desc[UR10][R10.64], R20 ;  /* 0x000000140a003986 */ /* 0x0001e8000c10150a */
[----:B0-----:R-:W3:Y:S01]  /*117f0*/  LDL.LU R20, [R1+0x84c] ;  /* 0x00084c0001147983 */ /* 0x001ee20000300800 */
[----:B------:R-:W-:Y:S01]  /*11800*/  ISETP.GE.AND P0, PT, R0, UR7, PT ;  /* 0x0000000700007c0c */ /* 0x000fe2000bf06270 */
[C---:B------:R-:W-:Y:S02]  /*11810*/  VIADD R0, R8.reuse, UR4 ;  /* 0x0000000408007c36 */ /* 0x040fe40008000000 */
[----:B-1----:R0:W-:Y:S01]  /*11820*/  @P4 STG.E.U16 desc[UR10][R26.64], R4 ;  /* 0x000000041a004986 */ /* 0x0021e2000c10150a */
[----:B------:R-:W-:-:S04]  /*11830*/  IMAD.WIDE R8, R8, 0x2, R24 ;  /* 0x0000000208087825 */ /* 0x000fc800078e0218 */
[----:B------:R-:W-:Y:S01]  /*11840*/  IMAD.WIDE R10, R0, 0x2, R2 ;  /* 0x00000002000a7825 */ /* 0x000fe200078e0202 */
[----:B0-----:R-:W-:-:S05]  /*11850*/  PRMT R4, R4, 0x7632, R4 ;  /* 0x0000763204047816 */ /* 0x001fca0000000004 */
[----:B------:R0:W-:Y:S04]  /*11860*/  @P5 STG.E.U16 desc[UR10][R8.64], R4 ;  /* 0x0000000408005986 */ /* 0x0001e8000c10150a */
[----:B--2---:R1:W-:Y:S01]  /*11870*/  @P6 STG.E.U16 desc[UR10][R10.64], R29 ;  /* 0x0000001d0a006986 */ /* 0x0043e2000c10150a */
[----:B0-----:R-:W-:-:S03]  /*11880*/  PRMT R4, R29, 0x7632, R4 ;  /* 0x000076321d047816 */ /* 0x001fc60000000004 */
[----:B-1----:R-:W2:Y:S01]  /*11890*/  LDL.LU R29, [R1+0xa8] ;  /* 0x0000a800011d7983 */ /* 0x002ea20000300800 */
[----:B------:R-:W-:Y:S01]  /*118a0*/  ISETP.LT.AND P3, PT, R28, UR5, !P1 ;  /* 0x000000051c007c0c */ /* 0x000fe2000cf61270 */
[----:B------:R-:W-:Y:S01]  /*118b0*/  ULDC UR5, c[0x0][0x228] ;  /* 0x00008a0000057ab9 */ /* 0x000fe20000000800 */
[----:B------:R-:W-:Y:S01]  /*118c0*/  ISETP.LT.AND P4, PT, R19, UR6, !P1 ;  /* 0x0000000613007c0c */ /* 0x000fe2000cf81270 */
[----:B------:R-:W-:Y:S01]  /*118d0*/  ULDC UR6, c[0x0][0x228] ;  /* 0x00008a0000067ab9 */ /* 0x000fe20000000800 */
[C---:B------:R-:W-:Y:S01]  /*118e0*/  IMAD.WIDE R8, R0.reuse, 0x2, R12 ;  /* 0x0000000200087825 */ /* 0x040fe200078e020c */
[----:B------:R-:W-:Y:S01]  /*118f0*/  ISETP.LT.AND P5, PT, R23, UR5, !P1 ;  /* 0x0000000517007c0c */ /* 0x000fe2000cfa1270 */
[----:B------:R-:W-:Y:S02]  /*11900*/  ULDC UR5, c[0x0][0x228] ;  /* 0x00008a0000057ab9 */ /* 0x000fe40000000800 */
[----:B------:R-:W-:-:S05]  /*11910*/  IMAD.WIDE R10, R0, 0x2, R14 ;  /* 0x00000002000a7825 */ /* 0x000fca00078e020e */
[----:B------:R0:W-:Y:S01]  /*11920*/  @P3 STG.E.U16 desc[UR10][R8.64], R4 ;  /* 0x0000000408003986 */ /* 0x0001e2000c10150a */
[----:B------:R-:W-:Y:S01]  /*11930*/  ISETP.LT.AND P3, PT, R28, UR5, !P2 ;  /* 0x000000051c007c0c */ /* 0x000fe2000d761270 */
[----:B------:R-:W-:Y:S01]  /*11940*/  VIADD R16, R18, 0x1d ;  /* 0x0000001d12107836 */ /* 0x000fe20000000000 */
[----:B------:R-:W-:Y:S01]  /*11950*/  ULDC UR5, c[0x0][0x228] ;  /* 0x00008a0000057ab9 */ /* 0x000fe20000000800 */
[C---:B0-----:R-:W-:Y:S02]  /*11960*/  VIADD R4, R0.reuse, UR4 ;  /* 0x0000000400047c36 */ /* 0x041fe40008000000 */
[----:B------:R-:W-:Y:S01]  /*11970*/  IMAD.WIDE R8, R0, 0x2, R24 ;  /* 0x0000000200087825 */ /* 0x000fe200078e0218 */
[----:B------:R-:W-:Y:S02]  /*11980*/  ISETP.GE.AND P1, PT, R16, UR7, PT ;  /* 0x0000000710007c0c */ /* 0x000fe4000bf26270 */
[----:B------:R-:W-:Y:S01]  /*11990*/  PRMT R16, R21, 0x7632, R16 ;  /* 0x0000763215107816 */ /* 0x000fe20000000010 */
[----:B------:R-:W-:Y:S01]  /*119a0*/  VIADD R0, R18, 0x1e ;  /* 0x0000001e12007836 */ /* 0x000fe20000000000 */
[----:B----4-:R0:W-:Y:S02]  /*119b0*/  @P4 STG.E.U16 desc[UR10][R10.64], R17 ;  /* 0x000000110a004986 */ /* 0x0101e4000c10150a */
[----:B0-----:R-:W-:-:S02]  /*119c0*/  PRMT R17, R17, 0x7632, R17 ;  /* 0x0000763211117816 */ /* 0x001fc40000000011 */
[----:B---3--:R-:W-:Y:S01]  /*119d0*/  ISETP.LT.AND P6, PT, R20, UR6, !P2 ;  /* 0x0000000614007c0c */ /* 0x008fe2000d7c1270 */
[----:B------:R-:W-:Y:S02]  /*119e0*/  ULDC UR6, c[0x0][0x228] ;  /* 0x00008a0000067ab9 */ /* 0x000fe40000000800 */
[----:B------:R-:W-:Y:S01]  /*119f0*/  ISETP.LT.AND P4, PT, R19, UR6, !P2 ;  /* 0x0000000613007c0c */ /* 0x000fe2000d781270 */
[----:B------:R-:W-:Y:S01]  /*11a00*/  IMAD.WIDE R10, R4, 0x2, R2 ;  /* 0x00000002040a7825 */ /* 0x000fe200078e0202 */
[----:B------:R0:W-:Y:S01]  /*11a10*/  @P5 STG.E.U16 desc[UR10][R8.64], R17 ;  /* 0x0000001108005986 */ /* 0x0001e2000c10150a */
[----:B------:R-:W-:-:S07]  /*11a20*/  ULDC UR6, c[0x0][0x228] ;  /* 0x00008a0000067ab9 */ /* 0x000fce0000000800 */
[----:B------:R1:W-:Y:S01]  /*11a30*/  @P6 STG.E.U16 desc[UR10][R10.64], R21 ;  /* 0x000000150a006986 */ /* 0x0003e2000c10150a */
[----:B0-----:R-:W-:-:S04]  /*11a40*/  IMAD.WIDE R8, R4, 0x2, R12 ;  /* 0x0000000204087825 */ /* 0x001fc800078e020c */
[----:B-1----:R-:W-:Y:S01]  /*11a50*/  IMAD.WIDE R10, R4, 0x2, R14 ;  /* 0x00000002040a7825 */ /* 0x002fe200078e020e */
[----:B------:R-:W-:Y:S04]  /*11a60*/  @P3 STG.E.U16 desc[UR10][R8.64], R16 ;  /* 0x0000001008003986 */ /* 0x000fe8000c10150a */
[----:B------:R0:W-:Y:S01]  /*11a70*/  @P4 STG.E.U16 desc[UR10][R10.64], R5 ;  /* 0x000000050a004986 */ /* 0x0001e2000c10150a */
[----:B------:R-:W-:Y:S01]  /*11a80*/  ISETP.LT.AND P5, PT, R23, UR5, !P2 ;  /* 0x0000000517007c0c */ /* 0x000fe2000d7a1270 */
[----:B------:R-:W-:Y:S01]  /*11a90*/  ULDC UR5, c[0x0][0x228] ;  /* 0x00008a0000057ab9 */ /* 0x000fe20000000800 */
[----:B------:R-:W-:Y:S01]  /*11aa0*/  ISETP.LT.AND P6, PT, R20, UR6, !P0 ;  /* 0x0000000614007c0c */ /* 0x000fe2000c7c1270 */
[----:B------:R-:W-:Y:S01]  /*11ab0*/  ULDC UR6, c[0x0][0x228] ;  /* 0x00008a0000067ab9 */ /* 0x000fe20000000800 */
[----:B0-----:R-:W-:-:S02]  /*11ac0*/  VIADD R10, R18, 0x1f ;  /* 0x0000001f120a7836 */ /* 0x001fc40000000000 */
[----:B------:R-:W3:Y:S01]  /*11ad0*/  LDL.LU R18, [R1+0x868] ;  /* 0x0008680001127983 */ /* 0x000ee20000300800 */
[----:B------:R-:W-:Y:S01]  /*11ae0*/  ISETP.GE.AND P2, PT, R0, UR7, PT ;  /* 0x0000000700007c0c */ /* 0x000fe2000bf46270 */
[C---:B------:R-:W-:Y:S01]  /*11af0*/  VIADD R0, R4.reuse, UR4 ;  /* 0x0000000404007c36 */ /* 0x040fe20008000000 */
[----:B------:R-:W-:Y:S01]  /*11b00*/  PRMT R11, R5, 0x7632, R11 ;  /* 0x00007632050b7816 */ /* 0x000fe2000000000b */
[----:B------:R-:W-:-:S04]  /*11b10*/  IMAD.WIDE R4, R4, 0x2, R24 ;  /* 0x0000000204047825 */ /* 0x000fc800078e0218 */
[----:B------:R-:W-:Y:S01]  /*11b20*/  IMAD.WIDE R8, R0, 0x2, R2 ;  /* 0x0000000200087825 */ /* 0x000fe200078e0202 */
[----:B------:R-:W-:Y:S01]  /*11b30*/  @P5 STG.E.U16 desc[UR10][R4.64], R11 ;  /* 0x0000000b04005986 */ /* 0x000fe2000c10150a */
[----:B--2---:R-:W-:-:S03]  /*11b40*/  PRMT R16, R29, 0x7632, R16 ;  /* 0x000076321d107816 */ /* 0x004fc60000000010 */
[----:B------:R0:W-:Y:S04]  /*11b50*/  @P6 STG.E.U16 desc[UR10][R8.64], R29 ;  /* 0x0000001d08006986 */ /* 0x0001e8000c10150a */
[----:B0-----:R-:W2:Y:S01]  /*11b60*/  LDL.LU R29, [R1+0xac] ;  /* 0x0000ac00011d7983 */ /* 0x001ea20000300800 */
[----:B------:R-:W-:Y:S01]  /*11b70*/  ISETP.LT.AND P3, PT, R28, UR5, !P0 ;  /* 0x000000051c007c0c */ /* 0x000fe2000c761270 */
[----:B------:R-:W-:Y:S01]  /*11b80*/  ULDC UR5, c[0x0][0x228] ;  /* 0x00008a0000057ab9 */ /* 0x000fe20000000800 */
[----:B------:R-:W-:Y:S01]  /*11b90*/  ISETP.LT.AND P4, PT, R19, UR6, !P0 ;  /* 0x0000000613007c0c */ /* 0x000fe2000c781270 */
[----:B------:R-:W-:Y:S01]  /*11ba0*/  ULDC UR6, c[0x0][0x228] ;  /* 0x00008a0000067ab9 */ /* 0x000fe20000000800 */
[----:B------:R-:W-:Y:S01]  /*11bb0*/  IMAD.WIDE R4, R0, 0x2, R12 ;  /* 0x0000000200047825 */ /* 0x000fe200078e020c */
[----:B------:R-:W-:Y:S01]  /*11bc0*/  ISETP.LT.AND P5, PT, R23, UR5, !P0 ;  /* 0x0000000517007c0c */ /* 0x000fe2000c7a1270 */
[----:B------:R-:W-:Y:S01]  /*11bd0*/  ULDC UR5, c[0x0][0x228] ;  /* 0x00008a0000057ab9 */ /* 0x000fe20000000800 */
[----:B------:R-:W-:Y:S01]  /*11be0*/  ISETP.LT.AND P6, PT, R20, UR6, !P1 ;  /* 0x0000000614007c0c */ /* 0x000fe2000cfc1270 */
[----:B------:R-:W-:Y:S01]  /*11bf0*/  IMAD.WIDE R8, R0, 0x2, R14 ;  /* 0x0000000200087825 */ /* 0x000fe200078e020e */
[----:B------:R-:W-:Y:S01]  /*11c00*/  ISETP.GE.AND P0, PT, R10, UR7, PT ;  /* 0x000000070a007c0c */ /* 0x000fe2000bf06270 */
[----:B------:R-:W-:Y:S01]  /*11c10*/  ULDC UR6, c[0x0][0x228] ;  /* 0x00008a0000067ab9 */ /* 0x000fe20000000800 */
[----:B------:R-:W-:-:S02]  /*11c20*/  ULDC UR7, c[0x0][0x228] ;  /* 0x00008a0000077ab9 */ /* 0x000fc40000000800 */
[----:B------:R0:W-:Y:S01]  /*11c30*/  @P3 STG.E.U16 desc[UR10][R4.64], R16 ;  /* 0x0000001004003986 */ /* 0x0001e2000c10150a */
[----:B------:R-:W-:Y:S01]  /*11c40*/  ISETP.LT.AND P3, PT, R28, UR5, !P1 ;  /* 0x000000051c007c0c */ /* 0x000fe2000cf61270 */
[----:B------:R-:W-:Y:S01]  /*11c50*/  ULDC UR5, c[0x0][0x228] ;  /* 0x00008a0000057ab9 */ /* 0x000fe20000000800 */
[----:B0-----:R-:W-:-:S04]  /*11c60*/  VIADD R4, R0, UR4 ;  /* 0x0000000400047c36 */ /* 0x001fc80008000000 */
[----:B------:R-:W-:-:S04]  /*11c70*/  IMAD.WIDE R10, R4, 0x2, R2 ;  /* 0x00000002040a7825 */ /* 0x000fc800078e0202 */
[----:B------:R-:W-:Y:S01]  /*11c80*/  VIADD R17, R4, UR4 ;  /* 0x0000000404117c36 */ /* 0x000fe20008000000 */
[----:B---3--:R0:W-:Y:S01]  /*11c90*/  @P4 STG.E.U16 desc[UR10][R8.64], R18 ;  /* 0x0000001208004986 */ /* 0x0081e2000c10150a */
[----:B------:R-:W-:Y:S02]  /*11ca0*/  PRMT R5, R18, 0x7632, R5 ;  /* 0x0000763212057816 */ /* 0x000fe40000000005 */
[----:B------:R-:W-:Y:S01]  /*11cb0*/  ISETP.LT.AND P4, PT, R19, UR6, !P1 ;  /* 0x0000000613007c0c */ /* 0x000fe2000cf81270 */
[----:B------:R-:W-:Y:S01]  /*11cc0*/  ULDC UR6, c[0x0][0x228] ;  /* 0x00008a0000067ab9 */ /* 0x000fe20000000800 */
[----:B------:R-:W-:Y:S01]  /*11cd0*/  ISETP.LT.AND P1, PT, R23, UR5, !P1 ;  /* 0x0000000517007c0c */ /* 0x000fe2000cf21270 */
[----:B------:R-:W-:Y:S01]  /*11ce0*/  ULDC UR5, c[0x0][0x228] ;  /* 0x00008a0000057ab9 */ /* 0x000fe20000000800 */
[----:B0-----:R-:W-:Y:S01]  /*11cf0*/  IMAD.WIDE R8, R0, 0x2, R24 ;  /* 0x0000000200087825 */ /* 0x001fe200078e0218 */
[----:B------:R-:W-:-:S04]  /*11d00*/  PRMT R0, R22, 0x7632, R0 ;  /* 0x0000763216007816 */ /* 0x000fc80000000000 */
[----:B------:R0:W-:Y:S04]  /*11d10*/  @P5 STG.E.U16 desc[UR10][R8.64], R5 ;  /* 0x0000000508005986 */ /* 0x0001e8000c10150a */
[----:B------:R1:W-:Y:S01]  /*11d20*/  @P6 STG.E.U16 desc[UR10][R10.64], R22 ;  /* 0x000000160a006986 */ /* 0x0003e2000c10150a */
[----:B------:R-:W-:Y:S01]  /*11d30*/  ISETP.LT.AND P6, PT, R20, UR6, !P2 ;  /* 0x0000000614007c0c */ /* 0x000fe2000d7c1270 */
[----:B------:R-:W-:Y:S01]  /*11d40*/  ULDC UR6, c[0x0][0x228] ;  /* 0x00008a0000067ab9 */ /* 0x000fe20000000800 */
[----:B0-----:R-:W-:Y:S01]  /*11d50*/  IMAD.WIDE R8, R4, 0x2, R12 ;  /* 0x0000000204087825 */ /* 0x001fe200078e020c */
[----:B------:R-:W-:-:S03]  /*11d60*/  ISETP.LT.AND P5, PT, R20, UR7, !P0 ;  /* 0x0000000714007c0c */ /* 0x000fc6000c7a1270 */
[C---:B-1----:R-:W-:Y:S01]  /*11d70*/  IMAD.WIDE R10, R4.reuse, 0x2, R14 ;  /* 0x00000002040a7825 */ /* 0x042fe200078e020e */
[----:B------:R0:W-:Y:S03]  /*11d80*/  @P3 STG.E.U16 desc[UR10][R8.64], R0 ;  /* 0x0000000008003986 */ /* 0x0001e6000c10150a */
[----:B------:R-:W-:Y:S01]  /*11d90*/  IMAD.WIDE R4, R4, 0x2, R24 ;  /* 0x0000000204047825 */ /* 0x000fe200078e0218 */
[----:B------:R-:W-:Y:S03]  /*11da0*/  @P4 STG.E.U16 desc[UR10][R10.64], R6 ;  /* 0x000000060a004986 */ /* 0x000fe6000c10150a */
[----:B------:R-:W-:Y:S01]  /*11db0*/  IMAD.WIDE R20, R17, 0x2, R2 ;  /* 0x0000000211147825 */ /* 0x000fe200078e0202 */
[----:B------:R-:W-:Y:S01]  /*11dc0*/  ISETP.LT.AND P3, PT, R28, UR5, !P2 ;  /* 0x000000051c007c0c */ /* 0x000fe2000d761270 */
[----:B------:R-:W-:Y:S01]  /*11dd0*/  ULDC UR5, c[0x0][0x228] ;  /* 0x00008a0000057ab9 */ /* 0x000fe20000000800 */
[----:B0-----:R-:W-:-:S02]  /*11de0*/  PRMT R9, R6, 0x7632, R9 ;  /* 0x0000763206097816 */ /* 0x001fc40000000009 */
[----:B------:R-:W-:Y:S01]  /*11df0*/  ISETP.LT.AND P4, PT, R28, UR6, !P0 ;  /* 0x000000061c007c0c */ /* 0x000fe2000c781270 */
[----:B------:R-:W-:Y:S02]  /*11e00*/  ULDC UR6, c[0x0][0x228] ;  /* 0x00008a0000067ab9 */ /* 0x000fe40000000800 */
[----:B------:R0:W-:Y:S01]  /*11e10*/  @P1 STG.E.U16 desc[UR10][R4.64], R9 ;  /* 0x0000000904001986 */ /* 0x0001e2000c10150a */
[C---:B------:R-:W-:Y:S01]  /*11e20*/  ISETP.LT.AND P1, PT, R19.reuse, UR6, !P0 ;  /* 0x0000000613007c0c */ /* 0x040fe2000c721270 */
[----:B------:R-:W-:Y:S02]  /*11e30*/  ULDC UR6, c[0x0][0x228] ;  /* 0x00008a0000067ab9 */ /* 0x000fe40000000800 */
[----:B--2---:R1:W-:Y:S01]  /*11e40*/  @P6 STG.E.U16 desc[UR10][R20.64], R29 ;  /* 0x0000001d14006986 */ /* 0x0043e2000c10150a */
[----:B------:R-:W-:Y:S01]  /*11e50*/  ISETP.LT.AND P6, PT, R19, UR5, !P2 ;  /* 0x0000000513007c0c */ /* 0x000fe2000d7c1270 */
[----:B------:R-:W-:Y:S01]  /*11e60*/  ULDC UR5, c[0x0][0x228] ;  /* 0x00008a0000057ab9 */ /* 0x000fe20000000800 */
[C---:B------:R-:W-:Y:S01]  /*11e70*/  ISETP.LT.AND P0, PT, R23.reuse, UR6, !P0 ;  /* 0x0000000617007c0c */ /* 0x040fe2000c701270 */
[----:B------:R-:W2:Y:S01]  /*11e80*/  LDL.LU R19, [R1+0x864] ;  /* 0x0008640001137983 */ /* 0x000ea20000300800 */
[----:B------:R-:W-:-:S03]  /*11e90*/  ISETP.LT.AND P2, PT, R23, UR5, !P2 ;  /* 0x0000000517007c0c */ /* 0x000fc6000d741270 */
[----:B------:R-:W3:Y:S01]  /*11ea0*/  LDL.LU R23, [R1+0x860] ;  /* 0x0008600001177983 */ /* 0x000ee20000300800 */
[----:B------:R-:W-:Y:S01]  /*11eb0*/  VIADD R27, R17, UR4 ;  /* 0x00000004111b7c36 */ /* 0x000fe20008000000 */
[----:B------:R-:W-:Y:S01]  /*11ec0*/  PRMT R0, R29, 0x7632, R0 ;  /* 0x000076321d007816 */ /* 0x000fe20000000000 */
[----:B0-----:R-:W-:-:S04]  /*11ed0*/  IMAD.WIDE R4, R17, 0x2, R12 ;  /* 0x0000000211047825 */ /* 0x001fc800078e020c */
[C---:B------:R-:W-:Y:S01]  /*11ee0*/  IMAD.WIDE R8, R17.reuse, 0x2, R14 ;  /* 0x0000000211087825 */ /* 0x040fe200078e020e */
[----:B------:R1:W-:Y:S03]  /*11ef0*/  @P3 STG.E.U16 desc[UR10][R4.64], R0 ;  /* 0x0000000004003986 */ /* 0x0003e6000c10150a */
[----:B------:R-:W-:-:S04]  /*11f00*/  IMAD.WIDE R10, R17, 0x2, R24 ;  /* 0x00000002110a7825 */ /* 0x000fc800078e0218 */
[----:B------:R-:W-:-:S04]  /*11f10*/  IMAD.WIDE R2, R27, 0x2, R2 ;  /* 0x000000021b027825 */ /* 0x000fc800078e0202 */
[----:B------:R-:W-:-:S04]  /*11f20*/  IMAD.WIDE R12, R27, 0x2, R12 ;  /* 0x000000021b0c7825 */ /* 0x000fc800078e020c */
[----:B------:R-:W-:-:S04]  /*11f30*/  IMAD.WIDE R14, R27, 0x2, R14 ;  /* 0x000000021b0e7825 */ /* 0x000fc800078e020e */
[----:B------:R-:W-:Y:S01]  /*11f40*/  IMAD.WIDE R24, R27, 0x2, R24 ;  /* 0x000000021b187825 */ /* 0x000fe200078e0218 */
[----:B--2---:R-:W-:Y:S01]  /*11f50*/  PRMT R6, R19, 0x7632, R6 ;  /* 0x0000763213067816 */ /* 0x004fe20000000006 */
[----:B------:R1:W-:Y:S01]  /*11f60*/  @P6 STG.E.U16 desc[UR10][R8.64], R19 ;  /* 0x0000001308006986 */ /* 0x0003e2000c10150a */
[----:B---3--:R-:W-:-:S03]  /*11f70*/  PRMT R16, R23, 0x7632, R16 ;  /* 0x0000763217107816 */ /* 0x008fc60000000010 */
[----:B------:R1:W-:Y:S04]  /*11f80*/  @P2 STG.E.U16 desc[UR10][R10.64], R6 ;  /* 0x000000060a002986 */ /* 0x0003e8000c10150a */
[----:B------:R1:W-:Y:S04]  /*11f90*/  @P5 STG.E.U16 desc[UR10][R2.64], R23 ;  /* 0x0000001702005986 */ /* 0x0003e8000c10150a */
[----:B------:R1:W-:Y:S04]  /*11fa0*/  @P4 STG.E.U16 desc[UR10][R12.64], R16 ;  /* 0x000000100c004986 */ /* 0x0003e8000c10150a */
[----:B------:R1:W-:Y:S01]  /*11fb0*/  @P1 STG.E.U16 desc[UR10][R14.64], R7 ;  /* 0x000000070e001986 */ /* 0x0003e2000c10150a */
[----:B------:R-:W-:Y:S05]  /*11fc0*/  @!P0 EXIT ;  /* 0x000000000000894d */ /* 0x000fea0003800000 */
[----:B-1----:R-:W-:-:S05]  /*11fd0*/  PRMT R12, R7, 0x7632, R12 ;  /* 0x00007632070c7816 */ /* 0x002fca000000000c */
[----:B------:R-:W-:Y:S01]  /*11fe0*/  STG.E.U16 desc[UR10][R24.64], R12 ;  /* 0x0000000c18007986 */ /* 0x000fe2000c10150a */
[----:B------:R-:W-:Y:S05]  /*11ff0*/  EXIT ;  /* 0x000000000000794d */ /* 0x000fea0003800000 */
.L_x_2:
[----:B------:R-:W-:-:S00]  /*12000*/  BRA `(.L_x_2) ;  /* 0xfffffffc00fc7947 */ /* 0x000fc0000383ffff */
[----:B------:R-:W-:-:S00]  /*12010*/  NOP ;  /* 0x0000000000007918 */ /* 0x000fc00000000000 */
        /* <DEDUP_REMOVED lines=14> */
.L_x_3:


//--------------------- .nv.shared.matmul_kernel  --------------------------
	.section	.nv.shared.matmul_kernel,"aw",@nobits
	.sectionflags	@""
	.align	16
	.zero		1024


//--------------------- .nv.shared.reserved.0     --------------------------
	.section	.nv.shared.reserved.0,"aw",@nobits
	.weak		__nv_reservedSMEM_offset_0_alias
	.size		__nv_reservedSMEM_offset_0_alias, 0, 0
	.other		__nv_reservedSMEM_offset_0_alias,@"STO_CUDA_RESERVED_SHARED STV_DEFAULT"
__nv_reservedSMEM_offset_0_alias:
	.zero		0


//--------------------- .nv.constant0.matmul_kernel --------------------------
	.section	.nv.constant0.matmul_kernel,"a",@progbits
	.sectionflags	@""
	.align	4
.nv.constant0.matmul_kernel:
	.zero		608


//--------------------- SYMBOLS --------------------------

	.type		.nv.reservedSmem.offset0,@object
	.size		.nv.reservedSmem.offset0,0x4
